def attn_fwd(
    Q,
    K,
    V,
    Out,
    Lse,
    sm_scale,
    stride_qz,
    stride_qh,
    stride_qm,
    stride_qk,
    stride_kz,
    stride_kh,
    stride_kn,
    stride_kk,
    stride_vz,
    stride_vh,
    stride_vn,
    stride_vk,
    stride_oz,
    stride_oh,
    stride_om,
    stride_ok,
    seqlen_q,
    seqlen_k,
    BLOCK_M: tl.constexpr,
    BLOCK_N: tl.constexpr,
    HEAD_DIM: tl.constexpr,
    CAUSAL: tl.constexpr,
):
    start_m = tl.program_id(0)
    off_hz = tl.program_id(1)
    q_off = off_hz * stride_qh
    k_off = off_hz * stride_kh
    v_off = off_hz * stride_vh
    offs_m = start_m * BLOCK_M + tl.arange(0, BLOCK_M)
    offs_d = tl.arange(0, HEAD_DIM)
    offs_n = tl.arange(0, BLOCK_N)
    q_ptrs = Q + q_off + offs_m[:, None] * stride_qm + offs_d[None, :] * stride_qk
    k_ptrs = K + k_off + offs_d[:, None] * stride_kk + offs_n[None, :] * stride_kn
    v_ptrs = V + v_off + offs_n[:, None] * stride_vn + offs_d[None, :] * stride_vk
    m_i = tl.full([BLOCK_M], float("-inf"), dtype=tl.float32)
    l_i = tl.zeros([BLOCK_M], dtype=tl.float32) + 1.0
    acc = tl.zeros([BLOCK_M, HEAD_DIM], dtype=tl.float32)
    q = tl.load(q_ptrs)
    acc, l_i, m_i = _attn_fwd_inner(
        acc,
        l_i,
        m_i,
        q,
        k_ptrs,
        v_ptrs,
        sm_scale,
        stride_kn,
        stride_vn,
        start_m,
        seqlen_k,
        BLOCK_M,
        BLOCK_N,
        HEAD_DIM,
        CAUSAL,
    )
    acc = acc / l_i[:, None]
    lse = m_i + tl.math.log2(l_i) / 1.4426950408889634
    o_ptrs = (
        Out
        + off_hz * stride_oh
        + offs_m[:, None] * stride_om
        + offs_d[None, :] * stride_ok
    )
    tl.store(o_ptrs, acc.to(Out.dtype.element_ty))
    tl.store(Lse + off_hz * seqlen_q + offs_m, lse)

# config = {"BLOCK_M": 64, "BLOCK_N": 64, "HEAD_DIM": 512, "arch": "sm_90", "causal": true, "dtype": "bf16", "num_stages": 2, "num_warps": 8}
# arch = sm_90


// ===== COMPILED SASS (sm_90a) =====

	.target	sm_90a

	.elftype	@"ET_EXEC"


//--------------------- .note.nv.tkinfo           --------------------------
	.section	.note.nv.tkinfo,"",@"SHT_NOTE"
	.sectionflags	@"SHF_NOTE_NV_TKINFO"
	.tkinfo
        /*0018*/ 	.word	0x00000002
        /*0030*/ 	.string	""
        /*0030*/ 	.string	"ptxas"
        /*0030*/ 	.string	"Cuda compilation tools, release 13.0, V13.0.88"
        /*0030*/ 	.string	"Build cuda_13.0.r13.0/compiler.36424714_0"
        /*0030*/ 	.string	"-v  -suppress-debug-info  -lineinfo  -arch sm_90a "



//--------------------- .note.nv.cuinfo           --------------------------
	.section	.note.nv.cuinfo,"",@"SHT_NOTE"
	.sectionflags	@"SHF_NOTE_NV_CUINFO"
        /*0018*/ 	.short	0x0002
        /*001a*/ 	.short	0x005a
        /*001c*/ 	.short	0x0082
	.zero		2


//--------------------- .nv.info                  --------------------------
	.section	.nv.info,"",@"SHT_CUDA_INFO"
	.align	4


	//----- nvinfo : EIATTR_REGCOUNT
	.align		4
        /*0000*/ 	.byte	0x04, 0x2f
        /*0002*/ 	.short	(.L_2 - .L_1)
	.align		4
.L_1:
        /*0004*/ 	.word	index@(attn_fwd)
        /*0008*/ 	.word	0x000000ff


	//----- nvinfo : EIATTR_FRAME_SIZE
	.align		4
.L_2:
        /*000c*/ 	.byte	0x04, 0x11
        /*000e*/ 	.short	(.L_4 - .L_3)
	.align		4
.L_3:
        /*0010*/ 	.word	index@(attn_fwd)
        /*0014*/ 	.word	0x00000588


	//----- nvinfo : EIATTR_MIN_STACK_SIZE
	.align		4
.L_4:
        /*0018*/ 	.byte	0x04, 0x12
        /*001a*/ 	.short	(.L_6 - .L_5)
	.align		4
.L_5:
        /*001c*/ 	.word	index@(attn_fwd)
        /*0020*/ 	.word	0x00000588
.L_6:


//--------------------- .nv.compat                --------------------------
	.section	.nv.compat,"",@"SHT_CUDA_COMPAT_INFO"
	.align	4
        /*0000*/ 	.byte	0x02, 0x09, 0x01, 0x00, 0x02, 0x02, 0x04, 0x00, 0x02, 0x05, 0x05, 0x00, 0x03, 0x07, 0x01, 0x01
        /*0010*/ 	.byte	0x02, 0x03, 0x00, 0x00, 0x02, 0x06, 0x01, 0x00, 0x04, 0x0b, 0x08, 0x00, 0x00, 0x00, 0x00, 0x00
        /*0020*/ 	.byte	0x00, 0x00, 0x00, 0x00


//--------------------- .nv.info.attn_fwd         --------------------------
	.section	.nv.info.attn_fwd,"",@"SHT_CUDA_INFO"
	.sectionflags	@""
	.align	4


	//----- nvinfo : EIATTR_CUDA_API_VERSION
	.align		4
        /*0000*/ 	.byte	0x04, 0x37
        /*0002*/ 	.short	(.L_8 - .L_7)
.L_7:
        /*0004*/ 	.word	0x00000082


	//----- nvinfo : EIATTR_KPARAM_INFO
	.align		4
.L_8:
        /*0008*/ 	.byte	0x04, 0x17
        /*000a*/ 	.short	(.L_10 - .L_9)
.L_9:
        /*000c*/ 	.word	0x00000000
        /*0010*/ 	.short	0x0019
        /*0012*/ 	.short	0x0080
        /*0014*/ 	.byte	0x00, 0xf4, 0x21, 0x00


	//----- nvinfo : EIATTR_KPARAM_INFO
	.align		4
.L_10:
        /*0018*/ 	.byte	0x04, 0x17
        /*001a*/ 	.short	(.L_12 - .L_11)
.L_11:
        /*001c*/ 	.word	0x00000000
        /*0020*/ 	.short	0x0018
        /*0022*/ 	.short	0x0078
        /*0024*/ 	.byte	0x00, 0xf4, 0x21, 0x00


	//----- nvinfo : EIATTR_KPARAM_INFO
	.align		4
.L_12:
        /*0028*/ 	.byte	0x04, 0x17
        /*002a*/ 	.short	(.L_14 - .L_13)
.L_13:
        /*002c*/ 	.word	0x00000000
        /*0030*/ 	.short	0x0017
        /*0032*/ 	.short	0x0070
        /*0034*/ 	.byte	0x00, 0xf0, 0x11, 0x00


	//----- nvinfo : EIATTR_KPARAM_INFO
	.align		4
.L_14:
        /*0038*/ 	.byte	0x04, 0x17
        /*003a*/ 	.short	(.L_16 - .L_15)
.L_15:
        /*003c*/ 	.word	0x00000000
        /*0040*/ 	.short	0x0016
        /*0042*/ 	.short	0x006c
        /*0044*/ 	.byte	0x00, 0xf0, 0x11, 0x00


	//----- nvinfo : EIATTR_KPARAM_INFO
	.align		4
.L_16:
        /*0048*/ 	.byte	0x04, 0x17
        /*004a*/ 	.short	(.L_18 - .L_17)
.L_17:
        /*004c*/ 	.word	0x00000000
        /*0050*/ 	.short	0x0015
        /*0052*/ 	.short	0x0068
        /*0054*/ 	.byte	0x00, 0xf0, 0x11, 0x00


	//----- nvinfo : EIATTR_KPARAM_INFO
	.align		4
.L_18:
        /*0058*/ 	.byte	0x04, 0x17
        /*005a*/ 	.short	(.L_20 - .L_19)
.L_19:
        /*005c*/ 	.word	0x00000000
        /*0060*/ 	.short	0x0014
        /*0062*/ 	.short	0x0064
        /*0064*/ 	.byte	0x00, 0xf0, 0x11, 0x00


	//----- nvinfo : EIATTR_KPARAM_INFO
	.align		4
.L_20:
        /*0068*/ 	.byte	0x04, 0x17
        /*006a*/ 	.short	(.L_22 - .L_21)
.L_21:
        /*006c*/ 	.word	0x00000000
        /*0070*/ 	.short	0x0013
        /*0072*/ 	.short	0x0060
        /*0074*/ 	.byte	0x00, 0xf0, 0x11, 0x00


	//----- nvinfo : EIATTR_KPARAM_INFO
	.align		4
.L_22:
        /*0078*/ 	.byte	0x04, 0x17
        /*007a*/ 	.short	(.L_24 - .L_23)
.L_23:
        /*007c*/ 	.word	0x00000000
        /*0080*/ 	.short	0x0012
        /*0082*/ 	.short	0x005c
        /*0084*/ 	.byte	0x00, 0xf0, 0x11, 0x00


	//----- nvinfo : EIATTR_KPARAM_INFO
	.align		4
.L_24:
        /*0088*/ 	.byte	0x04, 0x17
        /*008a*/ 	.short	(.L_26 - .L_25)
.L_25:
        /*008c*/ 	.word	0x00000000
        /*0090*/ 	.short	0x0011
        /*0092*/ 	.short	0x0058
        /*0094*/ 	.byte	0x00, 0xf0, 0x11, 0x00


	//----- nvinfo : EIATTR_KPARAM_INFO
	.align		4
.L_26:
        /*0098*/ 	.byte	0x04, 0x17
        /*009a*/ 	.short	(.L_28 - .L_27)
.L_27:
        /*009c*/ 	.word	0x00000000
        /*00a0*/ 	.short	0x0010
        /*00a2*/ 	.short	0x0054
        /*00a4*/ 	.byte	0x00, 0xf0, 0x11, 0x00


	//----- nvinfo : EIATTR_KPARAM_INFO
	.align		4
.L_28:
        /*00a8*/ 	.byte	0x04, 0x17
        /*00aa*/ 	.short	(.L_30 - .L_29)
.L_29:
        /*00ac*/ 	.word	0x00000000
        /*00b0*/ 	.short	0x000f
        /*00b2*/ 	.short	0x0050
        /*00b4*/ 	.byte	0x00, 0xf0, 0x11, 0x00


	//----- nvinfo : EIATTR_KPARAM_INFO
	.align		4
.L_30:
        /*00b8*/ 	.byte	0x04, 0x17
        /*00ba*/ 	.short	(.L_32 - .L_31)
.L_31:
        /*00bc*/ 	.word	0x00000000
        /*00c0*/ 	.short	0x000e
        /*00c2*/ 	.short	0x004c
        /*00c4*/ 	.byte	0x00, 0xf0, 0x11, 0x00


	//----- nvinfo : EIATTR_KPARAM_INFO
	.align		4
.L_32:
        /*00c8*/ 	.byte	0x04, 0x17
        /*00ca*/ 	.short	(.L_34 - .L_33)
.L_33:
        /*00cc*/ 	.word	0x00000000
        /*00d0*/ 	.short	0x000d
        /*00d2*/ 	.short	0x0048
        /*00d4*/ 	.byte	0x00, 0xf0, 0x11, 0x00


	//----- nvinfo : EIATTR_KPARAM_INFO
	.align		4
.L_34:
        /*00d8*/ 	.byte	0x04, 0x17
        /*00da*/ 	.short	(.L_36 - .L_35)
.L_35:
        /*00dc*/ 	.word	0x00000000
        /*00e0*/ 	.short	0x000c
        /*00e2*/ 	.short	0x0044
        /*00e4*/ 	.byte	0x00, 0xf0, 0x11, 0x00


	//----- nvinfo : EIATTR_KPARAM_INFO
	.align		4
.L_36:
        /*00e8*/ 	.byte	0x04, 0x17
        /*00ea*/ 	.short	(.L_38 - .L_37)
.L_37:
        /*00ec*/ 	.word	0x00000000
        /*00f0*/ 	.short	0x000b
        /*00f2*/ 	.short	0x0040
        /*00f4*/ 	.byte	0x00, 0xf0, 0x11, 0x00


	//----- nvinfo : EIATTR_KPARAM_INFO
	.align		4
.L_38:
        /*00f8*/ 	.byte	0x04, 0x17
        /*00fa*/ 	.short	(.L_40 - .L_39)
.L_39:
        /*00fc*/ 	.word	0x00000000
        /*0100*/ 	.short	0x000a
        /*0102*/ 	.short	0x003c
        /*0104*/ 	.byte	0x00, 0xf0, 0x11, 0x00


	//----- nvinfo : EIATTR_KPARAM_INFO
	.align		4
.L_40:
        /*0108*/ 	.byte	0x04, 0x17
        /*010a*/ 	.short	(.L_42 - .L_41)
.L_41:
        /*010c*/ 	.word	0x00000000
        /*0110*/ 	.short	0x0009
        /*0112*/ 	.short	0x0038
        /*0114*/ 	.byte	0x00, 0xf0, 0x11, 0x00


	//----- nvinfo : EIATTR_KPARAM_INFO
	.align		4
.L_42:
        /*0118*/ 	.byte	0x04, 0x17
        /*011a*/ 	.short	(.L_44 - .L_43)
.L_43:
        /*011c*/ 	.word	0x00000000
        /*0120*/ 	.short	0x0008
        /*0122*/ 	.short	0x0034
        /*0124*/ 	.byte	0x00, 0xf0, 0x11, 0x00


	//----- nvinfo : EIATTR_KPARAM_INFO
	.align		4
.L_44:
        /*0128*/ 	.byte	0x04, 0x17
        /*012a*/ 	.short	(.L_46 - .L_45)
.L_45:
        /*012c*/ 	.word	0x00000000
        /*0130*/ 	.short	0x0007
        /*0132*/ 	.short	0x0030
        /*0134*/ 	.byte	0x00, 0xf0, 0x11, 0x00


	//----- nvinfo : EIATTR_KPARAM_INFO
	.align		4
.L_46:
        /*0138*/ 	.byte	0x04, 0x17
        /*013a*/ 	.short	(.L_48 - .L_47)
.L_47:
        /*013c*/ 	.word	0x00000000
        /*0140*/ 	.short	0x0006
        /*0142*/ 	.short	0x002c
        /*0144*/ 	.byte	0x00, 0xf0, 0x11, 0x00


	//----- nvinfo : EIATTR_KPARAM_INFO
	.align		4
.L_48:
        /*0148*/ 	.byte	0x04, 0x17
        /*014a*/ 	.short	(.L_50 - .L_49)
.L_49:
        /*014c*/ 	.word	0x00000000
        /*0150*/ 	.short	0x0005
        /*0152*/ 	.short	0x0028
        /*0154*/ 	.byte	0x00, 0xf0, 0x11, 0x00


	//----- nvinfo : EIATTR_KPARAM_INFO
	.align		4
.L_50:
        /*0158*/ 	.byte	0x04, 0x17
        /*015a*/ 	.short	(.L_52 - .L_51)
.L_51:
        /*015c*/ 	.word	0x00000000
        /*0160*/ 	.short	0x0004
        /*0162*/ 	.short	0x0020
        /*0164*/ 	.byte	0x00, 0xf4, 0x21, 0x00


	//----- nvinfo : EIATTR_KPARAM_INFO
	.align		4
.L_52:
        /*0168*/ 	.byte	0x04, 0x17
        /*016a*/ 	.short	(.L_54 - .L_53)
.L_53:
        /*016c*/ 	.word	0x00000000
        /*0170*/ 	.short	0x0003
        /*0172*/ 	.short	0x0018
        /*0174*/ 	.byte	0x00, 0xf4, 0x21, 0x00


	//----- nvinfo : EIATTR_KPARAM_INFO
	.align		4
.L_54:
        /*0178*/ 	.byte	0x04, 0x17
        /*017a*/ 	.short	(.L_56 - .L_55)
.L_55:
        /*017c*/ 	.word	0x00000000
        /*0180*/ 	.short	0x0002
        /*0182*/ 	.short	0x0010
        /*0184*/ 	.byte	0x00, 0xf4, 0x21, 0x00


	//----- nvinfo : EIATTR_KPARAM_INFO
	.align		4
.L_56:
        /*0188*/ 	.byte	0x04, 0x17
        /*018a*/ 	.short	(.L_58 - .L_57)
.L_57:
        /*018c*/ 	.word	0x00000000
        /*0190*/ 	.short	0x0001
        /*0192*/ 	.short	0x0008
        /*0194*/ 	.byte	0x00, 0xf4, 0x21, 0x00


	//----- nvinfo : EIATTR_KPARAM_INFO
	.align		4
.L_58:
        /*0198*/ 	.byte	0x04, 0x17
        /*019a*/ 	.short	(.L_60 - .L_59)
.L_59:
        /*019c*/ 	.word	0x00000000
        /*01a0*/ 	.short	0x0000
        /*01a2*/ 	.short	0x0000
        /*01a4*/ 	.byte	0x00, 0xf4, 0x21, 0x00


	//----- nvinfo : EIATTR_SPARSE_MMA_MASK
	.align		4
.L_60:
        /*01a8*/ 	.byte	0x03, 0x50
        /*01aa*/ 	.short	0x0000


	//----- nvinfo : EIATTR_MAXREG_COUNT
	.align		4
        /*01ac*/ 	.byte	0x03, 0x1b
        /*01ae*/ 	.short	0x00ff


	//----- nvinfo : EIATTR_NUM_BARRIERS
	.align		4
        /*01b0*/ 	.byte	0x02, 0x4c
        /*01b2*/ 	.byte	0x01
	.zero		1


	//----- nvinfo : EIATTR_ANNOTATIONS
	.align		4
        /*01b4*/ 	.byte	0x04, 0x55
        /*01b6*/ 	.short	(.L_62 - .L_61)


	//   ....[0]....
.L_61:
        /*01b8*/ 	.word	0x00000001
        /*01bc*/ 	.byte	0x40, 0x26, 0x00, 0x00, 0x01, 0x00, 0x00, 0x00, 0x50, 0x26, 0x00, 0x00, 0x01, 0x00, 0x00, 0x00
        /* <DEDUP_REMOVED lines=226> */
        /*0fec*/ 	.byte	0x40, 0xdf, 0x00, 0x00, 0x01, 0x00, 0x00, 0x00, 0x50, 0xdf, 0x00, 0x00


	//----- nvinfo : EIATTR_MERCURY_ISA_VERSION
	.align		4
.L_62:
        /*0ff8*/ 	.byte	0x03, 0x5f
        /*0ffa*/ 	.short	0x0101


	//----- nvinfo : EIATTR_COOP_GROUP_MASK_REGIDS
	.align		4
        /*0ffc*/ 	.byte	0x04, 0x29
        /*0ffe*/ 	.short	(.L_64 - .L_63)


	//   ....[0]....
.L_63:
        /*1000*/ 	.word	0xffffffff


	//   ....[1]....
        /*1004*/ 	.word	0xffffffff


	//   ....[2]....
        /*1008*/ 	.word	0xffffffff


	//   ....[3]....
        /*100c*/ 	.word	0xffffffff


	//   ....[4]....
        /*1010*/ 	.word	0xffffffff


	//   ....[5]....
        /*1014*/ 	.word	0xffffffff


	//   ....[6]....
        /*1018*/ 	.word	0xffffffff


	//   ....[7]....
        /*101c*/ 	.word	0xffffffff


	//----- nvinfo : EIATTR_COOP_GROUP_INSTR_OFFSETS
	.align		4
.L_64:
        /*1020*/ 	.byte	0x04, 0x28
        /*1022*/ 	.short	(.L_66 - .L_65)


	//   ....[0]....
.L_65:
        /*1024*/ 	.word	0x0000bfe0


	//   ....[1]....
        /*1028*/ 	.word	0x0000c020


	//   ....[2]....
        /*102c*/ 	.word	0x0000c250


	//   ....[3]....
        /*1030*/ 	.word	0x0000c7e0


	//   ....[4]....
        /*1034*/ 	.word	0x0000dd90


	//   ....[5]....
        /*1038*/ 	.word	0x0000dda0


	//   ....[6]....
        /*103c*/ 	.word	0x0000dde0


	//   ....[7]....
        /*1040*/ 	.word	0x0000ddf0


	//----- nvinfo : EIATTR_EXIT_INSTR_OFFSETS
	.align		4
.L_66:
        /*1044*/ 	.byte	0x04, 0x1c
        /*1046*/ 	.short	(.L_68 - .L_67)


	//   ....[0]....
.L_67:
        /*1048*/ 	.word	0x000131e0


	//   ....[1]....
        /*104c*/ 	.word	0x00013290


	//----- nvinfo : EIATTR_REQNTID
	.align		4
.L_68:
        /*1050*/ 	.byte	0x04, 0x10
        /*1052*/ 	.short	(.L_70 - .L_69)
.L_69:
        /*1054*/ 	.word	0x00000100
        /*1058*/ 	.word	0x00000001
        /*105c*/ 	.word	0x00000001


	//----- nvinfo : EIATTR_CBANK_PARAM_SIZE
	.align		4
.L_70:
        /*1060*/ 	.byte	0x03, 0x19
        /*1062*/ 	.short	0x0088


	//----- nvinfo : EIATTR_PARAM_CBANK
	.align		4
        /*1064*/ 	.byte	0x04, 0x0a
        /*1066*/ 	.short	(.L_72 - .L_71)
	.align		4
.L_71:
        /*1068*/ 	.word	index@(.nv.constant0.attn_fwd)
        /*106c*/ 	.short	0x0210
        /*106e*/ 	.short	0x0088


	//----- nvinfo : EIATTR_SW_WAR
	.align		4
.L_72:
        /*1070*/ 	.byte	0x04, 0x36
        /*1072*/ 	.short	(.L_74 - .L_73)
.L_73:
        /*1074*/ 	.word	0x00000008
.L_74:


//--------------------- .nv.callgraph             --------------------------
	.section	.nv.callgraph,"",@"SHT_CUDA_CALLGRAPH"
	.align	4
	.sectionentsize	8
	.align		4
        /*0000*/ 	.word	0x00000000
	.align		4
        /*0004*/ 	.word	0xffffffff
	.align		4
        /*0008*/ 	.word	0x00000000
	.align		4
        /*000c*/ 	.word	0xfffffffe
	.align		4
        /*0010*/ 	.word	0x00000000
	.align		4
        /*0014*/ 	.word	0xfffffffd
	.align		4
        /*0018*/ 	.word	0x00000000
	.align		4
        /*001c*/ 	.word	0xfffffffc


//--------------------- .nv.constant4             --------------------------
	.section	.nv.constant4,"a",@progbits
	.align	8
	.align		8
.nv.constant4:
        /*0000*/ 	.dword	_$_str


//--------------------- .text.attn_fwd            --------------------------
	.section	.text.attn_fwd,"ax",@progbits
	.align	128
        .global         attn_fwd
        .type           attn_fwd,@function
        .size           attn_fwd,(.L_x_3 - attn_fwd)
        .other          attn_fwd,@"STO_CUDA_ENTRY STV_DEFAULT"
attn_fwd:
.text.attn_fwd:
[----:B------:R-:W0:Y:S01]  /*0000*/  LDC R1, c[0x0][0x28] ;  /* 0x00000a00ff017b82 */ /* 0x000e220000000800 */
[----:B------:R-:W1:Y:S07]  /*0010*/  S2R R7, SR_CTAID.X ;  /* 0x0000000000077919 */ /* 0x000e6e0000002500 */
[----:B------:R-:W2:Y:S01]  /*0020*/  LDC.64 R2, c[0x0][0x240] ;  /* 0x00009000ff027b82 */ /* 0x000ea20000000a00 */
[----:B------:R-:W-:Y:S01]  /*0030*/  ULDC.64 UR4, c[0x0][0x208] ;  /* 0x0000820000047ab9 */ /* 0x000fe20000000a00 */
[----:B0-----:R-:W-:Y:S01]  /*0040*/  VIADD R1, R1, 0xfffffa78 ;  /* 0xfffffa7801017836 */ /* 0x001fe20000000000 */
[----:B------:R-:W0:Y:S01]  /*0050*/  S2R R185, SR_TID.X ;  /* 0x0000000000b97919 */ /* 0x000e220000002100 */
[----:B------:R-:W2:Y:S04]  /*0060*/  S2R R184, SR_CTAID.Y ;  /* 0x0000000000b87919 */ /* 0x000ea80000002600 */
[----:B------:R-:W3:Y:S08]  /*0070*/  LDC R16, c[0x0][0x248] ;  /* 0x00009200ff107b82 */ /* 0x000ef00000000800 */
[----:B------:R-:W4:Y:S01]  /*0080*/  LDC.64 R10, c[0x0][0x210] ;  /* 0x00008400ff0a7b82 */ /* 0x000f220000000a00 */
[----:B-1----:R-:W-:Y:S01]  /*0090*/  IMAD.SHL.U32 R7, R7, 0x40, RZ ;  /* 0x0000004007077824 */ /* 0x002fe200078e00ff */
[----:B0-----:R-:W-:-:S04]  /*00a0*/  SHF.R.U32.HI R5, RZ, 0x6, R185 ;  /* 0x00000006ff057819 */ /* 0x001fc800000116b9 */
[----:B------:R-:W-:Y:S02]  /*00b0*/  LOP3.LUT R4, R7, 0x3f, R185, 0xf8, !PT ;  /* 0x0000003f07047812 */ /* 0x000fe400078ef8b9 */
[----:B------:R-:W-:Y:S01]  /*00c0*/  SGXT.U32 R5, R5, 0x2 ;  /* 0x000000020505781a */ /* 0x000fe20000000000 */
[----:B--2---:R-:W-:Y:S02]  /*00d0*/  IMAD R0, R184, R2, RZ ;  /* 0x00000002b8007224 */ /* 0x004fe400078e02ff */
[----:B------:R-:W-:Y:S02]  /*00e0*/  IMAD R2, R4, R3, RZ ;  /* 0x0000000304027224 */ /* 0x000fe400078e02ff */
[----:B---3--:R-:W-:Y:S02]  /*00f0*/  IMAD R9, R5, R16, RZ ;  /* 0x0000001005097224 */ /* 0x008fe400078e02ff */
[----:B------:R-:W-:Y:S02]  /*0100*/  IMAD.SHL.U32 R3, R0, 0x2, RZ ;  /* 0x0000000200037824 */ /* 0x000fe400078e00ff */
[----:B------:R-:W-:-:S02]  /*0110*/  IMAD.SHL.U32 R4, R2, 0x2, RZ ;  /* 0x0000000202047824 */ /* 0x000fc400078e00ff */
[----:B------:R-:W-:Y:S02]  /*0120*/  IMAD R13, R16, 0x4, R9 ;  /* 0x00000004100d7824 */ /* 0x000fe400078e0209 */
[----:B------:R-:W-:Y:S01]  /*0130*/  IMAD.HI R6, R2, 0x2, RZ ;  /* 0x0000000202067827 */ /* 0x000fe200078e02ff */
[----:B----4-:R-:W-:-:S03]  /*0140*/  IADD3 R2, P0, P1, R4, R10, R3 ;  /* 0x0000000a04027210 */ /* 0x010fc6000791e003 */
[----:B------:R-:W-:-:S04]  /*0150*/  IMAD.HI R0, R0, 0x2, RZ ;  /* 0x0000000200007827 */ /* 0x000fc800078e02ff */
[----:B------:R-:W-:Y:S01]  /*0160*/  IMAD R3, R16, 0x4, R13 ;  /* 0x0000000410037824 */ /* 0x000fe200078e020d */
[----:B------:R-:W-:Y:S02]  /*0170*/  IADD3.X R0, R6, R11, R0, P0, P1 ;  /* 0x0000000b06007210 */ /* 0x000fe400007e2400 */
[C---:B------:R-:W-:Y:S02]  /*0180*/  LEA R10, P0, R9.reuse, R2, 0x1 ;  /* 0x00000002090a7211 */ /* 0x040fe400078008ff */
[C---:B------:R-:W-:Y:S02]  /*0190*/  LEA R15, R16.reuse, R3, 0x2 ;  /* 0x00000003100f7211 */ /* 0x040fe400078e10ff */
[----:B------:R-:W-:Y:S02]  /*01a0*/  LEA.HI.X.SX32 R11, R9, R0, 0x1, P0 ;  /* 0x00000000090b7211 */ /* 0x000fe400000f0eff */
[-C--:B------:R-:W-:Y:S01]  /*01b0*/  LEA R8, P1, R3, R2.reuse, 0x1 ;  /* 0x0000000203087211 */ /* 0x080fe200078208ff */
[----:B------:R-:W-:Y:S01]  /*01c0*/  IMAD R17, R16, 0x4, R15 ;  /* 0x0000000410117824 */ /* 0x000fe200078e020f */
[----:B------:R-:W-:-:S02]  /*01d0*/  LEA R12, P0, R13, R2, 0x1 ;  /* 0x000000020d0c7211 */ /* 0x000fc400078008ff */
[-C--:B------:R-:W-:Y:S01]  /*01e0*/  LEA.HI.X.SX32 R9, R3, R0.reuse, 0x1, P1 ;  /* 0x0000000003097211 */ /* 0x080fe200008f0eff */
[C---:B------:R-:W-:Y:S01]  /*01f0*/  IMAD R21, R16.reuse, 0x4, R17 ;  /* 0x0000000410157824 */ /* 0x040fe200078e0211 */
[----:B------:R-:W-:Y:S01]  /*0200*/  LEA.HI.X.SX32 R13, R13, R0, 0x1, P0 ;  /* 0x000000000d0d7211 */ /* 0x000fe200000f0eff */
[----:B------:R-:W2:Y:S01]  /*0210*/  LDG.E.U16 R3, desc[UR4][R10.64] ;  /* 0x000000040a037981 */ /* 0x000ea2000c1e1500 */
[-C--:B------:R-:W-:Y:S02]  /*0220*/  LEA R14, P0, R15, R2.reuse, 0x1 ;  /* 0x000000020f0e7211 */ /* 0x080fe400078008ff */
[----:B------:R-:W-:Y:S01]  /*0230*/  LEA R18, P1, R17, R2, 0x1 ;  /* 0x0000000211127211 */ /* 0x000fe200078208ff */
[----:B------:R-:W3:Y:S01]  /*0240*/  LDG.E.U16 R9, desc[UR4][R8.64] ;  /* 0x0000000408097981 */ /* 0x000ee2000c1e1500 */
[-C--:B------:R-:W-:Y:S02]  /*0250*/  LEA.HI.X.SX32 R15, R15, R0.reuse, 0x1, P0 ;  /* 0x000000000f0f7211 */ /* 0x080fe400000f0eff */
[----:B------:R-:W-:Y:S01]  /*0260*/  LEA.HI.X.SX32 R19, R17, R0, 0x1, P1 ;  /* 0x0000000011137211 */ /* 0x000fe200008f0eff */
[C---:B------:R-:W-:Y:S01]  /*0270*/  IMAD R17, R16.reuse, 0x4, R21 ;  /* 0x0000000410117824 */ /* 0x040fe200078e0215 */
[C---:B------:R-:W-:Y:S01]  /*0280*/  LEA R20, P0, R21.reuse, R2, 0x1 ;  /* 0x0000000215147211 */ /* 0x040fe200078008ff */
[----:B------:R-:W4:Y:S03]  /*0290*/  LDG.E.U16 R4, desc[UR4][R12.64] ;  /* 0x000000040c047981 */ /* 0x000f26000c1e1500 */
[----:B------:R-:W-:Y:S01]  /*02a0*/  LEA.HI.X.SX32 R21, R21, R0, 0x1, P0 ;  /* 0x0000000015157211 */ /* 0x000fe200000f0eff */
[C---:B------:R-:W-:Y:S01]  /*02b0*/  IMAD R25, R16.reuse, 0x4, R17 ;  /* 0x0000000410197824 */ /* 0x040fe200078e0211 */
[C---:B------:R-:W-:Y:S01]  /*02c0*/  LEA R22, P0, R17.reuse, R2, 0x1 ;  /* 0x0000000211167211 */ /* 0x040fe200078008ff */
[----:B------:R0:W5:Y:S03]  /*02d0*/  LDG.E.U16 R11, desc[UR4][R18.64] ;  /* 0x00000004120b7981 */ /* 0x000166000c1e1500 */
[----:B------:R-:W-:Y:S01]  /*02e0*/  LEA.HI.X.SX32 R23, R17, R0, 0x1, P0 ;  /* 0x0000000011177211 */ /* 0x000fe200000f0eff */
[C---:B------:R-:W-:Y:S01]  /*02f0*/  IMAD R17, R16.reuse, 0x4, R25 ;  /* 0x0000000410117824 */ /* 0x040fe200078e0219 */
[----:B------:R1:W4:Y:S03]  /*0300*/  LDG.E.U16 R8, desc[UR4][R20.64] ;  /* 0x0000000414087981 */ /* 0x000326000c1e1500 */
[----:B------:R-:W-:Y:S01]  /*0310*/  IMAD R29, R16, 0x4, R17 ;  /* 0x00000004101d7824 */ /* 0x000fe200078e0211 */
[-C--:B------:R-:W-:Y:S01]  /*0320*/  LEA R26, P1, R17, R2.reuse, 0x1 ;  /* 0x00000002111a7211 */ /* 0x080fe200078208ff */
[----:B------:R1:W4:Y:S01]  /*0330*/  LDG.E.U16 R13, desc[UR4][R22.64] ;  /* 0x00000004160d7981 */ /* 0x000322000c1e1500 */
[----:B------:R-:W-:-:S02]  /*0340*/  LEA R24, P0, R25, R2, 0x1 ;  /* 0x0000000219187211 */ /* 0x000fc400078008ff */
[-C--:B------:R-:W-:Y:S01]  /*0350*/  LEA.HI.X.SX32 R27, R17, R0.reuse, 0x1, P1 ;  /* 0x00000000111b7211 */ /* 0x080fe200008f0eff */
[----:B------:R-:W4:Y:S01]  /*0360*/  LDG.E.U16 R6, desc[UR4][R14.64] ;  /* 0x000000040e067981 */ /* 0x000f22000c1e1500 */
[C---:B------:R-:W-:Y:S02]  /*0370*/  LEA R17, R16.reuse, R29, 0x2 ;  /* 0x0000001d10117211 */ /* 0x040fe400078e10ff */
[----:B------:R-:W-:Y:S02]  /*0380*/  LEA.HI.X.SX32 R25, R25, R0, 0x1, P0 ;  /* 0x0000000019197211 */ /* 0x000fe400000f0eff */
[C---:B------:R-:W-:Y:S01]  /*0390*/  LEA R28, P0, R29.reuse, R2, 0x1 ;  /* 0x000000021d1c7211 */ /* 0x040fe200078008ff */
[C---:B0-----:R-:W-:Y:S02]  /*03a0*/  IMAD R19, R16.reuse, 0x4, R17 ;  /* 0x0000000410137824 */ /* 0x041fe400078e0211 */
[----:B------:R-:W4:Y:S01]  /*03b0*/  LDG.E.U16 R10, desc[UR4][R24.64] ;  /* 0x00000004180a7981 */ /* 0x000f22000c1e1500 */
[----:B------:R-:W-:Y:S01]  /*03c0*/  LEA.HI.X.SX32 R29, R29, R0, 0x1, P0 ;  /* 0x000000001d1d7211 */ /* 0x000fe200000f0eff */
[C---:B------:R-:W-:Y:S01]  /*03d0*/  IMAD R31, R16.reuse, 0x4, R19 ;  /* 0x00000004101f7824 */ /* 0x040fe200078e0213 */
[C---:B-1----:R-:W-:Y:S01]  /*03e0*/  LEA R20, P0, R17.reuse, R2, 0x1 ;  /* 0x0000000211147211 */ /* 0x042fe200078008ff */
[----:B------:R0:W4:Y:S02]  /*03f0*/  LDG.E.U16 R15, desc[UR4][R26.64] ;  /* 0x000000041a0f7981 */ /* 0x000124000c1e1500 */
[----:B------:R-:W-:Y:S01]  /*0400*/  IMAD R33, R16, 0x4, R31 ;  /* 0x0000000410217824 */ /* 0x000fe200078e021f */
[----:B------:R-:W-:Y:S01]  /*0410*/  LEA.HI.X.SX32 R21, R17, R0, 0x1, P0 ;  /* 0x0000000011157211 */ /* 0x000fe200000f0eff */
[----:B------:R1:W4:Y:S01]  /*0420*/  LDG.E.U16 R12, desc[UR4][R28.64] ;  /* 0x000000041c0c7981 */ /* 0x000322000c1e1500 */
[----:B------:R-:W-:-:S02]  /*0430*/  LEA R22, P0, R19, R2, 0x1 ;  /* 0x0000000213167211 */ /* 0x000fc400078008ff */
[----:B------:R-:W-:Y:S01]  /*0440*/  LEA R30, P1, R31, R2, 0x1 ;  /* 0x000000021f1e7211 */ /* 0x000fe200078208ff */
[----:B------:R-:W4:Y:S01]  /*0450*/  LDG.E.U16 R17, desc[UR4][R20.64] ;  /* 0x0000000414117981 */ /* 0x000f22000c1e1500 */
[C---:B0-----:R-:W-:Y:S01]  /*0460*/  IMAD R27, R16.reuse, 0x4, R33 ;  /* 0x00000004101b7824 */ /* 0x041fe200078e0221 */
[----:B------:R-:W-:Y:S02]  /*0470*/  LEA.HI.X.SX32 R23, R19, R0, 0x1, P0 ;  /* 0x0000000013177211 */ /* 0x000fe400000f0eff */
[----:B------:R-:W-:Y:S01]  /*0480*/  LEA R24, P0, R33, R2, 0x1 ;  /* 0x0000000221187211 */ /* 0x000fe200078008ff */
[C---:B-1----:R-:W-:Y:S01]  /*0490*/  IMAD R29, R16.reuse, 0x4, R27 ;  /* 0x00000004101d7824 */ /* 0x042fe200078e021b */
[-C--:B------:R-:W-:Y:S01]  /*04a0*/  LEA.HI.X.SX32 R31, R31, R0.reuse, 0x1, P1 ;  /* 0x000000001f1f7211 */ /* 0x080fe200008f0eff */
[----:B------:R-:W4:Y:S01]  /*04b0*/  LDG.E.U16 R14, desc[UR4][R22.64] ;  /* 0x00000004160e7981 */ /* 0x000f22000c1e1500 */
[----:B------:R-:W-:Y:S01]  /*04c0*/  LEA.HI.X.SX32 R25, R33, R0, 0x1, P0 ;  /* 0x0000000021197211 */ /* 0x000fe200000f0eff */
[C---:B------:R-:W-:Y:S01]  /*04d0*/  IMAD R33, R16.reuse, 0x4, R29 ;  /* 0x0000000410217824 */ /* 0x040fe200078e021d */
[C---:B------:R-:W-:Y:S01]  /*04e0*/  LEA R26, P0, R27.reuse, R2, 0x1 ;  /* 0x000000021b1a7211 */ /* 0x040fe200078008ff */
[----:B------:R0:W4:Y:S03]  /*04f0*/  LDG.E.U16 R19, desc[UR4][R30.64] ;  /* 0x000000041e137981 */ /* 0x000126000c1e1500 */
[----:B------:R-:W-:Y:S01]  /*0500*/  LEA R35, R16, R33, 0x2 ;  /* 0x0000002110237211 */ /* 0x000fe200078e10ff */
[----:B------:R1:W4:Y:S01]  /*0510*/  LDG.E.U16 R18, desc[UR4][R24.64] ;  /* 0x0000000418127981 */ /* 0x000322000c1e1500 */
[----:B------:R-:W-:-:S03]  /*0520*/  LEA.HI.X.SX32 R27, R27, R0, 0x1, P0 ;  /* 0x000000001b1b7211 */ /* 0x000fc600000f0eff */
[C---:B0-----:R-:W-:Y:S01]  /*0530*/  IMAD R31, R16.reuse, 0x4, R35 ;  /* 0x00000004101f7824 */ /* 0x041fe200078e0223 */
[C---:B------:R-:W-:Y:S01]  /*0540*/  LEA R28, P0, R29.reuse, R2, 0x1 ;  /* 0x000000021d1c7211 */ /* 0x040fe200078008ff */
[----:B------:R0:W4:Y:S02]  /*0550*/  LDG.E.U16 R21, desc[UR4][R26.64] ;  /* 0x000000041a157981 */ /* 0x000124000c1e1500 */
[----:B-1----:R-:W-:Y:S01]  /*0560*/  IMAD R25, R16, 0x4, R31 ;  /* 0x0000000410197824 */ /* 0x002fe200078e021f */
[----:B------:R-:W-:-:S03]  /*0570*/  LEA.HI.X.SX32 R29, R29, R0, 0x1, P0 ;  /* 0x000000001d1d7211 */ /* 0x000fc600000f0eff */
[C---:B------:R-:W-:Y:S01]  /*0580*/  IMAD R39, R16.reuse, 0x4, R25 ;  /* 0x0000000410277824 */ /* 0x040fe200078e0219 */
[C---:B------:R-:W-:Y:S01]  /*0590*/  LEA R34, P0, R35.reuse, R2, 0x1 ;  /* 0x0000000223227211 */ /* 0x040fe200078008ff */
[----:B------:R1:W4:Y:S02]  /*05a0*/  LDG.E.U16 R20, desc[UR4][R28.64] ;  /* 0x000000041c147981 */ /* 0x000324000c1e1500 */
[C---:B0-----:R-:W-:Y:S01]  /*05b0*/  IMAD R27, R16.reuse, 0x4, R39 ;  /* 0x00000004101b7824 */ /* 0x041fe200078e0227 */
[----:B------:R-:W-:Y:S02]  /*05c0*/  LEA.HI.X.SX32 R35, R35, R0, 0x1, P0 ;  /* 0x0000000023237211 */ /* 0x000fe400000f0eff */
[-C--:B------:R-:W-:Y:S02]  /*05d0*/  LEA R30, P0, R31, R2.reuse, 0x1 ;  /* 0x000000021f1e7211 */ /* 0x080fe400078008ff */
[----:B------:R-:W-:Y:S01]  /*05e0*/  LEA R32, P1, R33, R2, 0x1 ;  /* 0x0000000221207211 */ /* 0x000fe200078208ff */
[----:B------:R0:W4:Y:S01]  /*05f0*/  LDG.E.U16 R22, desc[UR4][R34.64] ;  /* 0x0000000422167981 */ /* 0x000122000c1e1500 */
[----:B-1----:R-:W-:Y:S01]  /*0600*/  IMAD R29, R16, 0x4, R27 ;  /* 0x00000004101d7824 */ /* 0x002fe200078e021b */
[----:B------:R-:W-:-:S02]  /*0610*/  LEA.HI.X.SX32 R31, R31, R0, 0x1, P0 ;  /* 0x000000001f1f7211 */ /* 0x000fc400000f0eff */
[----:B------:R-:W-:Y:S02]  /*0620*/  LEA.HI.X.SX32 R33, R33, R0, 0x1, P1 ;  /* 0x0000000021217211 */ /* 0x000fe400008f0eff */
[-C--:B------:R-:W-:Y:S01]  /*0630*/  LEA R36, P0, R25, R2.reuse, 0x1 ;  /* 0x0000000219247211 */ /* 0x080fe200078008ff */
[C---:B0-----:R-:W-:Y:S01]  /*0640*/  IMAD R35, R16.reuse, 0x4, R29 ;  /* 0x0000000410237824 */ /* 0x041fe200078e021d */
[----:B------:R-:W-:Y:S01]  /*0650*/  LEA R38, P1, R39, R2, 0x1 ;  /* 0x0000000227267211 */ /* 0x000fe200078208ff */
[----:B------:R-:W4:Y:S01]  /*0660*/  LDG.E.U16 R23, desc[UR4][R32.64] ;  /* 0x0000000420177981 */ /* 0x000f22000c1e1500 */
[-C--:B------:R-:W-:Y:S02]  /*0670*/  LEA.HI.X.SX32 R37, R25, R0.reuse, 0x1, P0 ;  /* 0x0000000019257211 */ /* 0x080fe400000f0eff */
[----:B------:R-:W-:Y:S01]  /*0680*/  LEA R43, R16, R35, 0x2 ;  /* 0x00000023102b7211 */ /* 0x000fe200078e10ff */
[----:B------:R0:W4:Y:S01]  /*0690*/  LDG.E.U16 R25, desc[UR4][R30.64] ;  /* 0x000000041e197981 */ /* 0x000122000c1e1500 */
[----:B------:R-:W-:-:S02]  /*06a0*/  LEA.HI.X.SX32 R39, R39, R0, 0x1, P1 ;  /* 0x0000000027277211 */ /* 0x000fc400008f0eff */
[C---:B------:R-:W-:Y:S01]  /*06b0*/  LEA R40, P0, R27.reuse, R2, 0x1 ;  /* 0x000000021b287211 */ /* 0x040fe200078008ff */
[----:B------:R-:W4:Y:S03]  /*06c0*/  LDG.E.U16 R24, desc[UR4][R36.64] ;  /* 0x0000000424187981 */ /* 0x000f26000c1e1500 */
[----:B------:R-:W-:Y:S02]  /*06d0*/  LEA.HI.X.SX32 R41, R27, R0, 0x1, P0 ;  /* 0x000000001b297211 */ /* 0x000fe400000f0eff */
[----:B------:R1:W4:Y:S01]  /*06e0*/  LDG.E.U16 R27, desc[UR4][R38.64] ;  /* 0x00000004261b7981 */ /* 0x000322000c1e1500 */
[C---:B0-----:R-:W-:Y:S01]  /*06f0*/  IMAD R31, R16.reuse, 0x4, R43 ;  /* 0x00000004101f7824 */ /* 0x041fe200078e022b */
[C---:B------:R-:W-:Y:S02]  /*0700*/  LEA R32, P0, R29.reuse, R2, 0x1 ;  /* 0x000000021d207211 */ /* 0x040fe400078008ff */
[----:B------:R0:W4:Y:S02]  /*0710*/  LDG.E.U16 R26, desc[UR4][R40.64] ;  /* 0x00000004281a7981 */ /* 0x000124000c1e1500 */
[----:B------:R-:W-:Y:S01]  /*0720*/  LEA.HI.X.SX32 R33, R29, R0, 0x1, P0 ;  /* 0x000000001d217211 */ /* 0x000fe200000f0eff */
[----:B-1----:R-:W-:Y:S01]  /*0730*/  IMAD R39, R16, 0x4, R31 ;  /* 0x0000000410277824 */ /* 0x002fe200078e021f */
[----:B------:R-:W-:-:S03]  /*0740*/  LEA R34, P0, R35, R2, 0x1 ;  /* 0x0000000223227211 */ /* 0x000fc600078008ff */
[----:B------:R-:W4:Y:S01]  /*0750*/  LDG.E.U16 R29, desc[UR4][R32.64] ;  /* 0x00000004201d7981 */ /* 0x000f22000c1e1500 */
[C---:B0-----:R-:W-:Y:S01]  /*0760*/  IMAD R41, R16.reuse, 0x4, R39 ;  /* 0x0000000410297824 */ /* 0x041fe200078e0227 */
[----:B------:R-:W-:Y:S02]  /*0770*/  LEA R42, P1, R43, R2, 0x1 ;  /* 0x000000022b2a7211 */ /* 0x000fe400078208ff */
[-C--:B------:R-:W-:Y:S01]  /*0780*/  LEA.HI.X.SX32 R35, R35, R0.reuse, 0x1, P0 ;  /* 0x0000000023237211 */ /* 0x080fe200000f0eff */
[C---:B------:R-:W-:Y:S01]  /*0790*/  IMAD R45, R16.reuse, 0x4, R41 ;  /* 0x00000004102d7824 */ /* 0x040fe200078e0229 */
[----:B------:R-:W-:Y:S02]  /*07a0*/  LEA.HI.X.SX32 R43, R43, R0, 0x1, P1 ;  /* 0x000000002b2b7211 */ /* 0x000fe400008f0eff */
[C---:B------:R-:W-:Y:S01]  /*07b0*/  LEA R36, P0, R31.reuse, R2, 0x1 ;  /* 0x000000021f247211 */ /* 0x040fe200078008ff */
[----:B------:R-:W-:Y:S01]  /*07c0*/  IMAD R47, R16, 0x4, R45 ;  /* 0x00000004102f7824 */ /* 0x000fe200078e022d */
[----:B------:R-:W4:Y:S02]  /*07d0*/  LDG.E.U16 R28, desc[UR4][R34.64] ;  /* 0x00000004221c7981 */ /* 0x000f24000c1e1500 */
[----:B------:R-:W-:-:S02]  /*07e0*/  LEA.HI.X.SX32 R37, R31, R0, 0x1, P0 ;  /* 0x000000001f257211 */ /* 0x000fc400000f0eff */
[----:B------:R0:W4:Y:S01]  /*07f0*/  LDG.E.U16 R31, desc[UR4][R42.64] ;  /* 0x000000042a1f7981 */ /* 0x000122000c1e1500 */
[----:B------:R-:W-:-:S03]  /*0800*/  LEA R38, P0, R39, R2, 0x1 ;  /* 0x0000000227267211 */ /* 0x000fc600078008ff */
[----:B------:R1:W4:Y:S01]  /*0810*/  LDG.E.U16 R30, desc[UR4][R36.64] ;  /* 0x00000004241e7981 */ /* 0x000322000c1e1500 */
[C---:B0-----:R-:W-:Y:S01]  /*0820*/  IMAD R43, R16.reuse, 0x4, R47 ;  /* 0x00000004102b7824 */ /* 0x041fe200078e022f */
[----:B------:R-:W-:Y:S02]  /*0830*/  LEA.HI.X.SX32 R39, R39, R0, 0x1, P0 ;  /* 0x0000000027277211 */ /* 0x000fe400000f0eff */
[C---:B------:R-:W-:Y:S02]  /*0840*/  LEA R40, P0, R41.reuse, R2, 0x1 ;  /* 0x0000000229287211 */ /* 0x040fe400078008ff */
[----:B-1----:R-:W-:Y:S01]  /*0850*/  LEA R37, R16, R43, 0x2 ;  /* 0x0000002b10257211 */ /* 0x002fe200078e10ff */
[----:B------:R0:W4:Y:S01]  /*0860*/  LDG.E.U16 R33, desc[UR4][R38.64] ;  /* 0x0000000426217981 */ /* 0x000122000c1e1500 */
[----:B------:R-:W-:-:S03]  /*0870*/  LEA.HI.X.SX32 R41, R41, R0, 0x1, P0 ;  /* 0x0000000029297211 */ /* 0x000fc600000f0eff */
[C---:B------:R-:W-:Y:S01]  /*0880*/  IMAD R51, R16.reuse, 0x4, R37 ;  /* 0x0000000410337824 */ /* 0x040fe200078e0225 */
[C---:B------:R-:W-:Y:S01]  /*0890*/  LEA R46, P0, R47.reuse, R2, 0x1 ;  /* 0x000000022f2e7211 */ /* 0x040fe200078008ff */
[----:B------:R1:W4:Y:S02]  /*08a0*/  LDG.E.U16 R32, desc[UR4][R40.64] ;  /* 0x0000000428207981 */ /* 0x000324000c1e1500 */
[C---:B0-----:R-:W-:Y:S01]  /*08b0*/  IMAD R39, R16.reuse, 0x4, R51 ;  /* 0x0000000410277824 */ /* 0x041fe200078e0233 */
[----:B------:R-:W-:Y:S02]  /*08c0*/  LEA.HI.X.SX32 R47, R47, R0, 0x1, P0 ;  /* 0x000000002f2f7211 */ /* 0x000fe400000f0eff */
[-C--:B------:R-:W-:Y:S01]  /*08d0*/  LEA R42, P0, R43, R2.reuse, 0x1 ;  /* 0x000000022b2a7211 */ /* 0x080fe200078008ff */
[----:B-1----:R-:W-:Y:S01]  /*08e0*/  IMAD R41, R16, 0x4, R39 ;  /* 0x0000000410297824 */ /* 0x002fe200078e0227 */
[----:B------:R-:W-:Y:S01]  /*08f0*/  LEA R44, P1, R45, R2, 0x1 ;  /* 0x000000022d2c7211 */ /* 0x000fe200078208ff */
[----:B------:R0:W4:Y:S01]  /*0900*/  LDG.E.U16 R34, desc[UR4][R46.64] ;  /* 0x000000042e227981 */ /* 0x000122000c1e1500 */
[----:B------:R-:W-:-:S02]  /*0910*/  LEA.HI.X.SX32 R43, R43, R0, 0x1, P0 ;  /* 0x000000002b2b7211 */ /* 0x000fc400000f0eff */
[----:B------:R-:W-:Y:S02]  /*0920*/  LEA.HI.X.SX32 R45, R45, R0, 0x1, P1 ;  /* 0x000000002d2d7211 */ /* 0x000fe400008f0eff */
[-C--:B------:R-:W-:Y:S02]  /*0930*/  LEA R48, P0, R37, R2.reuse, 0x1 ;  /* 0x0000000225307211 */ /* 0x080fe400078008ff */
[----:B------:R-:W-:Y:S01]  /*0940*/  LEA R50, P1, R51, R2, 0x1 ;  /* 0x0000000233327211 */ /* 0x000fe200078208ff */
[----:B------:R-:W4:Y:S01]  /*0950*/  LDG.E.U16 R35, desc[UR4][R44.64] ;  /* 0x000000042c237981 */ /* 0x000f22000c1e1500 */
[C---:B0-----:R-:W-:Y:S01]  /*0960*/  IMAD R47, R16.reuse, 0x4, R41 ;  /* 0x00000004102f7824 */ /* 0x041fe200078e0229 */
[-C--:B------:R-:W-:Y:S02]  /*0970*/  LEA.HI.X.SX32 R49, R37, R0.reuse, 0x1, P0 ;  /* 0x0000000025317211 */ /* 0x080fe400000f0eff */
[----:B------:R0:W4:Y:S01]  /*0980*/  LDG.E.U16 R37, desc[UR4][R42.64] ;  /* 0x000000042a257981 */ /* 0x000122000c1e1500 */
[----:B------:R-:W-:Y:S01]  /*0990*/  IMAD R55, R16, 0x4, R47 ;  /* 0x0000000410377824 */ /* 0x000fe200078e022f */
[----:B------:R-:W-:-:S02]  /*09a0*/  LEA.HI.X.SX32 R51, R51, R0, 0x1, P1 ;  /* 0x0000000033337211 */ /* 0x000fc400008f0eff */
[C---:B------:R-:W-:Y:S01]  /*09b0*/  LEA R52, P0, R39.reuse, R2, 0x1 ;  /* 0x0000000227347211 */ /* 0x040fe200078008ff */
[----:B------:R-:W4:Y:S01]  /*09c0*/  LDG.E.U16 R36, desc[UR4][R48.64] ;  /* 0x0000000430247981 */ /* 0x000f22000c1e1500 */
[----:B0-----:R-:W-:Y:S02]  /*09d0*/  IMAD R43, R16, 0x4, R55 ;  /* 0x00000004102b7824 */ /* 0x001fe400078e0237 */
[----:B------:R-:W-:Y:S02]  /*09e0*/  LEA.HI.X.SX32 R53, R39, R0, 0x1, P0 ;  /* 0x0000000027357211 */ /* 0x000fe400000f0eff */
[----:B------:R0:W4:Y:S01]  /*09f0*/  LDG.E.U16 R39, desc[UR4][R50.64] ;  /* 0x0000000432277981 */ /* 0x000122000c1e1500 */
[----:B------:R-:W-:-:S03]  /*0a00*/  LEA R44, P0, R41, R2, 0x1 ;  /* 0x00000002292c7211 */ /* 0x000fc600078008ff */
[----:B------:R1:W4:Y:S01]  /*0a10*/  LDG.E.U16 R38, desc[UR4][R52.64] ;  /* 0x0000000434267981 */ /* 0x000322000c1e1500 */
[----:B------:R-:W-:Y:S02]  /*0a20*/  LEA.HI.X.SX32 R45, R41, R0, 0x1, P0 ;  /* 0x00000000292d7211 */ /* 0x000fe400000f0eff */
[----:B0-----:R-:W-:-:S03]  /*0a30*/  LEA R51, R16, R43, 0x2 ;  /* 0x0000002b10337211 */ /* 0x001fc600078e10ff */
[----:B------:R-:W4:Y:S01]  /*0a40*/  LDG.E.U16 R41, desc[UR4][R44.64] ;  /* 0x000000042c297981 */ /* 0x000f22000c1e1500 */
[-C--:B------:R-:W-:Y:S01]  /*0a50*/  LEA R46, P0, R47, R2.reuse, 0x1 ;  /* 0x000000022f2e7211 */ /* 0x080fe200078008ff */
[C---:B-1----:R-:W-:Y:S01]  /*0a60*/  IMAD R53, R16.reuse, 0x4, R51 ;  /* 0x0000000410357824 */ /* 0x042fe200078e0233 */
        /* <DEDUP_REMOVED lines=11> */
[----:B0-----:R-:W-:Y:S01]  /*0b20*/  IMAD R55, R16, 0x4, R59 ;  /* 0x0000000410377824 */ /* 0x001fe200078e023b */
[----:B------:R-:W-:-:S03]  /*0b30*/  LEA.HI.X.SX32 R51, R51, R0, 0x1, P0 ;  /* 0x0000000033337211 */ /* 0x000fc600000f0eff */
[C---:B-1----:R-:W-:Y:S01]  /*0b40*/  IMAD R49, R16.reuse, 0x4, R55 ;  /* 0x0000000410317824 */ /* 0x042fe200078e0237 */
[C---:B------:R-:W-:Y:S01]  /*0b50*/  LEA R52, P0, R53.reuse, R2, 0x1 ;  /* 0x0000000235347211 */ /* 0x040fe200078008ff */
[----:B------:R0:W4:Y:S02]  /*0b60*/  LDG.E.U16 R45, desc[UR4][R50.64] ;  /* 0x00000004322d7981 */ /* 0x000124000c1e1500 */
[----:B------:R-:W-:Y:S01]  /*0b70*/  IMAD R63, R16, 0x4, R49 ;  /* 0x00000004103f7824 */ /* 0x000fe200078e0231 */
[----:B------:R-:W-:Y:S02]  /*0b80*/  LEA.HI.X.SX32 R53, R53, R0, 0x1, P0 ;  /* 0x0000000035357211 */ /* 0x000fe400000f0eff */
[----:B------:R-:W-:-:S03]  /*0b90*/  LEA R58, P0, R59, R2, 0x1 ;  /* 0x000000023b3a7211 */ /* 0x000fc600078008ff */
[----:B------:R1:W4:Y:S01]  /*0ba0*/  LDG.E.U16 R44, desc[UR4][R52.64] ;  /* 0x00000004342c7981 */ /* 0x000322000c1e1500 */
[C---:B0-----:R-:W-:Y:S02]  /*0bb0*/  LEA R51, R16.reuse, R63, 0x2 ;  /* 0x0000003f10337211 */ /* 0x041fe400078e10ff */
[----:B------:R-:W-:Y:S02]  /*0bc0*/  LEA.HI.X.SX32 R59, R59, R0, 0x1, P0 ;  /* 0x000000003b3b7211 */ /* 0x000fe400000f0eff */
[-C--:B------:R-:W-:Y:S02]  /*0bd0*/  LEA R54, P0, R55, R2.reuse, 0x1 ;  /* 0x0000000237367211 */ /* 0x080fe400078008ff */
[----:B------:R-:W-:Y:S01]  /*0be0*/  LEA R56, P1, R57, R2, 0x1 ;  /* 0x0000000239387211 */ /* 0x000fe200078208ff */
[----:B------:R0:W4:Y:S01]  /*0bf0*/  LDG.E.U16 R46, desc[UR4][R58.64] ;  /* 0x000000043a2e7981 */ /* 0x000122000c1e1500 */
[----:B-1----:R-:W-:Y:S01]  /*0c00*/  IMAD R53, R16, 0x4, R51 ;  /* 0x0000000410357824 */ /* 0x002fe200078e0233 */
[----:B------:R-:W-:-:S02]  /*0c10*/  LEA.HI.X.SX32 R55, R55, R0, 0x1, P0 ;  /* 0x0000000037377211 */ /* 0x000fc400000f0eff */
[----:B------:R-:W-:Y:S02]  /*0c20*/  LEA.HI.X.SX32 R57, R57, R0, 0x1, P1 ;  /* 0x0000000039397211 */ /* 0x000fe400008f0eff */
[-C--:B------:R-:W-:Y:S02]  /*0c30*/  LEA R60, P0, R49, R2.reuse, 0x1 ;  /* 0x00000002313c7211 */ /* 0x080fe400078008ff */
[----:B------:R-:W-:Y:S01]  /*0c40*/  LEA R62, P1, R63, R2, 0x1 ;  /* 0x000000023f3e7211 */ /* 0x000fe200078208ff */
[----:B------:R-:W4:Y:S01]  /*0c50*/  LDG.E.U16 R47, desc[UR4][R56.64] ;  /* 0x00000004382f7981 */ /* 0x000f22000c1e1500 */
[----:B0-----:R-:W-:Y:S01]  /*0c60*/  IMAD R59, R16, 0x4, R53 ;  /* 0x00000004103b7824 */ /* 0x001fe200078e0235 */
[----:B------:R-:W-:-:S03]  /*0c70*/  LEA.HI.X.SX32 R61, R49, R0, 0x1, P0 ;  /* 0x00000000313d7211 */ /* 0x000fc600000f0eff */
[----:B------:R-:W-:Y:S01]  /*0c80*/  IMAD R67, R16, 0x4, R59 ;  /* 0x0000000410437824 */ /* 0x000fe200078e023b */
[----:B------:R-:W-:Y:S01]  /*0c90*/  LEA.HI.X.SX32 R63, R63, R0, 0x1, P1 ;  /* 0x000000003f3f7211 */ /* 0x000fe200008f0eff */
[----:B------:R0:W4:Y:S01]  /*0ca0*/  LDG.E.U16 R49, desc[UR4][R54.64] ;  /* 0x0000000436317981 */ /* 0x000122000c1e1500 */
[----:B------:R-:W-:-:S03]  /*0cb0*/  LEA R64, P0, R51, R2, 0x1 ;  /* 0x0000000233407211 */ /* 0x000fc600078008ff */
[----:B------:R-:W4:Y:S01]  /*0cc0*/  LDG.E.U16 R48, desc[UR4][R60.64] ;  /* 0x000000043c307981 */ /* 0x000f22000c1e1500 */
[----:B------:R-:W-:-:S03]  /*0cd0*/  LEA.HI.X.SX32 R65, R51, R0, 0x1, P0 ;  /* 0x0000000033417211 */ /* 0x000fc600000f0eff */
[----:B------:R1:W4:Y:S01]  /*0ce0*/  LDG.E.U16 R51, desc[UR4][R62.64] ;  /* 0x000000043e337981 */ /* 0x000322000c1e1500 */
[C---:B0-----:R-:W-:Y:S01]  /*0cf0*/  IMAD R55, R16.reuse, 0x4, R67 ;  /* 0x0000000410377824 */ /* 0x041fe200078e0243 */
[C---:B------:R-:W-:Y:S02]  /*0d00*/  LEA R56, P0, R53.reuse, R2, 0x1 ;  /* 0x0000000235387211 */ /* 0x040fe400078008ff */
[----:B------:R0:W4:Y:S01]  /*0d10*/  LDG.E.U16 R50, desc[UR4][R64.64] ;  /* 0x0000000440327981 */ /* 0x000122000c1e1500 */
[----:B-1----:R-:W-:Y:S01]  /*0d20*/  IMAD R63, R16, 0x4, R55 ;  /* 0x00000004103f7824 */ /* 0x002fe200078e0237 */
[----:B------:R-:W-:-:S03]  /*0d30*/  LEA.HI.X.SX32 R57, R53, R0, 0x1, P0 ;  /* 0x0000000035397211 */ /* 0x000fc600000f0eff */
[C---:B0-----:R-:W-:Y:S01]  /*0d40*/  IMAD R65, R16.reuse, 0x4, R63 ;  /* 0x0000000410417824 */ /* 0x041fe200078e023f */
[-C--:B------:R-:W-:Y:S01]  /*0d50*/  LEA R58, P0, R59, R2.reuse, 0x1 ;  /* 0x000000023b3a7211 */ /* 0x080fe200078008ff */
[----:B------:R-:W4:Y:S01]  /*0d60*/  LDG.E.U16 R53, desc[UR4][R56.64] ;  /* 0x0000000438357981 */ /* 0x000f22000c1e1500 */
[----:B------:R-:W-:Y:S02]  /*0d70*/  LEA R66, P1, R67, R2, 0x1 ;  /* 0x0000000243427211 */ /* 0x000fe400078208ff */
[C---:B------:R-:W-:Y:S02]  /*0d80*/  LEA R69, R16.reuse, R65, 0x2 ;  /* 0x0000004110457211 */ /* 0x040fe400078e10ff */
[-C--:B------:R-:W-:Y:S02]  /*0d90*/  LEA.HI.X.SX32 R59, R59, R0.reuse, 0x1, P0 ;  /* 0x000000003b3b7211 */ /* 0x080fe400000f0eff */
        /* <DEDUP_REMOVED lines=8> */
[----:B------:R-:W-:Y:S01]  /*0e20*/  LEA.HI.X.SX32 R63, R63, R0, 0x1, P0 ;  /* 0x000000003f3f7211 */ /* 0x000fe200000f0eff */
[----:B0-----:R-:W-:Y:S01]  /*0e30*/  IMAD R67, R16, 0x4, R71 ;  /* 0x0000000410437824 */ /* 0x001fe200078e0247 */
[----:B------:R-:W-:-:S03]  /*0e40*/  LEA R64, P0, R65, R2, 0x1 ;  /* 0x0000000241407211 */ /* 0x000fc600078008ff */
[----:B------:R0:W4:Y:S01]  /*0e50*/  LDG.E.U16 R57, desc[UR4][R62.64] ;  /* 0x000000043e397981 */ /* 0x000122000c1e1500 */
        /* <DEDUP_REMOVED lines=14> */
[C---:B0-----:R-:W-:Y:S01]  /*0f40*/  LEA R71, R16.reuse, R65, 0x2 ;  /* 0x0000004110477211 */ /* 0x041fe200078e10ff */
[----:B------:R-:W4:Y:S01]  /*0f50*/  LDG.E.U16 R59, desc[UR4][R68.64] ;  /* 0x00000004443b7981 */ /* 0x000f22000c1e1500 */
[----:B------:R-:W-:Y:S02]  /*0f60*/  LEA R74, P1, R75, R2, 0x1 ;  /* 0x000000024b4a7211 */ /* 0x000fe400078208ff */
[-C--:B------:R-:W-:Y:S01]  /*0f70*/  LEA.HI.X.SX32 R73, R61, R0.reuse, 0x1, P0 ;  /* 0x000000003d497211 */ /* 0x080fe200000f0eff */
[----:B------:R-:W-:Y:S01]  /*0f80*/  IMAD R79, R16, 0x4, R71 ;  /* 0x00000004104f7824 */ /* 0x000fe200078e0247 */
[----:B------:R-:W-:Y:S01]  /*0f90*/  LEA.HI.X.SX32 R75, R75, R0, 0x1, P1 ;  /* 0x000000004b4b7211 */ /* 0x000fe200008f0eff */
[----:B------:R0:W4:Y:S01]  /*0fa0*/  LDG.E.U16 R61, desc[UR4][R66.64] ;  /* 0x00000004423d7981 */ /* 0x000122000c1e1500 */
[----:B------:R-:W-:-:S03]  /*0fb0*/  LEA R76, P0, R63, R2, 0x1 ;  /* 0x000000023f4c7211 */ /* 0x000fc600078008ff */
[----:B------:R-:W4:Y:S01]  /*0fc0*/  LDG.E.U16 R60, desc[UR4][R72.64] ;  /* 0x00000004483c7981 */ /* 0x000f22000c1e1500 */
[----:B------:R-:W-:-:S03]  /*0fd0*/  LEA.HI.X.SX32 R77, R63, R0, 0x1, P0 ;  /* 0x000000003f4d7211 */ /* 0x000fc600000f0eff */
[----:B------:R1:W4:Y:S01]  /*0fe0*/  LDG.E.U16 R63, desc[UR4][R74.64] ;  /* 0x000000044a3f7981 */ /* 0x000322000c1e1500 */
[----:B0-----:R-:W-:-:S03]  /*0ff0*/  IMAD R67, R16, 0x4, R79 ;  /* 0x0000000410437824 */ /* 0x001fc600078e024f */
[----:B------:R0:W4:Y:S01]  /*1000*/  LDG.E.U16 R62, desc[UR4][R76.64] ;  /* 0x000000044c3e7981 */ /* 0x000122000c1e1500 */
[----:B-1----:R-:W-:Y:S01]  /*1010*/  IMAD R75, R16, 0x4, R67 ;  /* 0x00000004104b7824 */ /* 0x002fe200078e0243 */
[----:B------:R-:W-:-:S03]  /*1020*/  LEA R68, P0, R65, R2, 0x1 ;  /* 0x0000000241447211 */ /* 0x000fc600078008ff */
[----:B0-----:R-:W-:Y:S01]  /*1030*/  IMAD R77, R16, 0x4, R75 ;  /* 0x00000004104d7824 */ /* 0x001fe200078e024b */
[----:B------:R-:W-:-:S03]  /*1040*/  LEA.HI.X.SX32 R69, R65, R0, 0x1, P0 ;  /* 0x0000000041457211 */ /* 0x000fc600000f0eff */
[C---:B------:R-:W-:Y:S01]  /*1050*/  IMAD R81, R16.reuse, 0x4, R77 ;  /* 0x0000000410517824 */ /* 0x040fe200078e024d */
[C---:B------:R-:W-:Y:S01]  /*1060*/  LEA R70, P0, R71.reuse, R2, 0x1 ;  /* 0x0000000247467211 */ /* 0x040fe200078008ff */
[----:B------:R-:W4:Y:S02]  /*1070*/  LDG.E.U16 R65, desc[UR4][R68.64] ;  /* 0x0000000444417981 */ /* 0x000f24000c1e1500 */
[C---:B------:R-:W-:Y:S01]  /*1080*/  IMAD R83, R16.reuse, 0x4, R81 ;  /* 0x0000000410537824 */ /* 0x040fe200078e0251 */
[----:B------:R-:W-:Y:S02]  /*1090*/  LEA.HI.X.SX32 R71, R71, R0, 0x1, P0 ;  /* 0x0000000047477211 */ /* 0x000fe400000f0eff */
[C---:B------:R-:W-:Y:S02]  /*10a0*/  LEA R72, P0, R67.reuse, R2, 0x1 ;  /* 0x0000000243487211 */ /* 0x040fe400078008ff */
[----:B------:R-:W-:Y:S01]  /*10b0*/  LEA R85, R16, R83, 0x2 ;  /* 0x0000005310557211 */ /* 0x000fe200078e10ff */
[----:B------:R-:W4:Y:S01]  /*10c0*/  LDG.E.U16 R64, desc[UR4][R70.64] ;  /* 0x0000000446407981 */ /* 0x000f22000c1e1500 */
[----:B------:R-:W-:-:S02]  /*10d0*/  LEA.HI.X.SX32 R73, R67, R0, 0x1, P0 ;  /* 0x0000000043497211 */ /* 0x000fc400000f0eff */
[-C--:B------:R-:W-:Y:S01]  /*10e0*/  LEA R78, P1, R79, R2.reuse, 0x1 ;  /* 0x000000024f4e7211 */ /* 0x080fe200078208ff */
[C---:B------:R-:W-:Y:S01]  /*10f0*/  IMAD R87, R16.reuse, 0x4, R85 ;  /* 0x0000000410577824 */ /* 0x040fe200078e0255 */
[----:B------:R-:W-:Y:S01]  /*1100*/  LEA R74, P0, R75, R2, 0x1 ;  /* 0x000000024b4a7211 */ /* 0x000fe200078008ff */
[----:B------:R-:W4:Y:S01]  /*1110*/  LDG.E.U16 R66, desc[UR4][R72.64] ;  /* 0x0000000448427981 */ /* 0x000f22000c1e1500 */
[-C--:B------:R-:W-:Y:S01]  /*1120*/  LEA.HI.X.SX32 R79, R79, R0.reuse, 0x1, P1 ;  /* 0x000000004f4f7211 */ /* 0x080fe200008f0eff */
[C---:B------:R-:W-:Y:S01]  /*1130*/  IMAD R89, R16.reuse, 0x4, R87 ;  /* 0x0000000410597824 */ /* 0x040fe200078e0257 */
[----:B------:R-:W-:Y:S02]  /*1140*/  LEA.HI.X.SX32 R75, R75, R0, 0x1, P0 ;  /* 0x000000004b4b7211 */ /* 0x000fe400000f0eff */
[----:B------:R-:W-:Y:S01]  /*1150*/  LEA R76, P0, R77, R2, 0x1 ;  /* 0x000000024d4c7211 */ /* 0x000fe200078008ff */
[----:B------:R0:W4:Y:S01]  /*1160*/  LDG.E.U16 R67, desc[UR4][R78.64] ;  /* 0x000000044e437981 */ /* 0x000122000c1e1500 */
[----:B------:R-:W-:-:S02]  /*1170*/  IMAD R91, R16, 0x4, R89 ;  /* 0x00000004105b7824 */ /* 0x000fc400078e0259 */
[----:B------:R-:W-:Y:S01]  /*1180*/  LEA.HI.X.SX32 R77, R77, R0, 0x1, P0 ;  /* 0x000000004d4d7211 */ /* 0x000fe200000f0eff */
[----:B------:R-:W4:Y:S01]  /*1190*/  LDG.E.U16 R69, desc[UR4][R74.64] ;  /* 0x000000044a457981 */ /* 0x000f22000c1e1500 */
[C---:B------:R-:W-:Y:S01]  /*11a0*/  IMAD R93, R16.reuse, 0x4, R91 ;  /* 0x00000004105d7824 */ /* 0x040fe200078e025b */
[-C--:B------:R-:W-:Y:S02]  /*11b0*/  LEA R80, P1, R81, R2.reuse, 0x1 ;  /* 0x0000000251507211 */ /* 0x080fe400078208ff */
[----:B------:R-:W4:Y:S01]  /*11c0*/  LDG.E.U16 R68, desc[UR4][R76.64] ;  /* 0x000000044c447981 */ /* 0x000f22000c1e1500 */
[----:B0-----:R-:W-:Y:S01]  /*11d0*/  LEA R78, P0, R83, R2, 0x1 ;  /* 0x00000002534e7211 */ /* 0x001fe200078008ff */
[----:B------:R-:W-:-:S03]  /*11e0*/  IMAD R95, R16, 0x4, R93 ;  /* 0x00000004105f7824 */ /* 0x000fc600078e025d */
[----:B------:R-:W-:Y:S02]  /*11f0*/  LEA.HI.X.SX32 R79, R83, R0, 0x1, P0 ;  /* 0x00000000534f7211 */ /* 0x000fe400000f0eff */
[----:B------:R-:W-:Y:S02]  /*1200*/  LEA R82, P0, R85, R2, 0x1 ;  /* 0x0000000255527211 */ /* 0x000fe400078008ff */
[-C--:B------:R-:W-:Y:S01]  /*1210*/  LEA.HI.X.SX32 R81, R81, R0.reuse, 0x1, P1 ;  /* 0x0000000051517211 */ /* 0x080fe200008f0eff */
[----:B------:R-:W-:Y:S01]  /*1220*/  IMAD R97, R16, 0x4, R95 ;  /* 0x0000000410617824 */ /* 0x000fe200078e025f */
[----:B------:R-:W-:Y:S01]  /*1230*/  LEA.HI.X.SX32 R83, R85, R0, 0x1, P0 ;  /* 0x0000000055537211 */ /* 0x000fe200000f0eff */
[----:B------:R-:W4:Y:S01]  /*1240*/  LDG.E.U16 R70, desc[UR4][R78.64] ;  /* 0x000000044e467981 */ /* 0x000f22000c1e1500 */
[----:B------:R-:W-:-:S03]  /*1250*/  LEA R84, P0, R87, R2, 0x1 ;  /* 0x0000000257547211 */ /* 0x000fc600078008ff */
[----:B------:R0:W4:Y:S01]  /*1260*/  LDG.E.U16 R71, desc[UR4][R80.64] ;  /* 0x0000000450477981 */ /* 0x000122000c1e1500 */
[----:B------:R-:W-:Y:S02]  /*1270*/  LEA.HI.X.SX32 R85, R87, R0, 0x1, P0 ;  /* 0x0000000057557211 */ /* 0x000fe400000f0eff */
[C---:B------:R-:W-:Y:S01]  /*1280*/  LEA R99, R16.reuse, R97, 0x2 ;  /* 0x0000006110637211 */ /* 0x040fe200078e10ff */
[----:B------:R1:W4:Y:S01]  /*1290*/  LDG.E.U16 R73, desc[UR4][R82.64] ;  /* 0x0000000452497981 */ /* 0x000322000c1e1500 */
[-C--:B------:R-:W-:Y:S02]  /*12a0*/  LEA R86, P1, R89, R2.reuse, 0x1 ;  /* 0x0000000259567211 */ /* 0x080fe400078208ff */
[C---:B0-----:R-:W-:Y:S01]  /*12b0*/  LEA R80, P0, R91.reuse, R2, 0x1 ;  /* 0x000000025b507211 */ /* 0x041fe200078008ff */
[----:B------:R-:W-:Y:S01]  /*12c0*/  IMAD R101, R16, 0x4, R99 ;  /* 0x0000000410657824 */ /* 0x000fe200078e0263 */
[----:B------:R0:W4:Y:S02]  /*12d0*/  LDG.E.U16 R72, desc[UR4][R84.64] ;  /* 0x0000000454487981 */ /* 0x000124000c1e1500 */
[----:B------:R-:W-:-:S02]  /*12e0*/  LEA.HI.X.SX32 R81, R91, R0, 0x1, P0 ;  /* 0x000000005b517211 */ /* 0x000fc400000f0eff */
[----:B------:R-:W-:Y:S02]  /*12f0*/  LEA R88, P0, R93, R2, 0x1 ;  /* 0x000000025d587211 */ /* 0x000fe400078008ff */
[-C--:B------:R-:W-:Y:S01]  /*1300*/  LEA.HI.X.SX32 R87, R89, R0.reuse, 0x1, P1 ;  /* 0x0000000059577211 */ /* 0x080fe200008f0eff */
[----:B------:R-:W4:Y:S01]  /*1310*/  LDG.E.U16 R74, desc[UR4][R80.64] ;  /* 0x00000004504a7981 */ /* 0x000f22000c1e1500 */
[----:B------:R-:W-:Y:S01]  /*1320*/  LEA.HI.X.SX32 R89, R93, R0, 0x1, P0 ;  /* 0x000000005d597211 */ /* 0x000fe200000f0eff */
[C---:B------:R-:W-:Y:S01]  /*1330*/  IMAD R93, R16.reuse, 0x4, R101 ;  /* 0x00000004105d7824 */ /* 0x040fe200078e0265 */
[-C--:B-1----:R-:W-:Y:S01]  /*1340*/  LEA R82, P0, R95, R2.reuse, 0x1 ;  /* 0x000000025f527211 */ /* 0x082fe200078008ff */
[----:B------:R1:W4:Y:S02]  /*1350*/  LDG.E.U16 R75, desc[UR4][R86.64] ;  /* 0x00000004564b7981 */ /* 0x000324000c1e1500 */
[C---:B------:R-:W-:Y:S01]  /*1360*/  IMAD R103, R16.reuse, 0x4, R93 ;  /* 0x0000000410677824 */ /* 0x040fe200078e025d */
[----:B------:R-:W-:Y:S01]  /*1370*/  LEA R90, P1, R97, R2, 0x1 ;  /* 0x00000002615a7211 */ /* 0x000fe200078208ff */
[----:B------:R2:W4:Y:S01]  /*1380*/  LDG.E.U16 R77, desc[UR4][R88.64] ;  /* 0x00000004584d7981 */ /* 0x000522000c1e1500 */
[-C--:B------:R-:W-:Y:S01]  /*1390*/  LEA.HI.X.SX32 R83, R95, R0.reuse, 0x1, P0 ;  /* 0x000000005f537211 */ /* 0x080fe200000f0eff */
[----:B------:R-:W-:Y:S01]  /*13a0*/  IMAD R95, R16, 0x4, R103 ;  /* 0x00000004105f7824 */ /* 0x000fe200078e0267 */
[----:B------:R-:W-:-:S02]  /*13b0*/  LEA.HI.X.SX32 R91, R97, R0, 0x1, P1 ;  /* 0x00000000615b7211 */ /* 0x000fc400008f0eff */
[-C--:B0-----:R-:W-:Y:S01]  /*13c0*/  LEA R84, P0, R99, R2.reuse, 0x1 ;  /* 0x0000000263547211 */ /* 0x081fe200078008ff */
[C---:B------:R-:W-:Y:S01]  /*13d0*/  IMAD R97, R16.reuse, 0x4, R95 ;  /* 0x0000000410617824 */ /* 0x040fe200078e025f */
[----:B------:R-:W-:Y:S01]  /*13e0*/  LEA R92, P1, R103, R2, 0x1 ;  /* 0x00000002675c7211 */ /* 0x000fe200078208ff */
[----:B------:R0:W4:Y:S01]  /*13f0*/  LDG.E.U16 R79, desc[UR4][R90.64] ;  /* 0x000000045a4f7981 */ /* 0x000122000c1e1500 */
[----:B------:R-:W-:Y:S01]  /*1400*/  LEA.HI.X.SX32 R85, R99, R0, 0x1, P0 ;  /* 0x0000000063557211 */ /* 0x000fe200000f0eff */
[C---:B------:R-:W-:Y:S01]  /*1410*/  IMAD R99, R16.reuse, 0x4, R97 ;  /* 0x0000000410637824 */ /* 0x040fe200078e0261 */
[C---:B-1----:R-:W-:Y:S01]  /*1420*/  LEA R86, P0, R101.reuse, R2, 0x1 ;  /* 0x0000000265567211 */ /* 0x042fe200078008ff */
[----:B------:R-:W4:Y:S03]  /*1430*/  LDG.E.U16 R76, desc[UR4][R82.64] ;  /* 0x00000004524c7981 */ /* 0x000f26000c1e1500 */
[----:B------:R-:W-:Y:S01]  /*1440*/  LEA R105, R16, R99, 0x2 ;  /* 0x0000006310697211 */ /* 0x000fe200078e10ff */
[----:B------:R1:W4:Y:S01]  /*1450*/  LDG.E.U16 R78, desc[UR4][R84.64] ;  /* 0x00000004544e7981 */ /* 0x000322000c1e1500 */
[----:B------:R-:W-:-:S03]  /*1460*/  LEA.HI.X.SX32 R87, R101, R0, 0x1, P0 ;  /* 0x0000000065577211 */ /* 0x000fc600000f0eff */
[C---:B------:R-:W-:Y:S01]  /*1470*/  IMAD R101, R16.reuse, 0x4, R105 ;  /* 0x0000000410657824 */ /* 0x040fe200078e0269 */
[C---:B--2---:R-:W-:Y:S01]  /*1480*/  LEA R88, P0, R93.reuse, R2, 0x1 ;  /* 0x000000025d587211 */ /* 0x044fe200078008ff */
[----:B------:R2:W4:Y:S02]  /*1490*/  LDG.E.U16 R81, desc[UR4][R86.64] ;  /* 0x0000000456517981 */ /* 0x000524000c1e1500 */
[C---:B------:R-:W-:Y:S01]  /*14a0*/  IMAD R107, R16.reuse, 0x4, R101 ;  /* 0x00000004106b7824 */ /* 0x040fe200078e0265 */
[-C--:B------:R-:W-:Y:S02]  /*14b0*/  LEA.HI.X.SX32 R89, R93, R0.reuse, 0x1, P0 ;  /* 0x000000005d597211 */ /* 0x080fe400000f0eff */
[----:B------:R-:W-:Y:S01]  /*14c0*/  LEA.HI.X.SX32 R93, R103, R0, 0x1, P1 ;  /* 0x00000000675d7211 */ /* 0x000fe200008f0eff */
[C---:B------:R-:W-:Y:S01]  /*14d0*/  IMAD R103, R16.reuse, 0x4, R107 ;  /* 0x0000000410677824 */ /* 0x040fe200078e026b */
[C---:B0-----:R-:W-:Y:S01]  /*14e0*/  LEA R90, P0, R95.reuse, R2, 0x1 ;  /* 0x000000025f5a7211 */ /* 0x041fe200078008ff */
[----:B------:R-:W4:Y:S02]  /*14f0*/  LDG.E.U16 R80, desc[UR4][R88.64] ;  /* 0x0000000458507981 */ /* 0x000f24000c1e1500 */
[C---:B------:R-:W-:Y:S01]  /*1500*/  IMAD R109, R16.reuse, 0x4, R103 ;  /* 0x00000004106d7824 */ /* 0x040fe200078e0267 */
[----:B------:R-:W-:Y:S01]  /*1510*/  LEA.HI.X.SX32 R91, R95, R0, 0x1, P0 ;  /* 0x000000005f5b7211 */ /* 0x000fe200000f0eff */
[----:B------:R0:W4:Y:S02]  /*1520*/  LDG.E.U16 R83, desc[UR4][R92.64] ;  /* 0x000000045c537981 */ /* 0x000124000c1e1500 */
[C---:B------:R-:W-:Y:S01]  /*1530*/  IMAD R111, R16.reuse, 0x4, R109 ;  /* 0x00000004106f7824 */ /* 0x040fe200078e026d */
[C---:B-1----:R-:W-:Y:S01]  /*1540*/  LEA R84, P0, R97.reuse, R2, 0x1 ;  /* 0x0000000261547211 */ /* 0x042fe200078008ff */
[----:B------:R1:W4:Y:S02]  /*1550*/  LDG.E.U16 R82, desc[UR4][R90.64] ;  /* 0x000000045a527981 */ /* 0x000324000c1e1500 */
[----:B------:R-:W-:Y:S01]  /*1560*/  IMAD R113, R16, 0x4, R111 ;  /* 0x0000000410717824 */ /* 0x000fe200078e026f */
[----:B------:R-:W-:-:S02]  /*1570*/  LEA.HI.X.SX32 R85, R97, R0, 0x1, P0 ;  /* 0x0000000061557211 */ /* 0x000fc400000f0eff */
[C---:B--2---:R-:W-:Y:S02]  /*1580*/  LEA R86, P0, R99.reuse, R2, 0x1 ;  /* 0x0000000263567211 */ /* 0x044fe400078008ff */
[----:B------:R-:W-:Y:S01]  /*1590*/  LEA R115, R16, R113, 0x2 ;  /* 0x0000007110737211 */ /* 0x000fe200078e10ff */
[----:B------:R2:W4:Y:S01]  /*15a0*/  LDG.E.U16 R95, desc[UR4][R84.64] ;  /* 0x00000004545f7981 */ /* 0x000522000c1e1500 */
[----:B------:R-:W-:-:S03]  /*15b0*/  LEA.HI.X.SX32 R87, R99, R0, 0x1, P0 ;  /* 0x0000000063577211 */ /* 0x000fc600000f0eff */
[C---:B------:R-:W-:Y:S01]  /*15c0*/  IMAD R99, R16.reuse, 0x4, R115 ;  /* 0x0000000410637824 */ /* 0x040fe200078e0273 */
[C---:B0-----:R-:W-:Y:S01]  /*15d0*/  LEA R92, P0, R101.reuse, R2, 0x1 ;  /* 0x00000002655c7211 */ /* 0x041fe200078008ff */
[----:B------:R0:W4:Y:S02]  /*15e0*/  LDG.E.U16 R94, desc[UR4][R86.64] ;  /* 0x00000004565e7981 */ /* 0x000124000c1e1500 */
[C---:B------:R-:W-:Y:S01]  /*15f0*/  IMAD R117, R16.reuse, 0x4, R99 ;  /* 0x0000000410757824 */ /* 0x040fe200078e0263 */
[----:B------:R-:W-:Y:S02]  /*1600*/  LEA.HI.X.SX32 R93, R101, R0, 0x1, P0 ;  /* 0x00000000655d7211 */ /* 0x000fe400000f0eff */
[-C--:B-1----:R-:W-:Y:S01]  /*1610*/  LEA R90, P0, R107, R2.reuse, 0x1 ;  /* 0x000000026b5a7211 */ /* 0x082fe200078008ff */
[C---:B------:R-:W-:Y:S01]  /*1620*/  IMAD R119, R16.reuse, 0x4, R117 ;  /* 0x0000000410777824 */ /* 0x040fe200078e0275 */
[----:B------:R-:W-:Y:S01]  /*1630*/  LEA R88, P1, R105, R2, 0x1 ;  /* 0x0000000269587211 */ /* 0x000fe200078208ff */
[----:B------:R-:W4:Y:S01]  /*1640*/  LDG.E.U16 R100, desc[UR4][R92.64] ;  /* 0x000000045c647981 */ /* 0x000f22000c1e1500 */
[----:B------:R-:W-:Y:S01]  /*1650*/  LEA.HI.X.SX32 R91, R107, R0, 0x1, P0 ;  /* 0x000000006b5b7211 */ /* 0x000fe200000f0eff */
[----:B------:R-:W-:-:S04]  /*1660*/  IMAD R107, R16, 0x4, R119 ;  /* 0x00000004106b7824 */ /* 0x000fc800078e0277 */
[----:B------:R-:W-:-:S04]  /*1670*/  IMAD R121, R16, 0x4, R107 ;  /* 0x0000000410797824 */ /* 0x000fc800078e026b */
[----:B------:R-:W-:Y:S01]  /*1680*/  IMAD R123, R16, 0x4, R121 ;  /* 0x00000004107b7824 */ /* 0x000fe200078e0279 */
[----:B--2---:R-:W-:-:S04]  /*1690*/  LEA R84, P0, R103, R2, 0x1 ;  /* 0x0000000267547211 */ /* 0x004fc800078008ff */
[C---:B------:R-:W-:Y:S02]  /*16a0*/  LEA R125, R16.reuse, R123, 0x2 ;  /* 0x0000007b107d7211 */ /* 0x040fe400078e10ff */
[-C--:B------:R-:W-:Y:S02]  /*16b0*/  LEA.HI.X.SX32 R89, R105, R0.reuse, 0x1, P1 ;  /* 0x0000000069597211 */ /* 0x080fe400008f0eff */
[----:B------:R-:W-:Y:S01]  /*16c0*/  LEA.HI.X.SX32 R85, R103, R0, 0x1, P0 ;  /* 0x0000000067557211 */ /* 0x000fe200000f0eff */
[C---:B------:R-:W-:Y:S01]  /*16d0*/  IMAD R127, R16.reuse, 0x4, R125 ;  /* 0x00000004107f7824 */ /* 0x040fe200078e027d */
[C---:B0-----:R-:W-:Y:S01]  /*16e0*/  LEA R86, P0, R111.reuse, R2, 0x1 ;  /* 0x000000026f567211 */ /* 0x041fe200078008ff */
[----:B------:R0:W2:Y:S02]  /*16f0*/  LDG.E.U16 R101, desc[UR4][R88.64] ;  /* 0x0000000458657981 */ /* 0x0000a4000c1e1500 */
[C---:B------:R-:W-:Y:S01]  /*1700*/  IMAD R129, R16.reuse, 0x4, R127 ;  /* 0x0000000410817824 */ /* 0x040fe200078e027f */
[----:B------:R-:W-:Y:S01]  /*1710*/  LEA.HI.X.SX32 R87, R111, R0, 0x1, P0 ;  /* 0x000000006f577211 */ /* 0x000fe200000f0eff */
[----:B------:R1:W2:Y:S02]  /*1720*/  LDG.E.U16 R103, desc[UR4][R90.64] ;  /* 0x000000045a677981 */ /* 0x0002a4000c1e1500 */
[C---:B------:R-:W-:Y:S01]  /*1730*/  IMAD R131, R16.reuse, 0x4, R129 ;  /* 0x0000000410837824 */ /* 0x040fe200078e0281 */
[-C--:B------:R-:W-:Y:S01]  /*1740*/  LEA R96, P1, R109, R2.reuse, 0x1 ;  /* 0x000000026d607211 */ /* 0x080fe200078208ff */
[----:B------:R3:W2:Y:S01]  /*1750*/  LDG.E.U16 R102, desc[UR4][R84.64] ;  /* 0x0000000454667981 */ /* 0x0006a2000c1e1500 */
[----:B0-----:R-:W-:Y:S01]  /*1760*/  LEA R88, P0, R113, R2, 0x1 ;  /* 0x0000000271587211 */ /* 0x001fe200078008ff */
[----:B------:R-:W-:-:S02]  /*1770*/  IMAD R133, R16, 0x4, R131 ;  /* 0x0000000410857824 */ /* 0x000fc400078e0283 */
[----:B------:R0:W2:Y:S01]  /*1780*/  LDG.E.U16 R104, desc[UR4][R86.64] ;  /* 0x0000000456687981 */ /* 0x0000a2000c1e1500 */
[----:B------:R-:W-:Y:S02]  /*1790*/  LEA.HI.X.SX32 R89, R113, R0, 0x1, P0 ;  /* 0x0000000071597211 */ /* 0x000fe400000f0eff */
[----:B-1----:R-:W-:Y:S02]  /*17a0*/  LEA R90, P0, R115, R2, 0x1 ;  /* 0x00000002735a7211 */ /* 0x002fe400078008ff */
[-C--:B------:R-:W-:Y:S02]  /*17b0*/  LEA.HI.X.SX32 R97, R109, R0.reuse, 0x1, P1 ;  /* 0x000000006d617211 */ /* 0x080fe400008f0eff */
[----:B------:R-:W-:Y:S01]  /*17c0*/  LEA.HI.X.SX32 R91, R115, R0, 0x1, P0 ;  /* 0x00000000735b7211 */ /* 0x000fe200000f0eff */
[----:B------:R-:W-:Y:S01]  /*17d0*/  IMAD R115, R16, 0x4, R133 ;  /* 0x0000000410737824 */ /* 0x000fe200078e0285 */
[C---:B---3--:R-:W-:Y:S01]  /*17e0*/  LEA R84, P0, R117.reuse, R2, 0x1 ;  /* 0x0000000275547211 */ /* 0x048fe200078008ff */
[----:B------:R1:W3:Y:S03]  /*17f0*/  LDG.E.U16 R105, desc[UR4][R96.64] ;  /* 0x0000000460697981 */ /* 0x0002e6000c1e1500 */
[----:B------:R-:W-:Y:S01]  /*1800*/  LEA.HI.X.SX32 R85, R117, R0, 0x1, P0 ;  /* 0x0000000075557211 */ /* 0x000fe200000f0eff */
[----:B------:R5:W3:Y:S01]  /*1810*/  LDG.E.U16 R109, desc[UR4][R88.64] ;  /* 0x00000004586d7981 */ /* 0x000ae2000c1e1500 */
[----:B0-----:R-:W-:-:S02]  /*1820*/  LEA R86, P0, R119, R2, 0x1 ;  /* 0x0000000277567211 */ /* 0x001fc400078008ff */
[----:B------:R-:W-:Y:S01]  /*1830*/  LEA R92, P1, R99, R2, 0x1 ;  /* 0x00000002635c7211 */ /* 0x000fe200078208ff */
[----:B------:R0:W3:Y:S01]  /*1840*/  LDG.E.U16 R108, desc[UR4][R90.64] ;  /* 0x000000045a6c7981 */ /* 0x0000e2000c1e1500 */
[C---:B-1----:R-:W-:Y:S01]  /*1850*/  IMAD R97, R16.reuse, 0x4, R115 ;  /* 0x0000000410617824 */ /* 0x042fe200078e0273 */
[----:B------:R-:W-:Y:S02]  /*1860*/  LEA.HI.X.SX32 R87, R119, R0, 0x1, P0 ;  /* 0x0000000077577211 */ /* 0x000fe400000f0eff */
[----:B------:R-:W3:Y:S02]  /*1870*/  LDG.E.U16 R110, desc[UR4][R84.64] ;  /* 0x00000004546e7981 */ /* 0x000ee4000c1e1500 */
[----:B------:R-:W-:Y:S02]  /*1880*/  LEA R117, R16, R97, 0x2 ;  /* 0x0000006110757211 */ /* 0x000fe400078e10ff */
[----:B------:R-:W3:Y:S01]  /*1890*/  LDG.E.U16 R113, desc[UR4][R86.64] ;  /* 0x0000000456717981 */ /* 0x000ee2000c1e1500 */
[----:B-----5:R-:W-:-:S02]  /*18a0*/  LEA R88, P0, R107, R2, 0x1 ;  /* 0x000000026b587211 */ /* 0x020fc400078008ff */
[----:B------:R-:W-:Y:S01]  /*18b0*/  IMAD R119, R16, 0x4, R117 ;  /* 0x0000000410777824 */ /* 0x000fe200078e0275 */
[----:B------:R-:W-:-:S03]  /*18c0*/  LEA.HI.X.SX32 R93, R99, R0, 0x1, P1 ;  /* 0x00000000635d7211 */ /* 0x000fc600008f0eff */
[C---:B------:R-:W-:Y:S01]  /*18d0*/  IMAD R135, R16.reuse, 0x4, R119 ;  /* 0x0000000410877824 */ /* 0x040fe200078e0277 */
[----:B0-----:R-:W-:Y:S01]  /*18e0*/  LEA R90, P1, R121, R2, 0x1 ;  /* 0x00000002795a7211 */ /* 0x001fe200078208ff */
[----:B------:R0:W5:Y:S01]  /*18f0*/  LDG.E.U16 R111, desc[UR4][R92.64] ;  /* 0x000000045c6f7981 */ /* 0x000162000c1e1500 */
[-C--:B------:R-:W-:Y:S01]  /*1900*/  LEA.HI.X.SX32 R89, R107, R0.reuse, 0x1, P0 ;  /* 0x000000006b597211 */ /* 0x080fe200000f0eff */
[----:B------:R-:W-:Y:S01]  /*1910*/  IMAD R107, R16, 0x4, R135 ;  /* 0x00000004106b7824 */ /* 0x000fe200078e0287 */
[----:B------:R-:W-:-:S03]  /*1920*/  LEA.HI.X.SX32 R91, R121, R0, 0x1, P1 ;  /* 0x00000000795b7211 */ /* 0x000fc600008f0eff */
[C---:B------:R-:W-:Y:S01]  /*1930*/  IMAD R121, R16.reuse, 0x4, R107 ;  /* 0x0000000410797824 */ /* 0x040fe200078e026b */
[C---:B0-----:R-:W-:Y:S01]  /*1940*/  LEA R92, P0, R123.reuse, R2, 0x1 ;  /* 0x000000027b5c7211 */ /* 0x041fe200078008ff */
[----:B------:R0:W5:Y:S03]  /*1950*/  LDG.E.U16 R112, desc[UR4][R88.64] ;  /* 0x0000000458707981 */ /* 0x000166000c1e1500 */
[----:B------:R-:W-:Y:S01]  /*1960*/  LEA.HI.X.SX32 R93, R123, R0, 0x1, P0 ;  /* 0x000000007b5d7211 */ /* 0x000fe200000f0eff */
[C---:B------:R-:W-:Y:S01]  /*1970*/  IMAD R123, R16.reuse, 0x4, R121 ;  /* 0x00000004107b7824 */ /* 0x040fe200078e0279 */
[C---:B------:R-:W-:Y:S01]  /*1980*/  LEA R84, P0, R125.reuse, R2, 0x1 ;  /* 0x000000027d547211 */ /* 0x040fe200078008ff */
[----:B------:R1:W5:Y:S03]  /*1990*/  LDG.E.U16 R149, desc[UR4][R90.64] ;  /* 0x000000045a957981 */ /* 0x000366000c1e1500 */
[----:B------:R-:W-:Y:S01]  /*19a0*/  LEA.HI.X.SX32 R85, R125, R0, 0x1, P0 ;  /* 0x000000007d557211 */ /* 0x000fe200000f0eff */
[C---:B------:R-:W-:Y:S01]  /*19b0*/  IMAD R125, R16.reuse, 0x4, R123 ;  /* 0x00000004107d7824 */ /* 0x040fe200078e027b */
[-C--:B------:R-:W-:Y:S01]  /*19c0*/  LEA R86, P0, R129, R2.reuse, 0x1 ;  /* 0x0000000281567211 */ /* 0x080fe200078008ff */
[----:B------:R-:W5:Y:S03]  /*19d0*/  LDG.E.U16 R114, desc[UR4][R92.64] ;  /* 0x000000045c727981 */ /* 0x000f66000c1e1500 */
[----:B------:R-:W-:Y:S01]  /*19e0*/  LEA R137, R16, R125, 0x2 ;  /* 0x0000007d10897211 */ /* 0x000fe200078e10ff */
[----:B------:R1:W5:Y:S01]  /*19f0*/  LDG.E.U16 R151, desc[UR4][R84.64] ;  /* 0x0000000454977981 */ /* 0x000362000c1e1500 */
[----:B------:R-:W-:-:S02]  /*1a00*/  LEA R98, P1, R133, R2, 0x1 ;  /* 0x0000000285627211 */ /* 0x000fc400078208ff */
[-C--:B------:R-:W-:Y:S01]  /*1a10*/  LEA.HI.X.SX32 R87, R129, R0.reuse, 0x1, P0 ;  /* 0x0000000081577211 */ /* 0x080fe200000f0eff */
[----:B------:R-:W-:Y:S01]  /*1a20*/  IMAD R129, R16, 0x4, R137 ;  /* 0x0000000410817824 */ /* 0x000fe200078e0289 */
[----:B------:R-:W-:-:S03]  /*1a30*/  LEA.HI.X.SX32 R99, R133, R0, 0x1, P1 ;  /* 0x0000000085637211 */ /* 0x000fc600008f0eff */
[C---:B------:R-:W-:Y:S01]  /*1a40*/  IMAD R133, R16.reuse, 0x4, R129 ;  /* 0x0000000410857824 */ /* 0x040fe200078e0281 */
[C---:B0-----:R-:W-:Y:S01]  /*1a50*/  LEA R88, P0, R97.reuse, R2, 0x1 ;  /* 0x0000000261587211 */ /* 0x041fe200078008ff */
[----:B------:R-:W5:Y:S02]  /*1a60*/  LDG.E.U16 R155, desc[UR4][R98.64] ;  /* 0x00000004629b7981 */ /* 0x000f64000c1e1500 */
[C---:B------:R-:W-:Y:S01]  /*1a70*/  IMAD R139, R16.reuse, 0x4, R133 ;  /* 0x00000004108b7824 */ /* 0x040fe200078e0285 */
[----:B------:R-:W-:Y:S01]  /*1a80*/  LEA.HI.X.SX32 R89, R97, R0, 0x1, P0 ;  /* 0x0000000061597211 */ /* 0x000fe200000f0eff */
[----:B------:R0:W5:Y:S01]  /*1a90*/  LDG.E.U16 R153, desc[UR4][R86.64] ;  /* 0x0000000456997981 */ /* 0x000162000c1e1500 */
[-C--:B------:R-:W-:Y:S01]  /*1aa0*/  LEA R96, P0, R119, R2.reuse, 0x1 ;  /* 0x0000000277607211 */ /* 0x080fe200078008ff */
[C---:B------:R-:W-:Y:S01]  /*1ab0*/  IMAD R141, R16.reuse, 0x4, R139 ;  /* 0x00000004108d7824 */ /* 0x040fe200078e028b */
[----:B-1----:R-:W-:Y:S01]  /*1ac0*/  LEA R90, P1, R107, R2, 0x1 ;  /* 0x000000026b5a7211 */ /* 0x002fe200078208ff */
[----:B------:R1:W5:Y:S01]  /*1ad0*/  LDG.E.U16 R157, desc[UR4][R88.64] ;  /* 0x00000004589d7981 */ /* 0x000362000c1e1500 */
[-C--:B------:R-:W-:Y:S01]  /*1ae0*/  LEA.HI.X.SX32 R97, R119, R0.reuse, 0x1, P0 ;  /* 0x0000000077617211 */ /* 0x080fe200000f0eff */
[----:B------:R-:W-:Y:S01]  /*1af0*/  IMAD R119, R16, 0x4, R141 ;  /* 0x0000000410777824 */ /* 0x000fe200078e028d */
[----:B------:R-:W-:-:S02]  /*1b00*/  LEA.HI.X.SX32 R91, R107, R0, 0x1, P1 ;  /* 0x000000006b5b7211 */ /* 0x000fc400008f0eff */
[-C--:B------:R-:W-:Y:S01]  /*1b10*/  LEA R84, P0, R123, R2.reuse, 0x1 ;  /* 0x000000027b547211 */ /* 0x080fe200078008ff */
[C---:B------:R-:W-:Y:S01]  /*1b20*/  IMAD R107, R16.reuse, 0x4, R119 ;  /* 0x00000004106b7824 */ /* 0x040fe200078e0277 */
[----:B0-----:R-:W-:Y:S01]  /*1b30*/  LEA R86, P1, R133, R2, 0x1 ;  /* 0x0000000285567211 */ /* 0x001fe200078208ff */
[----:B------:R-:W5:Y:S01]  /*1b40*/  LDG.E.U16 R159, desc[UR4][R96.64] ;  /* 0x00000004609f7981 */ /* 0x000f62000c1e1500 */
[----:B------:R-:W-:Y:S02]  /*1b50*/  LEA.HI.X.SX32 R85, R123, R0, 0x1, P0 ;  /* 0x000000007b557211 */ /* 0x000fe400000f0eff */
[----:B------:R-:W-:Y:S01]  /*1b60*/  LEA R123, R16, R107, 0x2 ;  /* 0x0000006b107b7211 */ /* 0x000fe200078e10ff */
[----:B------:R0:W5:Y:S01]  /*1b70*/  LDG.E.U16 R161, desc[UR4][R90.64] ;  /* 0x000000045aa17981 */ /* 0x000162000c1e1500 */
[----:B------:R-:W-:-:S03]  /*1b80*/  LEA R92, P0, R137, R2, 0x1 ;  /* 0x00000002895c7211 */ /* 0x000fc600078008ff */
[C---:B------:R-:W-:Y:S01]  /*1b90*/  IMAD R99, R16.reuse, 0x4, R123 ;  /* 0x0000000410637824 */ /* 0x040fe200078e027b */
[-C--:B------:R-:W-:Y:S01]  /*1ba0*/  LEA.HI.X.SX32 R93, R137, R0.reuse, 0x1, P0 ;  /* 0x00000000895d7211 */ /* 0x080fe200000f0eff */
[----:B------:R0:W5:Y:S02]  /*1bb0*/  LDG.E.U16 R163, desc[UR4][R84.64] ;  /* 0x0000000454a37981 */ /* 0x000164000c1e1500 */
[C---:B------:R-:W-:Y:S01]  /*1bc0*/  IMAD R137, R16.reuse, 0x4, R99 ;  /* 0x0000000410897824 */ /* 0x040fe200078e0263 */
[----:B------:R-:W-:Y:S01]  /*1bd0*/  LEA.HI.X.SX32 R87, R133, R0, 0x1, P1 ;  /* 0x0000000085577211 */ /* 0x000fe200008f0eff */
[----:B------:R0:W5:Y:S01]  /*1be0*/  LDG.E.U16 R165, desc[UR4][R92.64] ;  /* 0x000000045ca57981 */ /* 0x000162000c1e1500 */
[-C--:B-1----:R-:W-:Y:S01]  /*1bf0*/  LEA R88, P0, R141, R2.reuse, 0x1 ;  /* 0x000000028d587211 */ /* 0x082fe200078008ff */
[C---:B------:R-:W-:Y:S01]  /*1c00*/  IMAD R133, R16.reuse, 0x4, R137 ;  /* 0x0000000410857824 */ /* 0x040fe200078e0289 */
[----:B0-----:R-:W-:Y:S01]  /*1c10*/  LEA R90, P1, R99, R2, 0x1 ;  /* 0x00000002635a7211 */ /* 0x001fe200078208ff */
[----:B------:R0:W5:Y:S01]  /*1c20*/  LDG.E.U16 R167, desc[UR4][R86.64] ;  /* 0x0000000456a77981 */ /* 0x000162000c1e1500 */
[----:B------:R-:W-:Y:S01]  /*1c30*/  LEA.HI.X.SX32 R89, R141, R0, 0x1, P0 ;  /* 0x000000008d597211 */ /* 0x000fe200000f0eff */
[----:B------:R-:W-:Y:S01]  /*1c40*/  IMAD R141, R16, 0x4, R133 ;  /* 0x00000004108d7824 */ /* 0x000fe200078e0285 */
[----:B------:R-:W-:-:S03]  /*1c50*/  LEA R96, P0, R107, R2, 0x1 ;  /* 0x000000026b607211 */ /* 0x000fc600078008ff */
[C---:B------:R-:W-:Y:S01]  /*1c60*/  IMAD R143, R16.reuse, 0x4, R141 ;  /* 0x00000004108f7824 */ /* 0x040fe200078e028d */
[-C--:B------:R-:W-:Y:S01]  /*1c70*/  LEA.HI.X.SX32 R97, R107, R0.reuse, 0x1, P0 ;  /* 0x000000006b617211 */ /* 0x080fe200000f0eff */
[----:B------:R1:W5:Y:S02]  /*1c80*/  LDG.E.U16 R169, desc[UR4][R88.64] ;  /* 0x0000000458a97981 */ /* 0x000364000c1e1500 */
[C---:B------:R-:W-:Y:S01]  /*1c90*/  IMAD R107, R16.reuse, 0x4, R143 ;  /* 0x00000004106b7824 */ /* 0x040fe200078e028f */
[----:B------:R-:W-:Y:S01]  /*1ca0*/  LEA.HI.X.SX32 R91, R99, R0, 0x1, P1 ;  /* 0x00000000635b7211 */ /* 0x000fe200008f0eff */
[----:B------:R1:W5:Y:S01]  /*1cb0*/  LDG.E.U16 R171, desc[UR4][R96.64] ;  /* 0x0000000460ab7981 */ /* 0x000362000c1e1500 */
[C---:B------:R-:W-:Y:S02]  /*1cc0*/  LEA R84, P0, R133.reuse, R2, 0x1 ;  /* 0x0000000285547211 */ /* 0x040fe400078008ff */
[----:B------:R-:W-:Y:S01]  /*1cd0*/  LEA R99, R16, R107, 0x2 ;  /* 0x0000006b10637211 */ /* 0x000fe200078e10ff */
[----:B------:R1:W5:Y:S01]  /*1ce0*/  LDG.E.U16 R173, desc[UR4][R90.64] ;  /* 0x000000045aad7981 */ /* 0x000362000c1e1500 */
[----:B------:R-:W-:-:S03]  /*1cf0*/  LEA.HI.X.SX32 R85, R133, R0, 0x1, P0 ;  /* 0x0000000085557211 */ /* 0x000fc600000f0eff */
[C---:B------:R-:W-:Y:S01]  /*1d00*/  IMAD R133, R16.reuse, 0x4, R99 ;  /* 0x0000000410857824 */ /* 0x040fe200078e0263 */
[C---:B------:R-:W-:Y:S01]  /*1d10*/  LEA R92, P0, R143.reuse, R2, 0x1 ;  /* 0x000000028f5c7211 */ /* 0x040fe200078008ff */
[----:B------:R1:W5:Y:S02]  /*1d20*/  LDG.E.U16 R175, desc[UR4][R84.64] ;  /* 0x0000000454af7981 */ /* 0x000364000c1e1500 */
[----:B------:R-:W-:Y:S01]  /*1d30*/  IMAD R145, R16, 0x4, R133 ;  /* 0x0000000410917824 */ /* 0x000fe200078e0285 */
[----:B------:R-:W-:-:S03]  /*1d40*/  LEA.HI.X.SX32 R93, R143, R0, 0x1, P0 ;  /* 0x000000008f5d7211 */ /* 0x000fc600000f0eff */
[C---:B------:R-:W-:Y:S01]  /*1d50*/  IMAD R143, R16.reuse, 0x4, R145 ;  /* 0x00000004108f7824 */ /* 0x040fe200078e0291 */
[-C--:B0-----:R-:W-:Y:S01]  /*1d60*/  LEA R86, P1, R99, R2.reuse, 0x1 ;  /* 0x0000000263567211 */ /* 0x081fe200078208ff */
[----:B------:R0:W5:Y:S01]  /*1d70*/  LDG.E.U16 R177, desc[UR4][R92.64] ;  /* 0x000000045cb17981 */ /* 0x000162000c1e1500 */
[----:B-1----:R-:W-:Y:S01]  /*1d80*/  LEA R88, P0, R145, R2, 0x1 ;  /* 0x0000000291587211 */ /* 0x002fe200078008ff */
[----:B------:R-:W-:Y:S01]  /*1d90*/  IMAD R147, R16, 0x4, R143 ;  /* 0x0000000410937824 */ /* 0x000fe200078e028f */
[-C--:B------:R-:W-:Y:S02]  /*1da0*/  LEA.HI.X.SX32 R87, R99, R0.reuse, 0x1, P1 ;  /* 0x0000000063577211 */ /* 0x080fe400008f0eff */
[----:B------:R-:W-:Y:S02]  /*1db0*/  LEA.HI.X.SX32 R89, R145, R0, 0x1, P0 ;  /* 0x0000000091597211 */ /* 0x000fe400000f0eff */
[-C--:B------:R-:W-:Y:S01]  /*1dc0*/  LEA R96, P1, R147, R2.reuse, 0x1 ;  /* 0x0000000293607211 */ /* 0x080fe200078208ff */
[----:B------:R1:W5:Y:S01]  /*1dd0*/  LDG.E.U16 R145, desc[UR4][R86.64] ;  /* 0x0000000456917981 */ /* 0x000362000c1e1500 */
[----:B------:R-:W-:-:S02]  /*1de0*/  LEA R90, P0, R127, R2, 0x1 ;  /* 0x000000027f5a7211 */ /* 0x000fc400078008ff */
[-C--:B------:R-:W-:Y:S01]  /*1df0*/  LEA.HI.X.SX32 R97, R147, R0.reuse, 0x1, P1 ;  /* 0x0000000093617211 */ /* 0x080fe200008f0eff */
[----:B------:R1:W5:Y:S01]  /*1e00*/  LDG.E.U16 R179, desc[UR4][R88.64] ;  /* 0x0000000458b37981 */ /* 0x000362000c1e1500 */
[----:B------:R-:W-:Y:S02]  /*1e10*/  LEA.HI.X.SX32 R91, R127, R0, 0x1, P0 ;  /* 0x000000007f5b7211 */ /* 0x000fe400000f0eff */
[-C--:B------:R-:W-:Y:S01]  /*1e20*/  LEA R84, P1, R131, R2.reuse, 0x1 ;  /* 0x0000000283547211 */ /* 0x080fe200078208ff */
[----:B------:R1:W5:Y:S01]  /*1e30*/  LDG.E.U16 R127, desc[UR4][R96.64] ;  /* 0x00000004607f7981 */ /* 0x000362000c1e1500 */
[----:B------:R-:W-:Y:S02]  /*1e40*/  LEA R98, P0, R115, R2, 0x1 ;  /* 0x0000000273627211 */ /* 0x000fe400078008ff */
[-C--:B------:R-:W-:Y:S01]  /*1e50*/  LEA.HI.X.SX32 R85, R131, R0.reuse, 0x1, P1 ;  /* 0x0000000083557211 */ /* 0x080fe200008f0eff */
[----:B------:R-:W-:Y:S01]  /*1e60*/  IMAD R147, R16, 0x4, R147 ;  /* 0x0000000410937824 */ /* 0x000fe200078e0293 */
[----:B------:R-:W-:Y:S01]  /*1e70*/  LEA.HI.X.SX32 R99, R115, R0, 0x1, P0 ;  /* 0x0000000073637211 */ /* 0x000fe200000f0eff */
[----:B------:R-:W5:Y:S01]  /*1e80*/  LDG.E.U16 R116, desc[UR4][R90.64] ;  /* 0x000000045a747981 */ /* 0x000f62000c1e1500 */
[----:B0-----:R-:W-:-:S02]  /*1e90*/  LEA R92, P1, R117, R2, 0x1 ;  /* 0x00000002755c7211 */ /* 0x001fc400078208ff */
[----:B-1----:R-:W-:Y:S01]  /*1ea0*/  LEA R86, P0, R135, R2, 0x1 ;  /* 0x0000000287567211 */ /* 0x002fe200078008ff */
[----:B------:R0:W5:Y:S01]  /*1eb0*/  LDG.E.U16 R118, desc[UR4][R84.64] ;  /* 0x0000000454767981 */ /* 0x000162000c1e1500 */
[-C--:B------:R-:W-:Y:S02]  /*1ec0*/  LEA.HI.X.SX32 R93, R117, R0.reuse, 0x1, P1 ;  /* 0x00000000755d7211 */ /* 0x080fe400008f0eff */
[----:B------:R-:W-:Y:S01]  /*1ed0*/  LEA.HI.X.SX32 R87, R135, R0, 0x1, P0 ;  /* 0x0000000087577211 */ /* 0x000fe200000f0eff */
[----:B------:R-:W5:Y:S01]  /*1ee0*/  LDG.E.U16 R120, desc[UR4][R98.64] ;  /* 0x0000000462787981 */ /* 0x000f62000c1e1500 */
[-C--:B------:R-:W-:Y:S02]  /*1ef0*/  LEA R88, P0, R121, R2.reuse, 0x1 ;  /* 0x0000000279587211 */ /* 0x080fe400078008ff */
[----:B------:R-:W-:Y:S01]  /*1f00*/  LEA R96, P1, R125, R2, 0x1 ;  /* 0x000000027d607211 */ /* 0x000fe200078208ff */
[----:B------:R1:W5:Y:S01]  /*1f10*/  LDG.E.U16 R122, desc[UR4][R92.64] ;  /* 0x000000045c7a7981 */ /* 0x000362000c1e1500 */
[----:B------:R-:W-:-:S02]  /*1f20*/  LEA.HI.X.SX32 R89, R121, R0, 0x1, P0 ;  /* 0x0000000079597211 */ /* 0x000fc400000f0eff */
[----:B------:R-:W-:Y:S01]  /*1f30*/  LEA.HI.X.SX32 R97, R125, R0, 0x1, P1 ;  /* 0x000000007d617211 */ /* 0x000fe200008f0eff */
[----:B------:R1:W5:Y:S01]  /*1f40*/  LDG.E.U16 R124, desc[UR4][R86.64] ;  /* 0x00000004567c7981 */ /* 0x000362000c1e1500 */
[-C--:B0-----:R-:W-:Y:S02]  /*1f50*/  LEA R84, P1, R147, R2.reuse, 0x1 ;  /* 0x0000000293547211 */ /* 0x081fe400078208ff */
[----:B------:R-:W-:Y:S01]  /*1f60*/  LEA R90, P0, R129, R2, 0x1 ;  /* 0x00000002815a7211 */ /* 0x000fe200078008ff */
[----:B------:R0:W5:Y:S01]  /*1f70*/  LDG.E.U16 R126, desc[UR4][R88.64] ;  /* 0x00000004587e7981 */ /* 0x000162000c1e1500 */
[-C--:B------:R-:W-:Y:S02]  /*1f80*/  LEA.HI.X.SX32 R85, R147, R0.reuse, 0x1, P1 ;  /* 0x0000000093557211 */ /* 0x080fe400008f0eff */
[----:B------:R-:W-:Y:S01]  /*1f90*/  LEA.HI.X.SX32 R91, R129, R0, 0x1, P0 ;  /* 0x00000000815b7211 */ /* 0x000fe200000f0eff */
[----:B------:R-:W5:Y:S01]  /*1fa0*/  LDG.E.U16 R128, desc[UR4][R96.64] ;  /* 0x0000000460807981 */ /* 0x000f62000c1e1500 */
[----:B-1----:R-:W-:-:S02]  /*1fb0*/  LEA R92, P1, R139, R2, 0x1 ;  /* 0x000000028b5c7211 */ /* 0x002fc400078208ff */
[----:B------:R-:W-:Y:S01]  /*1fc0*/  LEA R86, P0, R119, R2, 0x1 ;  /* 0x0000000277567211 */ /* 0x000fe200078008ff */
[----:B------:R1:W5:Y:S01]  /*1fd0*/  LDG.E.U16 R132, desc[UR4][R84.64] ;  /* 0x0000000454847981 */ /* 0x000362000c1e1500 */
[-C--:B------:R-:W-:Y:S02]  /*1fe0*/  LEA.HI.X.SX32 R93, R139, R0.reuse, 0x1, P1 ;  /* 0x000000008b5d7211 */ /* 0x080fe400008f0eff */
[----:B------:R-:W-:Y:S01]  /*1ff0*/  LEA.HI.X.SX32 R87, R119, R0, 0x1, P0 ;  /* 0x0000000077577211 */ /* 0x000fe200000f0eff */
[----:B------:R1:W5:Y:S01]  /*2000*/  LDG.E.U16 R130, desc[UR4][R90.64] ;  /* 0x000000045a827981 */ /* 0x000362000c1e1500 */
[-C--:B------:R-:W-:Y:S02]  /*2010*/  LEA R98, P1, R123, R2.reuse, 0x1 ;  /* 0x000000027b627211 */ /* 0x080fe400078208ff */
[----:B0-----:R-:W-:Y:S01]  /*2020*/  LEA R88, P0, R137, R2, 0x1 ;  /* 0x0000000289587211 */ /* 0x001fe200078008ff */
[----:B------:R-:W5:Y:S01]  /*2030*/  LDG.E.U16 R92, desc[UR4][R92.64] ;  /* 0x000000045c5c7981 */ /* 0x000f62000c1e1500 */
[----:B------:R-:W-:-:S02]  /*2040*/  LEA.HI.X.SX32 R99, R123, R0, 0x1, P1 ;  /* 0x000000007b637211 */ /* 0x000fc400008f0eff */
[----:B------:R-:W-:Y:S01]  /*2050*/  LEA.HI.X.SX32 R89, R137, R0, 0x1, P0 ;  /* 0x0000000089597211 */ /* 0x000fe200000f0eff */
[----:B------:R-:W5:Y:S01]  /*2060*/  LDG.E.U16 R86, desc[UR4][R86.64] ;  /* 0x0000000456567981 */ /* 0x000f62000c1e1500 */
[-C--:B-1----:R-:W-:Y:S02]  /*2070*/  LEA R84, P0, R141, R2.reuse, 0x1 ;  /* 0x000000028d547211 */ /* 0x082fe400078008ff */
[----:B------:R-:W-:Y:S01]  /*2080*/  LEA R96, P1, R107, R2, 0x1 ;  /* 0x000000026b607211 */ /* 0x000fe200078208ff */
[----:B------:R-:W5:Y:S01]  /*2090*/  LDG.E.U16 R98, desc[UR4][R98.64] ;  /* 0x0000000462627981 */ /* 0x000f62000c1e1500 */
[-C--:B------:R-:W-:Y:S02]  /*20a0*/  LEA.HI.X.SX32 R85, R141, R0.reuse, 0x1, P0 ;  /* 0x000000008d557211 */ /* 0x080fe400000f0eff */
[----:B------:R-:W-:Y:S01]  /*20b0*/  LEA.HI.X.SX32 R97, R107, R0, 0x1, P1 ;  /* 0x000000006b617211 */ /* 0x000fe200008f0eff */
[----:B------:R0:W5:Y:S01]  /*20c0*/  LDG.E.U16 R88, desc[UR4][R88.64] ;  /* 0x0000000458587981 */ /* 0x000162000c1e1500 */
[----:B------:R-:W-:-:S02]  /*20d0*/  LEA R90, P0, R133, R2, 0x1 ;  /* 0x00000002855a7211 */ /* 0x000fc400078008ff */
[----:B------:R-:W-:Y:S01]  /*20e0*/  LEA R106, P1, R143, R2, 0x1 ;  /* 0x000000028f6a7211 */ /* 0x000fe200078208ff */
[----:B------:R-:W5:Y:S01]  /*20f0*/  LDG.E.U16 R84, desc[UR4][R84.64] ;  /* 0x0000000454547981 */ /* 0x000f62000c1e1500 */
[-C--:B------:R-:W-:Y:S02]  /*2100*/  LEA.HI.X.SX32 R91, R133, R0.reuse, 0x1, P0 ;  /* 0x00000000855b7211 */ /* 0x080fe400000f0eff */
[----:B------:R-:W-:Y:S01]  /*2110*/  LEA.HI.X.SX32 R107, R143, R0, 0x1, P1 ;  /* 0x000000008f6b7211 */ /* 0x000fe200008f0eff */
[----:B------:R-:W5:Y:S04]  /*2120*/  LDG.E.U16 R96, desc[UR4][R96.64] ;  /* 0x0000000460607981 */ /* 0x000f68000c1e1500 */
[----:B------:R-:W5:Y:S04]  /*2130*/  LDG.E.U16 R90, desc[UR4][R90.64] ;  /* 0x000000045a5a7981 */ /* 0x000f68000c1e1500 */
[----:B------:R-:W5:Y:S01]  /*2140*/  LDG.E.U16 R106, desc[UR4][R106.64] ;  /* 0x000000046a6a7981 */ /* 0x000f62000c1e1500 */
[----:B------:R-:W1:Y:S01]  /*2150*/  S2R R134, SR_CgaCtaId ;  /* 0x0000000000867919 */ /* 0x000e620000008800 */
[----:B------:R-:W-:-:S02]  /*2160*/  LOP3.LUT R16, R185, 0xff, RZ, 0xc0, !PT ;  /* 0x000000ffb9107812 */ /* 0x000fc400078ec0ff */
[----:B------:R-:W-:Y:S02]  /*2170*/  LOP3.LUT R0, R185, 0xc0, RZ, 0xc0, !PT ;  /* 0x000000c0b9007812 */ /* 0x000fe400078ec0ff */
[----:B0-----:R-:W-:Y:S01]  /*2180*/  MOV R89, 0x400 ;  /* 0x0000040000597802 */ /* 0x001fe20000000f00 */
[----:B------:R-:W-:Y:S01]  /*2190*/  IMAD.SHL.U32 R2, R16, 0x2, RZ ;  /* 0x0000000210027824 */ /* 0x000fe200078e00ff */
[----:B------:R-:W-:-:S04]  /*21a0*/  SHF.R.U32.HI R87, RZ, 0x2, R0 ;  /* 0x00000002ff577819 */ /* 0x000fc80000011600 */
[----:B------:R-:W-:Y:S02]  /*21b0*/  LOP3.LUT R87, R2, R87, RZ, 0x3c, !PT ;  /* 0x0000005702577212 */ /* 0x000fe400078e3cff */
[----:B-1----:R-:W-:-:S04]  /*21c0*/  LEA R0, R134, R89, 0x18 ;  /* 0x0000005986007211 */ /* 0x002fc800078ec0ff */
[----:B------:R-:W-:-:S05]  /*21d0*/  IADD3 R2, R87, R0, RZ ;  /* 0x0000000057027210 */ /* 0x000fca0007ffe0ff */
[----:B------:R0:W-:Y:S02]  /*21e0*/  STS.U16 [R2], R3 ;  /* 0x0000000302007388 */ /* 0x0001e40000000400 */
[----:B0-----:R-:W-:Y:S02]  /*21f0*/  LOP3.LUT R3, R87, 0x40, RZ, 0x3c, !PT ;  /* 0x0000004057037812 */ /* 0x001fe400078e3cff */
[----:B------:R-:W-:Y:S03]  /*2200*/  STS.U16 [R2+0x400], R9 ;  /* 0x0004000902007388 */ /* 0x000fe60000000400 */
[----:B------:R-:W-:Y:S01]  /*2210*/  IMAD.IADD R3, R0, 0x1, R3 ;  /* 0x0000000100037824 */ /* 0x000fe200078e0203 */
[----:B------:R-:W-:Y:S04]  /*2220*/  STS.U16 [R2+0x800], R11 ;  /* 0x0008000b02007388 */ /* 0x000fe80000000400 */
[----:B----4-:R-:W-:Y:S04]  /*2230*/  STS.U16 [R2+0xc00], R13 ;  /* 0x000c000d02007388 */ /* 0x010fe80000000400 */
[----:B------:R-:W-:Y:S04]  /*2240*/  STS.U16 [R2+0x1000], R15 ;  /* 0x0010000f02007388 */ /* 0x000fe80000000400 */
        /* <DEDUP_REMOVED lines=35> */
[----:B--2---:R-:W-:Y:S04]  /*2480*/  STS.U16 [R2+0xa000], R101 ;  /* 0x00a0006502007388 */ /* 0x004fe80000000400 */
[----:B------:R-:W-:Y:S04]  /*2490*/  STS.U16 [R2+0xa400], R103 ;  /* 0x00a4006702007388 */ /* 0x000fe80000000400 */
[----:B---3--:R-:W-:Y:S04]  /*24a0*/  STS.U16 [R2+0xa800], R105 ;  /* 0x00a8006902007388 */ /* 0x008fe80000000400 */
[----:B------:R-:W-:Y:S04]  /*24b0*/  STS.U16 [R2+0xac00], R109 ;  /* 0x00ac006d02007388 */ /* 0x000fe80000000400 */
[----:B-----5:R-:W-:Y:S04]  /*24c0*/  STS.U16 [R2+0xb000], R111 ;  /* 0x00b0006f02007388 */ /* 0x020fe80000000400 */
        /* <DEDUP_REMOVED lines=19> */
[----:B------:R0:W-:Y:S04]  /*2600*/  STS.U16 [R3+0x600], R6 ;  /* 0x0006000603007388 */ /* 0x0001e80000000400 */
[----:B------:R1:W-:Y:S01]  /*2610*/  STS.U16 [R3+0x200], R4 ;  /* 0x0002000403007388 */ /* 0x0003e20000000400 */
[----:B0-----:R-:W-:-:S02]  /*2620*/  IMAD.MOV.U32 R6, RZ, RZ, 0x3f800000 ;  /* 0x3f800000ff067424 */ /* 0x001fc400078e00ff */
[----:B-1----:R-:W-:-:S03]  /*2630*/  IMAD.MOV.U32 R4, RZ, RZ, 0x3f800000 ;  /* 0x3f800000ff047424 */ /* 0x002fc600078e00ff */
[----:B------:R-:W-:Y:S04]  /*2640*/  STL [R1+0xb4], R6 ;  /* 0x0000b40601007387 */ /* 0x000fe80000100800 */
[----:B------:R0:W-:Y:S04]  /*2650*/  STL [R1+0xb0], R4 ;  /* 0x0000b00401007387 */ /* 0x0001e80000100800 */
[----:B------:R-:W-:Y:S04]  /*2660*/  STS.U16 [R3+0x1200], R12 ;  /* 0x0012000c03007388 */ /* 0x000fe80000000400 */
[----:B------:R-:W-:Y:S01]  /*2670*/  STS.U16 [R3+0x1600], R14 ;  /* 0x0016000e03007388 */ /* 0x000fe20000000400 */
[----:B0-----:R-:W-:-:S03]  /*2680*/  VIADD R4, R7, 0x40 ;  /* 0x0000004007047836 */ /* 0x001fc60000000000 */
[----:B------:R-:W-:Y:S04]  /*2690*/  STS.U16 [R3+0x1a00], R18 ;  /* 0x001a001203007388 */ /* 0x000fe80000000400 */
[----:B------:R-:W-:Y:S04]  /*26a0*/  STS.U16 [R3+0x1e00], R20 ;  /* 0x001e001403007388 */ /* 0x000fe80000000400 */
[----:B------:R-:W-:Y:S01]  /*26b0*/  STS.U16 [R3+0x2200], R22 ;  /* 0x0022001603007388 */ /* 0x000fe20000000400 */
[----:B------:R-:W-:Y:S01]  /*26c0*/  ISETP.GE.AND P0, PT, R4, 0x1, PT ;  /* 0x000000010400780c */ /* 0x000fe20003f06270 */
[----:B------:R-:W-:Y:S01]  /*26d0*/  IMAD.MOV.U32 R9, RZ, RZ, -0x800000 ;  /* 0xff800000ff097424 */ /* 0x000fe200078e00ff */
[----:B------:R-:W-:Y:S01]  /*26e0*/  CS2R R134, SRZ ;  /* 0x0000000000867805 */ /* 0x000fe2000001ff00 */
[----:B------:R0:W-:Y:S01]  /*26f0*/  STS.U16 [R3+0xa00], R8 ;  /* 0x000a000803007388 */ /* 0x0001e20000000400 */
[----:B------:R-:W-:-:S02]  /*2700*/  CS2R R136, SRZ ;  /* 0x0000000000887805 */ /* 0x000fc4000001ff00 */
[----:B------:R-:W-:Y:S02]  /*2710*/  CS2R R138, SRZ ;  /* 0x00000000008a7805 */ /* 0x000fe4000001ff00 */
[----:B------:R-:W-:Y:S01]  /*2720*/  CS2R R140, SRZ ;  /* 0x00000000008c7805 */ /* 0x000fe2000001ff00 */
[----:B------:R1:W-:Y:S01]  /*2730*/  STS.U16 [R3+0xe00], R10 ;  /* 0x000e000a03007388 */ /* 0x0003e20000000400 */
[----:B------:R-:W-:Y:S02]  /*2740*/  CS2R R142, SRZ ;  /* 0x00000000008e7805 */ /* 0x000fe4000001ff00 */
[----:B------:R-:W-:Y:S02]  /*2750*/  CS2R R144, SRZ ;  /* 0x0000000000907805 */ /* 0x000fe4000001ff00 */
[----:B------:R-:W-:Y:S01]  /*2760*/  CS2R R146, SRZ ;  /* 0x0000000000927805 */ /* 0x000fe2000001ff00 */
[----:B------:R2:W-:Y:S01]  /*2770*/  STS.U16 [R3+0x2600], R24 ;  /* 0x0026001803007388 */ /* 0x0005e20000000400 */
[----:B------:R-:W-:-:S02]  /*2780*/  CS2R R148, SRZ ;  /* 0x0000000000947805 */ /* 0x000fc4000001ff00 */
[----:B------:R-:W-:Y:S02]  /*2790*/  CS2R R150, SRZ ;  /* 0x0000000000967805 */ /* 0x000fe4000001ff00 */
[C---:B------:R-:W-:Y:S01]  /*27a0*/  LOP3.LUT R4, R185.reuse, 0x60, RZ, 0xc0, !PT ;  /* 0x00000060b9047812 */ /* 0x040fe200078ec0ff */
[----:B------:R3:W-:Y:S01]  /*27b0*/  STS.U16 [R3+0x2a00], R26 ;  /* 0x002a001a03007388 */ /* 0x0007e20000000400 */
[----:B0-----:R-:W-:Y:S01]  /*27c0*/  LOP3.LUT R8, R185, 0x1c, RZ, 0xc0, !PT ;  /* 0x0000001cb9087812 */ /* 0x001fe200078ec0ff */
[----:B-1----:R-:W-:Y:S02]  /*27d0*/  IMAD.MOV.U32 R10, RZ, RZ, -0x800000 ;  /* 0xff800000ff0a7424 */ /* 0x002fe400078e00ff */
[----:B------:R0:W-:Y:S01]  /*27e0*/  STS.U16 [R3+0x2e00], R28 ;  /* 0x002e001c03007388 */ /* 0x0001e20000000400 */
[----:B--2---:R-:W-:-:S03]  /*27f0*/  CS2R R24, SRZ ;  /* 0x0000000000187805 */ /* 0x004fc6000001ff00 */
[----:B------:R1:W-:Y:S01]  /*2800*/  STS.U16 [R3+0x3200], R30 ;  /* 0x0032001e03007388 */ /* 0x0003e20000000400 */
[----:B---3--:R-:W-:-:S03]  /*2810*/  CS2R R26, SRZ ;  /* 0x00000000001a7805 */ /* 0x008fc6000001ff00 */
[----:B------:R2:W-:Y:S01]  /*2820*/  STS.U16 [R3+0x3600], R32 ;  /* 0x0036002003007388 */ /* 0x0005e20000000400 */
[----:B0-----:R-:W-:-:S03]  /*2830*/  CS2R R28, SRZ ;  /* 0x00000000001c7805 */ /* 0x001fc6000001ff00 */
[----:B------:R0:W-:Y:S01]  /*2840*/  STS.U16 [R3+0x3a00], R34 ;  /* 0x003a002203007388 */ /* 0x0001e20000000400 */
[----:B-1----:R-:W-:-:S03]  /*2850*/  CS2R R30, SRZ ;  /* 0x00000000001e7805 */ /* 0x002fc6000001ff00 */
[----:B------:R1:W-:Y:S01]  /*2860*/  STS.U16 [R3+0x3e00], R36 ;  /* 0x003e002403007388 */ /* 0x0003e20000000400 */
[----:B--2---:R-:W-:-:S03]  /*2870*/  CS2R R32, SRZ ;  /* 0x0000000000207805 */ /* 0x004fc6000001ff00 */
        /* <DEDUP_REMOVED lines=95> */
[----:B--2---:R-:W-:Y:S02]  /*2e70*/  CS2R R96, SRZ ;  /* 0x0000000000607805 */ /* 0x004fe4000001ff00 */
[----:B0-----:R-:W-:Y:S02]  /*2e80*/  CS2R R90, SRZ ;  /* 0x00000000005a7805 */ /* 0x001fe4000001ff00 */
[----:B-1----:R-:W-:Y:S01]  /*2e90*/  CS2R R106, SRZ ;  /* 0x00000000006a7805 */ /* 0x002fe2000001ff00 */
[----:B------:R-:W-:Y:S06]  /*2ea0*/  @!P0 BRA `(.L_x_0) ;  /* 0x000000b000248947 */ /* 0x000fec0003800000 */
[----:B------:R-:W0:Y:S01]  /*2eb0*/  LDC R6, c[0x0][0x268] ;  /* 0x00009a00ff067b82 */ /* 0x000e220000000800 */
[----:B------:R-:W-:Y:S02]  /*2ec0*/  IADD3 R10, R0, 0x10000, RZ ;  /* 0x00010000000a7810 */ /* 0x000fe40007ffe0ff */
[----:B------:R-:W-:Y:S02]  /*2ed0*/  CS2R R102, SRZ ;  /* 0x0000000000667805 */ /* 0x000fe4000001ff00 */
[----:B------:R-:W-:Y:S02]  /*2ee0*/  CS2R R104, SRZ ;  /* 0x0000000000687805 */ /* 0x000fe4000001ff00 */
[----:B------:R-:W-:Y:S02]  /*2ef0*/  CS2R R106, SRZ ;  /* 0x00000000006a7805 */ /* 0x000fe4000001ff00 */
[----:B------:R-:W-:Y:S02]  /*2f00*/  SHF.R.U32.HI R10, RZ, 0x4, R10 ;  /* 0x00000004ff0a7819 */ /* 0x000fe4000001160a */
[----:B------:R-:W-:-:S02]  /*2f10*/  CS2R R108, SRZ ;  /* 0x00000000006c7805 */ /* 0x000fc4000001ff00 */
[----:B------:R-:W-:Y:S01]  /*2f20*/  CS2R R110, SRZ ;  /* 0x00000000006e7805 */ /* 0x000fe2000001ff00 */
[----:B------:R-:W1:Y:S01]  /*2f30*/  LDC R12, c[0x0][0x250] ;  /* 0x00009400ff0c7b82 */ /* 0x000e620000000800 */
[----:B------:R-:W-:Y:S02]  /*2f40*/  SGXT.U32 R14, R10, 0xe ;  /* 0x0000000e0a0e781a */ /* 0x000fe40000000000 */
[----:B------:R-:W-:Y:S02]  /*2f50*/  CS2R R112, SRZ ;  /* 0x0000000000707805 */ /* 0x000fe4000001ff00 */
[----:B------:R-:W-:Y:S02]  /*2f60*/  CS2R R114, SRZ ;  /* 0x0000000000727805 */ /* 0x000fe4000001ff00 */
[----:B------:R-:W-:Y:S02]  /*2f70*/  CS2R R116, SRZ ;  /* 0x0000000000747805 */ /* 0x000fe4000001ff00 */
[----:B------:R-:W-:Y:S01]  /*2f80*/  CS2R R118, SRZ ;  /* 0x0000000000767805 */ /* 0x000fe2000001ff00 */
[----:B------:R-:W-:Y:S01]  /*2f90*/  STL [R1+0xb8], R14 ;  /* 0x0000b80e01007387 */ /* 0x000fe20000100800 */
[----:B------:R-:W-:Y:S01]  /*2fa0*/  CS2R R120, SRZ ;  /* 0x0000000000787805 */ /* 0x000fe2000001ff00 */
[----:B------:R-:W2:Y:S01]  /*2fb0*/  LDC R97, c[0x0][0x258] ;  /* 0x00009600ff617b82 */ /* 0x000ea20000000800 */
[----:B------:R-:W-:-:S02]  /*2fc0*/  CS2R R122, SRZ ;  /* 0x00000000007a7805 */ /* 0x000fc4000001ff00 */
[----:B------:R-:W-:Y:S02]  /*2fd0*/  CS2R R124, SRZ ;  /* 0x00000000007c7805 */ /* 0x000fe4000001ff00 */
[----:B------:R-:W-:Y:S02]  /*2fe0*/  CS2R R126, SRZ ;  /* 0x00000000007e7805 */ /* 0x000fe4000001ff00 */
[----:B------:R-:W-:Y:S02]  /*2ff0*/  CS2R R128, SRZ ;  /* 0x0000000000807805 */ /* 0x000fe4000001ff00 */
[----:B------:R-:W-:Y:S02]  /*3000*/  CS2R R130, SRZ ;  /* 0x0000000000827805 */ /* 0x000fe4000001ff00 */
[----:B------:R-:W-:Y:S02]  /*3010*/  CS2R R132, SRZ ;  /* 0x0000000000847805 */ /* 0x000fe4000001ff00 */
[----:B------:R-:W-:Y:S01]  /*3020*/  CS2R R134, SRZ ;  /* 0x0000000000867805 */ /* 0x000fe2000001ff00 */
[----:B0-----:R-:W-:Y:S01]  /*3030*/  IMAD R11, R5, R6, RZ ;  /* 0x00000006050b7224 */ /* 0x001fe200078e02ff */
[----:B------:R-:W-:Y:S01]  /*3040*/  SHF.R.U32.HI R5, RZ, 0x1, R4 ;  /* 0x00000001ff057819 */ /* 0x000fe20000011604 */
[----:B------:R-:W0:Y:S01]  /*3050*/  LDC.64 R98, c[0x0][0x218] ;  /* 0x00008600ff627b82 */ /* 0x000e220000000a00 */
[----:B------:R-:W-:-:S02]  /*3060*/  SHF.R.U32.HI R4, RZ, 0x4, R0 ;  /* 0x00000004ff047819 */ /* 0x000fc40000011600 */
[----:B------:R-:W-:Y:S02]  /*3070*/  CS2R R136, SRZ ;  /* 0x0000000000887805 */ /* 0x000fe4000001ff00 */
[----:B------:R-:W-:Y:S02]  /*3080*/  LEA R13, R6, R11, 0x2 ;  /* 0x0000000b060d7211 */ /* 0x000fe400078e10ff */
[----:B------:R-:W-:Y:S02]  /*3090*/  CS2R R138, SRZ ;  /* 0x00000000008a7805 */ /* 0x000fe4000001ff00 */
[----:B------:R-:W-:Y:S01]  /*30a0*/  LEA.HI R8, R8, R5, RZ, 0x1e ;  /* 0x0000000508087211 */ /* 0x000fe200078ff0ff */
[----:B------:R-:W-:Y:S01]  /*30b0*/  IMAD.MOV.U32 R5, RZ, RZ, RZ ;  /* 0x000000ffff057224 */ /* 0x000fe200078e00ff */
[----:B------:R-:W-:Y:S01]  /*30c0*/  SGXT.U32 R4, R4, 0xe ;  /* 0x0000000e0404781a */ /* 0x000fe20000000000 */
[----:B------:R-:W-:Y:S01]  /*30d0*/  IMAD R15, R6, 0x4, R13 ;  /* 0x00000004060f7824 */ /* 0x000fe200078e020d */
[----:B------:R-:W3:Y:S01]  /*30e0*/  LDC.64 R100, c[0x0][0x220] ;  /* 0x00008800ff647b82 */ /* 0x000ee20000000a00 */
[----:B------:R-:W-:Y:S01]  /*30f0*/  IMAD.IADD R7, R7, 0x1, R8 ;  /* 0x0000000107077824 */ /* 0x000fe200078e0208 */
[----:B------:R-:W-:Y:S01]  /*3100*/  R2UR UR56, R4 ;  /* 0x00000000043872ca */ /* 0x000fe200000e0000 */
[----:B------:R-:W-:Y:S01]  /*3110*/  IMAD R17, R6, 0x4, R15 ;  /* 0x0000000406117824 */ /* 0x000fe200078e020f */
[----:B------:R-:W-:Y:S01]  /*3120*/  IADD3 R4, P0, R4, 0x80, RZ ;  /* 0x0000008004047810 */ /* 0x000fe20007f1e0ff */
[----:B--2---:R-:W-:Y:S01]  /*3130*/  IMAD R16, R16, R97, RZ ;  /* 0x0000006110107224 */ /* 0x004fe200078e02ff */
[----:B------:R-:W-:Y:S01]  /*3140*/  CS2R R140, SRZ ;  /* 0x00000000008c7805 */ /* 0x000fe2000001ff00 */
[----:B------:R-:W-:Y:S01]  /*3150*/  IMAD R19, R6, 0x4, R17 ;  /* 0x0000000406137824 */ /* 0x000fe200078e0211 */
[----:B------:R-:W2:Y:S01]  /*3160*/  LDC.64 R8, c[0x0][0x260] ;  /* 0x00009800ff087b82 */ /* 0x000ea20000000a00 */
[----:B------:R-:W-:-:S02]  /*3170*/  IADD3.X R5, R5, 0x40000040, RZ, P0, !PT ;  /* 0x4000004005057810 */ /* 0x000fc400007fe4ff */
[----:B------:R-:W-:Y:S01]  /*3180*/  CS2R R142, SRZ ;  /* 0x00000000008e7805 */ /* 0x000fe2000001ff00 */
[----:B------:R-:W-:Y:S01]  /*3190*/  IMAD R21, R6, 0x4, R19 ;  /* 0x0000000406157824 */ /* 0x000fe200078e0213 */
[----:B------:R-:W-:Y:S02]  /*31a0*/  R2UR UR16, R4 ;  /* 0x00000000041072ca */ /* 0x000fe400000e0000 */
[----:B------:R-:W-:Y:S02]  /*31b0*/  CS2R R144, SRZ ;  /* 0x0000000000907805 */ /* 0x000fe4000001ff00 */
[----:B------:R-:W-:Y:S01]  /*31c0*/  R2UR UR17, R5 ;  /* 0x00000000051172ca */ /* 0x000fe200000e0000 */
[----:B------:R-:W-:Y:S01]  /*31d0*/  IMAD R23, R6, 0x4, R21 ;  /* 0x0000000406177824 */ /* 0x000fe200078e0215 */
[----:B------:R-:W-:Y:S01]  /*31e0*/  LOP3.LUT R4, R185, 0x3f, RZ, 0xc0, !PT ;  /* 0x0000003fb9047812 */ /* 0x000fe200078ec0ff */
[----:B------:R-:W-:Y:S01]  /*31f0*/  IMAD.MOV.U32 R5, RZ, RZ, RZ ;  /* 0x000000ffff057224 */ /* 0x000fe200078e00ff */
[----:B------:R-:W-:Y:S01]  /*3200*/  IADD3 R10, P0, R14, 0x2, RZ ;  /* 0x000000020e0a7810 */ /* 0x000fe20007f1e0ff */
[----:B------:R-:W-:Y:S01]  /*3210*/  IMAD R25, R6, 0x4, R23 ;  /* 0x0000000406197824 */ /* 0x000fe200078e0217 */
[----:B------:R-:W-:-:S02]  /*3220*/  CS2R R146, SRZ ;  /* 0x0000000000927805 */ /* 0x000fc4000001ff00 */
[----:B------:R-:W-:Y:S02]  /*3230*/  CS2R R148, SRZ ;  /* 0x0000000000947805 */ /* 0x000fe4000001ff00 */
[----:B------:R-:W-:Y:S02]  /*3240*/  R2UR UR18, R10 ;  /* 0x000000000a1272ca */ /* 0x000fe400000e0000 */
[----:B------:R-:W-:Y:S02]  /*3250*/  CS2R R150, SRZ ;  /* 0x0000000000967805 */ /* 0x000fe4000001ff00 */
[----:B------:R-:W-:Y:S01]  /*3260*/  LEA R27, R6, R25, 0x2 ;  /* 0x00000019061b7211 */ /* 0x000fe200078e10ff */
[----:B------:R-:W-:Y:S01]  /*3270*/  UMOV UR57, 0x40000040 ;  /* 0x4000004000397882 */ /* 0x000fe20000000000 */
[----:B------:R-:W-:-:S03]  /*3280*/  UIADD3.64 UR6, UR16, 0x80, URZ ;  /* 0x0000008010067897 */ /* 0x000fc6000fffe03f */
[----:B------:R-:W-:Y:S01]  /*3290*/  IMAD R29, R6, 0x4, R27 ;  /* 0x00000004061d7824 */ /* 0x000fe200078e021b */
[----:B------:R-:W-:Y:S01]  /*32a0*/  UIADD3.64 UR6, UR16, 0x180, URZ ;  /* 0x0000018010067897 */ /* 0x000fe2000fffe03f */
[----:B--2---:R-:W-:Y:S01]  /*32b0*/  IMAD R9, R4, R9, RZ ;  /* 0x0000000904097224 */ /* 0x004fe200078e02ff */
[----:B------:R-:W-:Y:S01]  /*32c0*/  IADD3.X R4, R5, 0x40000040, RZ, P0, !PT ;  /* 0x4000004005047810 */ /* 0x000fe200007fe4ff */
[----:B------:R-:W-:Y:S01]  /*32d0*/  IMAD R31, R6, 0x4, R29 ;  /* 0x00000004061f7824 */ /* 0x000fe200078e021d */
[----:B------:R-:W-:Y:S01]  /*32e0*/  UIADD3.64 UR6, UR16, 0x280, URZ ;  /* 0x0000028010067897 */ /* 0x000fe2000fffe03f */
[----:B------:R-:W-:Y:S01]  /*32f0*/  IMAD R8, R184, R8, RZ ;  /* 0x00000008b8087224 */ /* 0x000fe200078e02ff */
[----:B------:R-:W-:Y:S01]  /*3300*/  R2UR UR19, R4 ;  /* 0x00000000041372ca */ /* 0x000fe200000e0000 */
[----:B------:R-:W-:Y:S01]  /*3310*/  IMAD R33, R6, 0x4, R31 ;  /* 0x0000000406217824 */ /* 0x000fe200078e021f */
[----:B------:R-:W-:Y:S01]  /*3320*/  UIADD3.64 UR6, UR16, 0x380, URZ ;  /* 0x0000038010067897 */ /* 0x000fe2000fffe03f */
[----:B-1----:R-:W-:Y:S01]  /*3330*/  IMAD R4, R184, R12, RZ ;  /* 0x0000000cb8047224 */ /* 0x002fe200078e02ff */
[----:B------:R-:W-:Y:S01]  /*3340*/  UIADD3.64 UR6, UR16, 0x480, URZ ;  /* 0x0000048010067897 */ /* 0x000fe2000fffe03f */
[----:B------:R-:W-:Y:S01]  /*3350*/  IMAD R35, R6, 0x4, R33 ;  /* 0x0000000406237824 */ /* 0x000fe200078e0221 */
[----:B------:R-:W-:Y:S01]  /*3360*/  UIADD3.64 UR6, UR16, 0x580, URZ ;  /* 0x0000058010067897 */ /* 0x000fe2000fffe03f */
[----:B------:R-:W-:Y:S01]  /*3370*/  IMAD.SHL.U32 R5, R8, 0x2, RZ ;  /* 0x0000000208057824 */ /* 0x000fe200078e00ff */
[----:B0-----:R-:W-:Y:S01]  /*3380*/  LEA R187, P0, R4, R98, 0x1 ;  /* 0x0000006204bb7211 */ /* 0x001fe200078008ff */
[----:B------:R-:W-:Y:S01]  /*3390*/  IMAD R37, R6, 0x4, R35 ;  /* 0x0000000406257824 */ /* 0x000fe200078e0223 */
[----:B------:R-:W-:Y:S01]  /*33a0*/  UIADD3.64 UR6, UR16, 0x680, URZ ;  /* 0x0000068010067897 */ /* 0x000fe2000fffe03f */
[C---:B------:R-:W-:Y:S01]  /*33b0*/  IMAD.SHL.U32 R10, R9.reuse, 0x2, RZ ;  /* 0x00000002090a7824 */ /* 0x040fe200078e00ff */
[----:B------:R-:W-:Y:S01]  /*33c0*/  LEA.HI.X.SX32 R99, R4, R99, 0x1, P0 ;  /* 0x0000006304637211 */ /* 0x000fe200000f0eff */
[----:B------:R-:W-:Y:S01]  /*33d0*/  IMAD R39, R6, 0x4, R37 ;  /* 0x0000000406277824 */ /* 0x000fe200078e0225 */
[----:B------:R-:W-:Y:S01]  /*33e0*/  LEA R184, P0, R16, R187, 0x1 ;  /* 0x000000bb10b87211 */ /* 0x000fe200078008ff */
[----:B------:R-:W-:Y:S01]  /*33f0*/  IMAD.HI R9, R9, 0x2, RZ ;  /* 0x0000000209097827 */ /* 0x000fe200078e02ff */
[----:B---3--:R-:W-:Y:S01]  /*3400*/  IADD3 R5, P2, P3, R10, R100, R5 ;  /* 0x000000640a057210 */ /* 0x008fe20007b5e005 */
[----:B------:R-:W-:Y:S01]  /*3410*/  UIADD3.64 UR6, UR16, 0x780, URZ ;  /* 0x0000078010067897 */ /* 0x000fe2000fffe03f */
[----:B------:R-:W-:Y:S01]  /*3420*/  LEA R41, R6, R39, 0x2 ;  /* 0x0000002706297211 */ /* 0x000fe200078e10ff */
[----:B------:R-:W-:Y:S01]  /*3430*/  IMAD.HI R10, R8, 0x2, RZ ;  /* 0x00000002080a7827 */ /* 0x000fe200078e02ff */
[----:B------:R-:W-:Y:S01]  /*3440*/  LEA.HI.X.SX32 R185, R16, R99, 0x1, P0 ;  /* 0x0000006310b97211 */ /* 0x000fe200000f0eff */
[----:B------:R-:W-:Y:S01]  /*3450*/  UIADD3.64 UR6, UR16, 0x880, URZ ;  /* 0x0000088010067897 */ /* 0x000fe2000fffe03f */
[----:B------:R-:W-:Y:S01]  /*3460*/  LEA R188, P0, R11, R5, 0x1 ;  /* 0x000000050bbc7211 */ /* 0x000fe200078008ff */
[C---:B------:R-:W-:Y:S01]  /*3470*/  IMAD R43, R6.reuse, 0x4, R41 ;  /* 0x00000004062b7824 */ /* 0x040fe200078e0229 */
[----:B------:R-:W-:Y:S01]  /*3480*/  IADD3.X R4, R9, R101, R10, P2, P3 ;  /* 0x0000006509047210 */ /* 0x000fe200017e640a */
[----:B------:R-:W-:Y:S01]  /*3490*/  IMAD R8, R97, 0x100, R16 ;  /* 0x0000010061087824 */ /* 0x000fe200078e0210 */
[----:B------:R-:W-:Y:S01]  /*34a0*/  LEA R190, P2, R15, R5, 0x1 ;  /* 0x000000050fbe7211 */ /* 0x000fe200078408ff */
[----:B------:R-:W-:Y:S01]  /*34b0*/  IMAD R45, R6, 0x4, R43 ;  /* 0x00000004062d7824 */ /* 0x000fe200078e022b */
[-C--:B------:R-:W-:Y:S01]  /*34c0*/  LEA.HI.X.SX32 R189, R11, R4.reuse, 0x1, P0 ;  /* 0x000000040bbd7211 */ /* 0x080fe200000f0eff */
[----:B------:R-:W-:Y:S01]  /*34d0*/  UIADD3.64 UR6, UR16, 0x980, URZ ;  /* 0x0000098010067897 */ /* 0x000fe2000fffe03f */
[----:B------:R-:W-:Y:S01]  /*34e0*/  LEA R186, P1, R8, R187, 0x1 ;  /* 0x000000bb08ba7211 */ /* 0x000fe200078208ff */
[----:B------:R-:W-:Y:S01]  /*34f0*/  IMAD R47, R6, 0x4, R45 ;  /* 0x00000004062f7824 */ /* 0x000fe200078e022d */
[-C--:B------:R-:W-:Y:S01]  /*3500*/  LEA.HI.X.SX32 R191, R15, R4.reuse, 0x1, P2 ;  /* 0x000000040fbf7211 */ /* 0x080fe200010f0eff */
[----:B------:R0:W-:Y:S01]  /*3510*/  STL.64 [R1+0x4c0], R188 ;  /* 0x0004c0bc01007387 */ /* 0x0001e20000100a00 */
[----:B------:R-:W-:Y:S01]  /*3520*/  LEA.HI.X.SX32 R187, R8, R99, 0x1, P1 ;  /* 0x0000006308bb7211 */ /* 0x000fe200008f0eff */
[C---:B------:R-:W-:Y:S01]  /*3530*/  IMAD R49, R6.reuse, 0x4, R47 ;  /* 0x0000000406317824 */ /* 0x040fe200078e022f */
[C---:B------:R-:W-:Y:S01]  /*3540*/  LEA R192, P1, R13.reuse, R5, 0x1 ;  /* 0x000000050dc07211 */ /* 0x040fe200078208ff */
[----:B------:R-:W-:Y:S01]  /*3550*/  UIADD3.64 UR6, UR18, 0x2, URZ ;  /* 0x0000000212067897 */ /* 0x000fe2000fffe03f */
[----:B------:R-:W-:Y:S01]  /*3560*/  CS2R R100, SRZ ;  /* 0x0000000000647805 */ /* 0x000fe2000001ff00 */
[----:B------:R-:W-:Y:S01]  /*3570*/  IMAD R51, R6, 0x4, R49 ;  /* 0x0000000406337824 */ /* 0x000fe200078e0231 */
[----:B------:R-:W-:Y:S01]  /*3580*/  LEA.HI.X.SX32 R193, R13, R4, 0x1, P1 ;  /* 0x000000040dc17211 */ /* 0x000fe200008f0eff */
[----:B------:R-:W-:-:S02]  /*3590*/  UIADD3.64 UR6, UR18, 0x200, URZ ;  /* 0x0000020012067897 */ /* 0x000fc4000fffe03f */
[C---:B------:R-:W-:Y:S01]  /*35a0*/  IMAD R53, R6.reuse, 0x4, R51 ;  /* 0x0000000406357824 */ /* 0x040fe200078e0233 */
[----:B------:R-:W-:Y:S01]  /*35b0*/  UIADD3.64 UR6, UR18, 0x3fe, URZ ;  /* 0x000003fe12067897 */ /* 0x000fe2000fffe03f */
[C---:B0-----:R-:W-:Y:S01]  /*35c0*/  LEA R188, P0, R17.reuse, R5, 0x1 ;  /* 0x0000000511bc7211 */ /* 0x041fe200078008ff */
[----:B------:R0:W-:Y:S01]  /*35d0*/  STL.64 [R1+0x4b8], R192 ;  /* 0x0004b8c001007387 */ /* 0x0001e20000100a00 */
[----:B------:R-:W-:Y:S01]  /*35e0*/  UIADD3.64 UR6, UR18, 0x404, URZ ;  /* 0x0000040412067897 */ /* 0x000fe2000fffe03f */
[C---:B------:R-:W-:Y:S01]  /*35f0*/  LEA R55, R6.reuse, R53, 0x2 ;  /* 0x0000003506377211 */ /* 0x040fe200078e10ff */
[----:B------:R-:W-:Y:S01]  /*3600*/  UIADD3.64 UR6, UR18, 0x602, URZ ;  /* 0x0000060212067897 */ /* 0x000fe2000fffe03f */
[----:B------:R-:W-:Y:S01]  /*3610*/  LEA.HI.X.SX32 R189, R17, R4, 0x1, P0 ;  /* 0x0000000411bd7211 */ /* 0x000fe200000f0eff */
[----:B------:R1:W-:Y:S01]  /*3620*/  STL.64 [R1+0x4b0], R190 ;  /* 0x0004b0be01007387 */ /* 0x0003e20000100a00 */
[----:B------:R-:W-:Y:S01]  /*3630*/  UIADD3.64 UR6, UR18, 0x800, URZ ;  /* 0x0000080012067897 */ /* 0x000fe2000fffe03f */
[C---:B------:R-:W-:Y:S01]  /*3640*/  IMAD R57, R6.reuse, 0x4, R55 ;  /* 0x0000000406397824 */ /* 0x040fe200078e0237 */
[----:B------:R-:W-:Y:S01]  /*3650*/  UIADD3.64 UR6, UR18, 0x9fe, URZ ;  /* 0x000009fe12067897 */ /* 0x000fe2000fffe03f */
[----:B------:R2:W-:Y:S01]  /*3660*/  STL.64 [R1+0x4a8], R188 ;  /* 0x0004a8bc01007387 */ /* 0x0005e20000100a00 */
[----:B------:R-:W-:Y:S01]  /*3670*/  UIADD3.64 UR58, UR18, 0xfe, URZ ;  /* 0x000000fe123a7897 */ /* 0x000fe2000fffe03f */
[----:B------:R-:W-:Y:S01]  /*3680*/  IMAD R59, R6, 0x4, R57 ;  /* 0x00000004063b7824 */ /* 0x000fe200078e0239 */
[----:B0-----:R-:W-:Y:S01]  /*3690*/  LEA R192, P0, R19, R5, 0x1 ;  /* 0x0000000513c07211 */ /* 0x001fe200078008ff */
[----:B------:R-:W-:-:S02]  /*36a0*/  UIADD3.64 UR6, UR18, 0x100, URZ ;  /* 0x0000010012067897 */ /* 0x000fc4000fffe03f */
[C---:B------:R-:W-:Y:S01]  /*36b0*/  IMAD R61, R6.reuse, 0x4, R59 ;  /* 0x00000004063d7824 */ /* 0x040fe200078e023b */
[-C--:B------:R-:W-:Y:S01]  /*36c0*/  LEA.HI.X.SX32 R193, R19, R4.reuse, 0x1, P0 ;  /* 0x0000000413c17211 */ /* 0x080fe200000f0eff */
[----:B------:R-:W-:Y:S01]  /*36d0*/  UIADD3.64 UR8, UR16, 0x100, URZ ;  /* 0x0000010010087897 */ /* 0x000fe2000fffe03f */
[-C--:B-1----:R-:W-:Y:S01]  /*36e0*/  LEA R190, P1, R21, R5.reuse, 0x1 ;  /* 0x0000000515be7211 */ /* 0x082fe200078208ff */
[C---:B------:R-:W-:Y:S01]  /*36f0*/  IMAD R63, R6.reuse, 0x4, R61 ;  /* 0x00000004063f7824 */ /* 0x040fe200078e023d */
[----:B------:R-:W-:Y:S01]  /*3700*/  UIADD3.64 UR60, UR18, 0x102, URZ ;  /* 0x00000102123c7897 */ /* 0x000fe2000fffe03f */
[-C--:B--2---:R-:W-:Y:S01]  /*3710*/  LEA R188, P2, R23, R5.reuse, 0x1 ;  /* 0x0000000517bc7211 */ /* 0x084fe200078408ff */
[----:B------:R-:W-:Y:S01]  /*3720*/  STL.64 [R1+0x4a0], R192 ;  /* 0x0004a0c001007387 */ /* 0x000fe20000100a00 */
[C---:B------:R-:W-:Y:S01]  /*3730*/  IMAD R65, R6.reuse, 0x4, R63 ;  /* 0x0000000406417824 */ /* 0x040fe200078e023f */
[-C--:B------:R-:W-:Y:S01]  /*3740*/  LEA.HI.X.SX32 R191, R21, R4.reuse, 0x1, P1 ;  /* 0x0000000415bf7211 */ /* 0x080fe200008f0eff */
[----:B------:R-:W-:Y:S01]  /*3750*/  UIADD3.64 UR58, UR18, 0x104, URZ ;  /* 0x00000104123a7897 */ /* 0x000fe2000fffe03f */
[----:B------:R-:W-:Y:S01]  /*3760*/  LEA.HI.X.SX32 R189, R23, R4, 0x1, P2 ;  /* 0x0000000417bd7211 */ /* 0x000fe200010f0eff */
[----:B------:R-:W-:Y:S01]  /*3770*/  IMAD R67, R6, 0x4, R65 ;  /* 0x0000000406437824 */ /* 0x000fe200078e0241 */
[----:B------:R-:W-:Y:S01]  /*3780*/  LEA R20, P2, R29, R5, 0x1 ;  /* 0x000000051d147211 */ /* 0x000fe200078408ff */
[----:B------:R0:W-:Y:S01]  /*3790*/  STL.64 [R1+0x498], R190 ;  /* 0x000498be01007387 */ /* 0x0001e20000100a00 */
[----:B------:R-:W-:-:S02]  /*37a0*/  UIADD3.64 UR6, UR18, 0x2fe, URZ ;  /* 0x000002fe12067897 */ /* 0x000fc4000fffe03f */
[C---:B------:R-:W-:Y:S01]  /*37b0*/  LEA R69, R6.reuse, R67, 0x2 ;  /* 0x0000004306457211 */ /* 0x040fe200078e10ff */
[----:B------:R1:W-:Y:S01]  /*37c0*/  STL.64 [R1+0x490], R188 ;  /* 0x000490bc01007387 */ /* 0x0003e20000100a00 */
[----:B------:R-:W-:Y:S01]  /*37d0*/  LEA.HI.X.SX32 R21, R29, R4, 0x1, P2 ;  /* 0x000000041d157211 */ /* 0x000fe200010f0eff */
[----:B------:R-:W-:Y:S02]  /*37e0*/  UIADD3.64 UR8, UR16, 0x200, URZ ;  /* 0x0000020010087897 */ /* 0x000fe4000fffe03f */
[C---:B------:R-:W-:Y:S01]  /*37f0*/  IMAD R71, R6.reuse, 0x4, R69 ;  /* 0x0000000406477824 */ /* 0x040fe200078e0245 */
[----:B------:R-:W-:Y:S01]  /*3800*/  UIADD3.64 UR60, UR18, 0x300, URZ ;  /* 0x00000300123c7897 */ /* 0x000fe2000fffe03f */
[----:B------:R-:W-:Y:S01]  /*3810*/  STL.64 [R1+0x478], R20 ;  /* 0x0004781401007387 */ /* 0x000fe20000100a00 */
[----:B------:R-:W-:Y:S01]  /*3820*/  UIADD3.64 UR58, UR18, 0x302, URZ ;  /* 0x00000302123a7897 */ /* 0x000fe2000fffe03f */
[----:B------:R-:W-:Y:S01]  /*3830*/  IMAD R73, R6, 0x4, R71 ;  /* 0x0000000406497824 */ /* 0x000fe200078e0247 */
[----:B0-----:R-:W-:Y:S01]  /*3840*/  LEA R190, P0, R25, R5, 0x1 ;  /* 0x0000000519be7211 */ /* 0x001fe200078008ff */
[----:B------:R-:W-:-:S02]  /*3850*/  UIADD3.64 UR6, UR18, 0x304, URZ ;  /* 0x0000030412067897 */ /* 0x000fc4000fffe03f */
[C---:B------:R-:W-:Y:S01]  /*3860*/  IMAD R75, R6.reuse, 0x4, R73 ;  /* 0x00000004064b7824 */ /* 0x040fe200078e0249 */
[-C--:B-1----:R-:W-:Y:S01]  /*3870*/  LEA R188, P1, R27, R5.reuse, 0x1 ;  /* 0x000000051bbc7211 */ /* 0x082fe200078208ff */
[----:B------:R-:W-:Y:S01]  /*3880*/  UIADD3.64 UR8, UR16, 0x300, URZ ;  /* 0x0000030010087897 */ /* 0x000fe2000fffe03f */
[-C--:B------:R-:W-:Y:S01]  /*3890*/  LEA.HI.X.SX32 R191, R25, R4.reuse, 0x1, P0 ;  /* 0x0000000419bf7211 */ /* 0x080fe200000f0eff */
[C---:B------:R-:W-:Y:S01]  /*38a0*/  IMAD R77, R6.reuse, 0x4, R75 ;  /* 0x00000004064d7824 */ /* 0x040fe200078e024b */
[-C--:B------:R-:W-:Y:S01]  /*38b0*/  LEA.HI.X.SX32 R189, R27, R4.reuse, 0x1, P1 ;  /* 0x000000041bbd7211 */ /* 0x080fe200008f0eff */
[----:B------:R-:W-:Y:S01]  /*38c0*/  UIADD3.64 UR60, UR18, 0x4fe, URZ ;  /* 0x000004fe123c7897 */ /* 0x000fe2000fffe03f */
[C---:B------:R-:W-:Y:S01]  /*38d0*/  LEA R192, P0, R31.reuse, R5, 0x1 ;  /* 0x000000051fc07211 */ /* 0x040fe200078008ff */
[C---:B------:R-:W-:Y:S01]  /*38e0*/  IMAD R79, R6.reuse, 0x4, R77 ;  /* 0x00000004064f7824 */ /* 0x040fe200078e024d */
[----:B------:R0:W-:Y:S01]  /*38f0*/  STL.64 [R1+0x488], R190 ;  /* 0x000488be01007387 */ /* 0x0001e20000100a00 */
[----:B------:R-:W-:Y:S01]  /*3900*/  UIADD3.64 UR58, UR18, 0x500, URZ ;  /* 0x00000500123a7897 */ /* 0x000fe2000fffe03f */
[----:B------:R-:W-:Y:S01]  /*3910*/  LEA.HI.X.SX32 R193, R31, R4, 0x1, P0 ;  /* 0x000000041fc17211 */ /* 0x000fe200000f0eff */
[----:B------:R-:W-:Y:S01]  /*3920*/  IMAD R81, R6, 0x4, R79 ;  /* 0x0000000406517824 */ /* 0x000fe200078e024f */
[----:B------:R1:W-:Y:S01]  /*3930*/  STL.64 [R1+0x480], R188 ;  /* 0x000480bc01007387 */ /* 0x0003e20000100a00 */
[----:B------:R-:W-:-:S02]  /*3940*/  UIADD3.64 UR6, UR18, 0x502, URZ ;  /* 0x0000050212067897 */ /* 0x000fc4000fffe03f */
[C---:B------:R-:W-:Y:S01]  /*3950*/  IMAD R83, R6.reuse, 0x4, R81 ;  /* 0x0000000406537824 */ /* 0x040fe200078e0251 */
[----:B------:R2:W-:Y:S01]  /*3960*/  STL.64 [R1+0x470], R192 ;  /* 0x000470c001007387 */ /* 0x0005e20000100a00 */
[----:B------:R-:W-:Y:S02]  /*3970*/  UIADD3.64 UR8, UR16, 0x400, URZ ;  /* 0x0000040010087897 */ /* 0x000fe4000fffe03f */
[C---:B------:R-:W-:Y:S01]  /*3980*/  IMAD R85, R6.reuse, 0x4, R83 ;  /* 0x0000000406557824 */ /* 0x040fe200078e0253 */
[-C--:B0-----:R-:W-:Y:S01]  /*3990*/  LEA R190, P1, R33, R5.reuse, 0x1 ;  /* 0x0000000521be7211 */ /* 0x081fe200078208ff */
[----:B------:R-:W-:Y:S02]  /*39a0*/  UIADD3.64 UR14, UR18, 0x4, URZ ;  /* 0x00000004120e7897 */ /* 0x000fe4000fffe03f */
[C---:B------:R-:W-:Y:S01]  /*39b0*/  IMAD R87, R6.reuse, 0x4, R85 ;  /* 0x0000000406577824 */ /* 0x040fe200078e0255 */
[----:B-1----:R-:W-:Y:S01]  /*39c0*/  LEA R188, P2, R35, R5, 0x1 ;  /* 0x0000000523bc7211 */ /* 0x002fe200078408ff */
[----:B------:R-:W-:Y:S01]  /*39d0*/  UIADD3.64 UR10, UR18, 0x1fe, URZ ;  /* 0x000001fe120a7897 */ /* 0x000fe2000fffe03f */
[-C--:B------:R-:W-:Y:S01]  /*39e0*/  LEA.HI.X.SX32 R191, R33, R4.reuse, 0x1, P1 ;  /* 0x0000000421bf7211 */ /* 0x080fe200008f0eff */
[----:B------:R-:W-:Y:S01]  /*39f0*/  UIADD3.64 UR60, UR18, 0x504, URZ ;  /* 0x00000504123c7897 */ /* 0x000fe2000fffe03f */
[----:B------:R-:W-:Y:S01]  /*3a00*/  LEA.HI.X.SX32 R189, R35, R4, 0x1, P2 ;  /* 0x0000000423bd7211 */ /* 0x000fe200010f0eff */
[----:B------:R-:W-:Y:S01]  /*3a10*/  UIADD3.64 UR58, UR18, 0x6fe, URZ ;  /* 0x000006fe123a7897 */ /* 0x000fe2000fffe03f */
[----:B------:R-:W-:Y:S01]  /*3a20*/  LEA R89, R6, R87, 0x2 ;  /* 0x0000005706597211 */ /* 0x000fe200078e10ff */
[----:B------:R0:W-:Y:S01]  /*3a30*/  STL.64 [R1+0x468], R190 ;  /* 0x000468be01007387 */ /* 0x0001e20000100a00 */
[----:B--2---:R-:W-:Y:S01]  /*3a40*/  LEA R192, P0, R37, R5, 0x1 ;  /* 0x0000000525c07211 */ /* 0x004fe200078008ff */
[----:B------:R-:W-:-:S02]  /*3a50*/  UIADD3.64 UR6, UR18, 0x700, URZ ;  /* 0x0000070012067897 */ /* 0x000fc4000fffe03f */
[----:B------:R1:W-:Y:S01]  /*3a60*/  STL.64 [R1+0x460], R188 ;  /* 0x000460bc01007387 */ /* 0x0003e20000100a00 */
[-C--:B------:R-:W-:Y:S01]  /*3a70*/  LEA.HI.X.SX32 R193, R37, R4.reuse, 0x1, P0 ;  /* 0x0000000425c17211 */ /* 0x080fe200000f0eff */
[C---:B------:R-:W-:Y:S01]  /*3a80*/  IMAD R91, R6.reuse, 0x4, R89 ;  /* 0x00000004065b7824 */ /* 0x040fe200078e0259 */
[----:B------:R-:W-:Y:S02]  /*3a90*/  UIADD3.64 UR8, UR16, 0x500, URZ ;  /* 0x0000050010087897 */ /* 0x000fe4000fffe03f */
[----:B------:R-:W-:Y:S01]  /*3aa0*/  UIADD3.64 UR14, UR18, 0x202, URZ ;  /* 0x00000202120e7897 */ /* 0x000fe2000fffe03f */
[C---:B------:R-:W-:Y:S01]  /*3ab0*/  IMAD R93, R6.reuse, 0x4, R91 ;  /* 0x00000004065d7824 */ /* 0x040fe200078e025b */
[----:B------:R2:W-:Y:S01]  /*3ac0*/  STL.64 [R1+0x458], R192 ;  /* 0x000458c001007387 */ /* 0x0005e20000100a00 */
[-C--:B0-----:R-:W-:Y:S01]  /*3ad0*/  LEA R190, P1, R39, R5.reuse, 0x1 ;  /* 0x0000000527be7211 */ /* 0x081fe200078208ff */
[----:B------:R-:W-:Y:S01]  /*3ae0*/  UIADD3.64 UR10, UR18, 0x204, URZ ;  /* 0x00000204120a7897 */ /* 0x000fe2000fffe03f */
[C---:B------:R-:W-:Y:S01]  /*3af0*/  IMAD R95, R6.reuse, 0x4, R93 ;  /* 0x00000004065f7824 */ /* 0x040fe200078e025d */
[----:B------:R-:W-:Y:S01]  /*3b00*/  UIADD3.64 UR60, UR18, 0x702, URZ ;  /* 0x00000702123c7897 */ /* 0x000fe2000fffe03f */
        /* <DEDUP_REMOVED lines=15> */
[----:B------:R2:W-:Y:S01]  /*3c00*/  STL.64 [R1+0x440], R192 ;  /* 0x000440c001007387 */ /* 0x0005e20000100a00 */
[C---:B------:R-:W-:Y:S01]  /*3c10*/  IMAD R99, R6.reuse, 0x4, R9 ;  /* 0x0000000406637824 */ /* 0x040fe200078e0209 */
[-C--:B0-----:R-:W-:Y:S01]  /*3c20*/  LEA R190, P1, R45, R5.reuse, 0x1 ;  /* 0x000000052dbe7211 */ /* 0x081fe200078208ff */
[----:B------:R-:W-:Y:S02]  /*3c30*/  UIADD3.64 UR58, UR18, 0x902, URZ ;  /* 0x00000902123a7897 */ /* 0x000fe4000fffe03f */
[C---:B------:R-:W-:Y:S01]  /*3c40*/  IMAD R11, R6.reuse, 0x4, R99 ;  /* 0x00000004060b7824 */ /* 0x040fe200078e0263 */
[-C--:B-1----:R-:W-:Y:S01]  /*3c50*/  LEA R188, P2, R47, R5.reuse, 0x1 ;  /* 0x000000052fbc7211 */ /* 0x082fe200078408ff */
[----:B------:R-:W-:Y:S01]  /*3c60*/  UIADD3.64 UR6, UR18, 0x904, URZ ;  /* 0x0000090412067897 */ /* 0x000fe2000fffe03f */
[-C--:B------:R-:W-:Y:S01]  /*3c70*/  LEA.HI.X.SX32 R191, R45, R4.reuse, 0x1, P1 ;  /* 0x000000042dbf7211 */ /* 0x080fe200008f0eff */
[C---:B------:R-:W-:Y:S01]  /*3c80*/  IMAD R13, R6.reuse, 0x4, R11 ;  /* 0x00000004060d7824 */ /* 0x040fe200078e020b */
[-C--:B------:R-:W-:Y:S01]  /*3c90*/  LEA.HI.X.SX32 R189, R47, R4.reuse, 0x1, P2 ;  /* 0x000000042fbd7211 */ /* 0x080fe200010f0eff */
[----:B------:R-:W-:Y:S01]  /*3ca0*/  UIADD3.64 UR8, UR16, 0x700, URZ ;  /* 0x0000070010087897 */ /* 0x000fe2000fffe03f */
[C---:B--2---:R-:W-:Y:S01]  /*3cb0*/  LEA R192, P0, R49.reuse, R5, 0x1 ;  /* 0x0000000531c07211 */ /* 0x044fe200078008ff */
[----:B------:R0:W-:Y:S01]  /*3cc0*/  STL.64 [R1+0x438], R190 ;  /* 0x000438be01007387 */ /* 0x0001e20000100a00 */
[C---:B------:R-:W-:Y:S01]  /*3cd0*/  IMAD R15, R6.reuse, 0x4, R13 ;  /* 0x00000004060f7824 */ /* 0x040fe200078e020d */
[----:B------:R-:W-:Y:S01]  /*3ce0*/  UIADD3.64 UR14, UR18, 0x5fe, URZ ;  /* 0x000005fe120e7897 */ /* 0x000fe2000fffe03f */
[----:B------:R-:W-:Y:S01]  /*3cf0*/  LEA.HI.X.SX32 R193, R49, R4, 0x1, P0 ;  /* 0x0000000431c17211 */ /* 0x000fe200000f0eff */
[----:B------:R1:W-:Y:S01]  /*3d00*/  STL.64 [R1+0x430], R188 ;  /* 0x000430bc01007387 */ /* 0x0003e20000100a00 */
[----:B------:R-:W-:Y:S01]  /*3d10*/  IMAD R17, R6, 0x4, R15 ;  /* 0x0000000406117824 */ /* 0x000fe200078e020f */
[----:B------:R-:W-:-:S02]  /*3d20*/  UIADD3.64 UR10, UR18, 0x600, URZ ;  /* 0x00000600120a7897 */ /* 0x000fc4000fffe03f */
[----:B------:R2:W-:Y:S01]  /*3d30*/  STL.64 [R1+0x428], R192 ;  /* 0x000428c001007387 */ /* 0x0005e20000100a00 */
[----:B------:R-:W-:Y:S01]  /*3d40*/  UIADD3.64 UR60, UR18, 0xafe, URZ ;  /* 0x00000afe123c7897 */ /* 0x000fe2000fffe03f */
[C---:B------:R-:W-:Y:S01]  /*3d50*/  LEA R19, R6.reuse, R17, 0x2 ;  /* 0x0000001106137211 */ /* 0x040fe200078e10ff */
[----:B------:R-:W-:Y:S01]  /*3d60*/  UIADD3.64 UR58, UR18, 0xb00, URZ ;  /* 0x00000b00123a7897 */ /* 0x000fe2000fffe03f */
        /* <DEDUP_REMOVED lines=18> */
[C---:B------:R-:W-:Y:S01]  /*3e90*/  IMAD R29, R6.reuse, 0x4, R27 ;  /* 0x00000004061d7824 */ /* 0x040fe200078e021b */
[----:B------:R-:W-:Y:S01]  /*3ea0*/  UIADD3.64 UR58, UR18, 0xcfe, URZ ;  /* 0x00000cfe123a7897 */ /* 0x000fe2000fffe03f */
[-C--:B0-----:R-:W-:Y:S02]  /*3eb0*/  LEA R190, P1, R57, R5.reuse, 0x1 ;  /* 0x0000000539be7211 */ /* 0x081fe400078208ff */
[C---:B------:R-:W-:Y:S01]  /*3ec0*/  IMAD R31, R6.reuse, 0x4, R29 ;  /* 0x00000004061f7824 */ /* 0x040fe200078e021d */
[----:B------:R-:W-:Y:S01]  /*3ed0*/  UIADD3.64 UR6, UR18, 0xd00, URZ ;  /* 0x00000d0012067897 */ /* 0x000fe2000fffe03f */
[-C--:B-1----:R-:W-:Y:S01]  /*3ee0*/  LEA R188, P2, R59, R5.reuse, 0x1 ;  /* 0x000000053bbc7211 */ /* 0x082fe200078408ff */
[----:B------:R-:W-:Y:S01]  /*3ef0*/  UIADD3.64 UR8, UR16, 0x900, URZ ;  /* 0x0000090010087897 */ /* 0x000fe2000fffe03f */
[-C--:B------:R-:W-:Y:S01]  /*3f00*/  LEA.HI.X.SX32 R191, R57, R4.reuse, 0x1, P1 ;  /* 0x0000000439bf7211 */ /* 0x080fe200008f0eff */
[----:B------:R-:W-:Y:S01]  /*3f10*/  UIADD3.64 UR14, UR18, 0x802, URZ ;  /* 0x00000802120e7897 */ /* 0x000fe2000fffe03f */
[-C--:B------:R-:W-:Y:S01]  /*3f20*/  LEA.HI.X.SX32 R189, R59, R4.reuse, 0x1, P2 ;  /* 0x000000043bbd7211 */ /* 0x080fe200010f0eff */
[----:B------:R-:W-:Y:S01]  /*3f30*/  UIADD3.64 UR10, UR18, 0x804, URZ ;  /* 0x00000804120a7897 */ /* 0x000fe2000fffe03f */
[C---:B--2---:R-:W-:Y:S01]  /*3f40*/  LEA R192, P0, R61.reuse, R5, 0x1 ;  /* 0x000000053dc07211 */ /* 0x044fe200078008ff */
[----:B------:R0:W-:Y:S01]  /*3f50*/  STL.64 [R1+0x408], R190 ;  /* 0x000408be01007387 */ /* 0x0001e20000100a00 */
[C---:B------:R-:W-:Y:S01]  /*3f60*/  LEA R33, R6.reuse, R31, 0x2 ;  /* 0x0000001f06217211 */ /* 0x040fe200078e10ff */
[----:B------:R-:W-:Y:S01]  /*3f70*/  UIADD3.64 UR60, UR18, 0xd02, URZ ;  /* 0x00000d02123c7897 */ /* 0x000fe2000fffe03f */
[-C--:B------:R-:W-:Y:S01]  /*3f80*/  LEA.HI.X.SX32 R193, R61, R4.reuse, 0x1, P0 ;  /* 0x000000043dc17211 */ /* 0x080fe200000f0eff */
[----:B------:R1:W-:Y:S01]  /*3f90*/  STL.64 [R1+0x400], R188 ;  /* 0x000400bc01007387 */ /* 0x0003e20000100a00 */
[----:B------:R-:W-:Y:S01]  /*3fa0*/  UIADD3.64 UR58, UR18, 0xd04, URZ ;  /* 0x00000d04123a7897 */ /* 0x000fe2000fffe03f */
[C---:B------:R-:W-:Y:S01]  /*3fb0*/  IMAD R35, R6.reuse, 0x4, R33 ;  /* 0x0000000406237824 */ /* 0x040fe200078e0221 */
[----:B------:R-:W-:Y:S01]  /*3fc0*/  UIADD3.64 UR6, UR18, 0xefe, URZ ;  /* 0x00000efe12067897 */ /* 0x000fe2000fffe03f */
[----:B------:R2:W-:Y:S01]  /*3fd0*/  STL.64 [R1+0x3f8], R192 ;  /* 0x0003f8c001007387 */ /* 0x0005e20000100a00 */
[----:B------:R-:W-:Y:S01]  /*3fe0*/  UIADD3.64 UR12, UR16, 0xa00, URZ ;  /* 0x00000a00100c7897 */ /* 0x000fe2000fffe03f */
[C---:B------:R-:W-:Y:S01]  /*3ff0*/  IMAD R37, R6.reuse, 0x4, R35 ;  /* 0x0000000406257824 */ /* 0x040fe200078e0223 */
[----:B------:R-:W-:Y:S01]  /*4000*/  UIADD3.64 UR8, UR16, 0xa80, URZ ;  /* 0x00000a8010087897 */ /* 0x000fe2000fffe03f */
[-C--:B0-----:R-:W-:Y:S01]  /*4010*/  LEA R190, P1, R63, R5.reuse, 0x1 ;  /* 0x000000053fbe7211 */ /* 0x081fe200078208ff */
[----:B------:R-:W-:Y:S01]  /*4020*/  UIADD3.64 UR20, UR16, 0xb00, URZ ;  /* 0x00000b0010147897 */ /* 0x000fe2000fffe03f */
[C---:B------:R-:W-:Y:S01]  /*4030*/  IMAD R39, R6.reuse, 0x4, R37 ;  /* 0x0000000406277824 */ /* 0x040fe200078e0225 */
[----:B------:R-:W-:Y:S01]  /*4040*/  UIADD3.64 UR24, UR16, 0xb80, URZ ;  /* 0x00000b8010187897 */ /* 0x000fe2000fffe03f */
        /* <DEDUP_REMOVED lines=21> */
[----:B-1----:R-:W-:Y:S01]  /*41a0*/  LEA R188, P2, R71, R5, 0x1 ;  /* 0x0000000547bc7211 */ /* 0x002fe200078408ff */
[----:B------:R-:W-:Y:S01]  /*41b0*/  UIADD3.64 UR14, UR18, 0xa00, URZ ;  /* 0x00000a00120e7897 */ /* 0x000fe2000fffe03f */
[-C--:B------:R-:W-:Y:S01]  /*41c0*/  LEA.HI.X.SX32 R191, R69, R4.reuse, 0x1, P1 ;  /* 0x0000000445bf7211 */ /* 0x080fe200008f0eff */
[----:B------:R-:W-:Y:S01]  /*41d0*/  IMAD R51, R6, 0x4, R49 ;  /* 0x0000000406337824 */ /* 0x000fe200078e0231 */
[----:B------:R-:W-:-:S02]  /*41e0*/  LEA.HI.X.SX32 R189, R71, R4, 0x1, P2 ;  /* 0x0000000447bd7211 */ /* 0x000fc400010f0eff */
[----:B------:R-:W-:Y:S02]  /*41f0*/  CS2R R70, SRZ ;  /* 0x0000000000467805 */ /* 0x000fe4000001ff00 */
[CC--:B--2---:R-:W-:Y:S01]  /*4200*/  LEA R192, P0, R73.reuse, R5.reuse, 0x1 ;  /* 0x0000000549c07211 */ /* 0x0c4fe200078008ff */
[----:B------:R0:W-:Y:S01]  /*4210*/  STL.64 [R1+0x3d0], R190 ;  /* 0x0003d0be01007387 */ /* 0x0001e20000100a00 */
[C---:B------:R-:W-:Y:S01]  /*4220*/  IMAD R53, R6.reuse, 0x4, R51 ;  /* 0x0000000406357824 */ /* 0x040fe200078e0233 */
[----:B------:R-:W-:Y:S01]  /*4230*/  UIADD3.64 UR10, UR18, 0xa02, URZ ;  /* 0x00000a02120a7897 */ /* 0x000fe2000fffe03f */
[----:B------:R-:W-:Y:S01]  /*4240*/  LEA.HI.X.SX32 R193, R73, R4, 0x1, P0 ;  /* 0x0000000449c17211 */ /* 0x000fe200000f0eff */
[----:B------:R1:W-:Y:S01]  /*4250*/  STL.64 [R1+0x3c8], R188 ;  /* 0x0003c8bc01007387 */ /* 0x0003e20000100a00 */
[C---:B------:R-:W-:Y:S01]  /*4260*/  IMAD R55, R6.reuse, 0x4, R53 ;  /* 0x0000000406377824 */ /* 0x040fe200078e0235 */
[----:B------:R-:W-:Y:S01]  /*4270*/  CS2R R72, SRZ ;  /* 0x0000000000487805 */ /* 0x000fe2000001ff00 */
[----:B------:R-:W-:Y:S01]  /*4280*/  UIADD3.64 UR22, UR18, 0xa04, URZ ;  /* 0x00000a0412167897 */ /* 0x000fe2000fffe03f */
[----:B------:R2:W-:Y:S01]  /*4290*/  STL.64 [R1+0x3c0], R192 ;  /* 0x0003c0c001007387 */ /* 0x0005e20000100a00 */
[----:B------:R-:W-:Y:S01]  /*42a0*/  IMAD R57, R6, 0x4, R55 ;  /* 0x0000000406397824 */ /* 0x000fe200078e0237 */
[----:B------:R-:W-:Y:S01]  /*42b0*/  UIADD3.64 UR26, UR18, 0xbfe, URZ ;  /* 0x00000bfe121a7897 */ /* 0x000fe2000fffe03f */
[----:B0-----:R-:W-:-:S02]  /*42c0*/  LEA R190, P1, R75, R5, 0x1 ;  /* 0x000000054bbe7211 */ /* 0x001fc400078208ff */
[----:B------:R-:W-:Y:S01]  /*42d0*/  IMAD R59, R6, 0x4, R57 ;  /* 0x00000004063b7824 */ /* 0x000fe200078e0239 */
[----:B------:R-:W-:Y:S01]  /*42e0*/  UIADD3.64 UR30, UR18, 0xc00, URZ ;  /* 0x00000c00121e7897 */ /* 0x000fe2000fffe03f */
[----:B-1----:R-:W-:Y:S01]  /*42f0*/  LEA R188, P2, R77, R5, 0x1 ;  /* 0x000000054dbc7211 */ /* 0x002fe200078408ff */
[----:B------:R-:W-:Y:S01]  /*4300*/  UIADD3.64 UR34, UR18, 0xc02, URZ ;  /* 0x00000c0212227897 */ /* 0x000fe2000fffe03f */
[-C--:B------:R-:W-:Y:S02]  /*4310*/  LEA.HI.X.SX32 R191, R75, R4.reuse, 0x1, P1 ;  /* 0x000000044bbf7211 */ /* 0x080fe400008f0eff */
[----:B------:R-:W-:Y:S02]  /*4320*/  CS2R R74, SRZ ;  /* 0x00000000004a7805 */ /* 0x000fe4000001ff00 */
[----:B------:R-:W-:Y:S02]  /*4330*/  LEA.HI.X.SX32 R189, R77, R4, 0x1, P2 ;  /* 0x000000044dbd7211 */ /* 0x000fe400010f0eff */
[----:B------:R-:W-:-:S02]  /*4340*/  CS2R R76, SRZ ;  /* 0x00000000004c7805 */ /* 0x000fc4000001ff00 */
[C---:B--2---:R-:W-:Y:S01]  /*4350*/  LEA R192, P0, R79.reuse, R5, 0x1 ;  /* 0x000000054fc07211 */ /* 0x044fe200078008ff */
[----:B------:R0:W-:Y:S01]  /*4360*/  STL.64 [R1+0x3b8], R190 ;  /* 0x0003b8be01007387 */ /* 0x0001e20000100a00 */
[C---:B------:R-:W-:Y:S01]  /*4370*/  LEA R61, R6.reuse, R59, 0x2 ;  /* 0x0000003b063d7211 */ /* 0x040fe200078e10ff */
[----:B------:R-:W-:Y:S01]  /*4380*/  UIADD3.64 UR38, UR18, 0xc04, URZ ;  /* 0x00000c0412267897 */ /* 0x000fe2000fffe03f */
[-C--:B------:R-:W-:Y:S01]  /*4390*/  LEA.HI.X.SX32 R193, R79, R4.reuse, 0x1, P0 ;  /* 0x000000044fc17211 */ /* 0x080fe200000f0eff */
[----:B------:R1:W-:Y:S01]  /*43a0*/  STL.64 [R1+0x3b0], R188 ;  /* 0x0003b0bc01007387 */ /* 0x0003e20000100a00 */
[----:B------:R-:W-:Y:S01]  /*43b0*/  CS2R R78, SRZ ;  /* 0x00000000004e7805 */ /* 0x000fe2000001ff00 */
        /* <DEDUP_REMOVED lines=8> */
[----:B------:R-:W-:Y:S01]  /*4440*/  IMAD R67, R6, 0x4, R65 ;  /* 0x0000000406437824 */ /* 0x000fe200078e0241 */
[----:B------:R-:W-:Y:S01]  /*4450*/  UIADD3.64 UR60, UR18, 0xf00, URZ ;  /* 0x00000f00123c7897 */ /* 0x000fe2000fffe03f */
[----:B-1----:R-:W-:Y:S01]  /*4460*/  LEA R188, P2, R83, R5, 0x1 ;  /* 0x0000000553bc7211 */ /* 0x002fe200078408ff */
[----:B------:R-:W-:Y:S01]  /*4470*/  UIADD3.64 UR58, UR18, 0xf02, URZ ;  /* 0x00000f02123a7897 */ /* 0x000fe2000fffe03f */
[----:B------:R-:W-:-:S02]  /*4480*/  LEA.HI.X.SX32 R191, R81, R4, 0x1, P1 ;  /* 0x0000000451bf7211 */ /* 0x000fc400008f0eff */
[----:B------:R-:W-:Y:S02]  /*4490*/  CS2R R80, SRZ ;  /* 0x0000000000507805 */ /* 0x000fe4000001ff00 */
[-C--:B------:R-:W-:Y:S02]  /*44a0*/  LEA.HI.X.SX32 R189, R83, R4.reuse, 0x1, P2 ;  /* 0x0000000453bd7211 */ /* 0x080fe400010f0eff */
[----:B------:R-:W-:Y:S02]  /*44b0*/  CS2R R82, SRZ ;  /* 0x0000000000527805 */ /* 0x000fe4000001ff00 */
[C---:B--2---:R-:W-:Y:S01]  /*44c0*/  LEA R192, P0, R85.reuse, R5, 0x1 ;  /* 0x0000000555c07211 */ /* 0x044fe200078008ff */
[----:B------:R0:W-:Y:S01]  /*44d0*/  STL.64 [R1+0x3a0], R190 ;  /* 0x0003a0be01007387 */ /* 0x0001e20000100a00 */
[----:B------:R-:W-:Y:S02]  /*44e0*/  UIADD3.64 UR6, UR18, 0xf04, URZ ;  /* 0x00000f0412067897 */ /* 0x000fe4000fffe03f */
[----:B------:R-:W-:Y:S01]  /*44f0*/  LEA.HI.X.SX32 R193, R85, R4, 0x1, P0 ;  /* 0x0000000455c17211 */ /* 0x000fe200000f0eff */
[----:B------:R1:W-:Y:S01]  /*4500*/  STL.64 [R1+0x398], R188 ;  /* 0x000398bc01007387 */ /* 0x0003e20000100a00 */
[----:B------:R-:W-:-:S03]  /*4510*/  CS2R R84, SRZ ;  /* 0x0000000000547805 */ /* 0x000fc6000001ff00 */
[----:B------:R2:W-:Y:S01]  /*4520*/  STL.64 [R1+0x390], R192 ;  /* 0x000390c001007387 */ /* 0x0005e20000100a00 */
[-C--:B0-----:R-:W-:Y:S02]  /*4530*/  LEA R190, P1, R87, R5.reuse, 0x1 ;  /* 0x0000000557be7211 */ /* 0x081fe400078208ff */
[----:B-1----:R-:W-:Y:S02]  /*4540*/  LEA R188, P2, R89, R5, 0x1 ;  /* 0x0000000559bc7211 */ /* 0x002fe400078408ff */
[-C--:B------:R-:W-:Y:S02]  /*4550*/  LEA.HI.X.SX32 R191, R87, R4.reuse, 0x1, P1 ;  /* 0x0000000457bf7211 */ /* 0x080fe400008f0eff */
[----:B------:R-:W-:Y:S02]  /*4560*/  CS2R R86, SRZ ;  /* 0x0000000000567805 */ /* 0x000fe4000001ff00 */
[----:B------:R-:W-:Y:S02]  /*4570*/  LEA.HI.X.SX32 R189, R89, R4, 0x1, P2 ;  /* 0x0000000459bd7211 */ /* 0x000fe400010f0eff */
[----:B------:R-:W-:-:S02]  /*4580*/  CS2R R88, SRZ ;  /* 0x0000000000587805 */ /* 0x000fc4000001ff00 */
[C---:B--2---:R-:W-:Y:S01]  /*4590*/  LEA R192, P0, R91.reuse, R5, 0x1 ;  /* 0x000000055bc07211 */ /* 0x044fe200078008ff */
[----:B------:R0:W-:Y:S03]  /*45a0*/  STL.64 [R1+0x388], R190 ;  /* 0x000388be01007387 */ /* 0x0001e60000100a00 */
        /* <DEDUP_REMOVED lines=17> */
[-C--:B-1----:R-:W-:Y:S02]  /*46c0*/  LEA R188, P2, R99, R5.reuse, 0x1 ;  /* 0x0000000563bc7211 */ /* 0x082fe400078408ff */
[-C--:B------:R-:W-:Y:S01]  /*46d0*/  LEA.HI.X.SX32 R191, R9, R4.reuse, 0x1, P1 ;  /* 0x0000000409bf7211 */ /* 0x080fe200008f0eff */
[C---:B------:R-:W-:Y:S01]  /*46e0*/  IMAD R9, R6.reuse, 0x4, R67 ;  /* 0x0000000406097824 */ /* 0x040fe200078e0243 */
[----:B------:R-:W-:Y:S02]  /*46f0*/  LEA.HI.X.SX32 R189, R99, R4, 0x1, P2 ;  /* 0x0000000463bd7211 */ /* 0x000fe400010f0eff */
[----:B------:R-:W-:Y:S02]  /*4700*/  CS2R R98, SRZ ;  /* 0x0000000000627805 */ /* 0x000fe4000001ff00 */
[----:B--2---:R-:W-:Y:S01]  /*4710*/  LEA R192, P0, R11, R5, 0x1 ;  /* 0x000000050bc07211 */ /* 0x004fe200078008ff */
[----:B------:R0:W-:Y:S01]  /*4720*/  STL.64 [R1+0x358], R190 ;  /* 0x000358be01007387 */ /* 0x0001e20000100a00 */
[----:B------:R-:W-:-:S02]  /*4730*/  IMAD R69, R6, 0x4, R9 ;  /* 0x0000000406457824 */ /* 0x000fc400078e0209 */
[----:B------:R-:W-:Y:S01]  /*4740*/  LEA.HI.X.SX32 R193, R11, R4, 0x1, P0 ;  /* 0x000000040bc17211 */ /* 0x000fe200000f0eff */
[----:B------:R1:W-:Y:S01]  /*4750*/  STL.64 [R1+0x350], R188 ;  /* 0x000350bc01007387 */ /* 0x0003e20000100a00 */
[----:B------:R-:W-:-:S03]  /*4760*/  IMAD R11, R6, 0x4, R69 ;  /* 0x00000004060b7824 */ /* 0x000fc600078e0245 */
[----:B------:R2:W-:Y:S01]  /*4770*/  STL.64 [R1+0x348], R192 ;  /* 0x000348c001007387 */ /* 0x0005e20000100a00 */
[-C--:B0-----:R-:W-:Y:S02]  /*4780*/  LEA R190, P1, R13, R5.reuse, 0x1 ;  /* 0x000000050dbe7211 */ /* 0x081fe400078208ff */
[-C--:B-1----:R-:W-:Y:S02]  /*4790*/  LEA R188, P2, R15, R5.reuse, 0x1 ;  /* 0x000000050fbc7211 */ /* 0x082fe400078408ff */
[-C--:B------:R-:W-:Y:S02]  /*47a0*/  LEA.HI.X.SX32 R191, R13, R4.reuse, 0x1, P1 ;  /* 0x000000040dbf7211 */ /* 0x080fe400008f0eff */
[----:B------:R-:W-:Y:S02]  /*47b0*/  LEA.HI.X.SX32 R189, R15, R4, 0x1, P2 ;  /* 0x000000040fbd7211 */ /* 0x000fe400010f0eff */
[----:B--2---:R-:W-:Y:S01]  /*47c0*/  LEA R192, P0, R17, R5, 0x1 ;  /* 0x0000000511c07211 */ /* 0x004fe200078008ff */
[----:B------:R0:W-:Y:S01]  /*47d0*/  STL.64 [R1+0x340], R190 ;  /* 0x000340be01007387 */ /* 0x0001e20000100a00 */
[----:B------:R-:W-:-:S02]  /*47e0*/  LEA R13, R6, R11, 0x2 ;  /* 0x0000000b060d7211 */ /* 0x000fc400078e10ff */
[----:B------:R-:W-:Y:S01]  /*47f0*/  LEA.HI.X.SX32 R193, R17, R4, 0x1, P0 ;  /* 0x0000000411c17211 */ /* 0x000fe200000f0eff */
[----:B------:R1:W-:Y:S02]  /*4800*/  STL.64 [R1+0x338], R188 ;  /* 0x000338bc01007387 */ /* 0x0003e40000100a00 */
[C---:B------:R-:W-:Y:S02]  /*4810*/  IMAD R15, R6.reuse, 0x4, R13 ;  /* 0x00000004060f7824 */ /* 0x040fe400078e020d */
[----:B------:R-:W-:Y:S02]  /*4820*/  STL.64 [R1+0x330], R192 ;  /* 0x000330c001007387 */ /* 0x000fe40000100a00 */
[----:B------:R-:W-:Y:S01]  /*4830*/  IMAD R17, R6, 0x4, R15 ;  /* 0x0000000406117824 */ /* 0x000fe200078e020f */
[-C--:B0-----:R-:W-:Y:S02]  /*4840*/  LEA R190, P1, R19, R5.reuse, 0x1 ;  /* 0x0000000513be7211 */ /* 0x081fe400078208ff */
[----:B-1----:R-:W-:-:S02]  /*4850*/  LEA R188, P2, R21, R5, 0x1 ;  /* 0x0000000515bc7211 */ /* 0x002fc400078408ff */
[-C--:B------:R-:W-:Y:S02]  /*4860*/  LEA.HI.X.SX32 R191, R19, R4.reuse, 0x1, P1 ;  /* 0x0000000413bf7211 */ /* 0x080fe400008f0eff */
[-C--:B------:R-:W-:Y:S02]  /*4870*/  LEA.HI.X.SX32 R189, R21, R4.reuse, 0x1, P2 ;  /* 0x0000000415bd7211 */ /* 0x080fe400010f0eff */
[CC--:B------:R-:W-:Y:S01]  /*4880*/  LEA R18, P2, R27.reuse, R5.reuse, 0x1 ;  /* 0x000000051b127211 */ /* 0x0c0fe200078408ff */
[----:B------:R0:W-:Y:S03]  /*4890*/  STL.64 [R1+0x328], R190 ;  /* 0x000328be01007387 */ /* 0x0001e60000100a00 */
[----:B------:R-:W-:Y:S01]  /*48a0*/  LEA.HI.X.SX32 R19, R27, R4, 0x1, P2 ;  /* 0x000000041b137211 */ /* 0x000fe200010f0eff */
[----:B------:R1:W-:Y:S01]  /*48b0*/  STL.64 [R1+0x320], R188 ;  /* 0x000320bc01007387 */ /* 0x0003e20000100a00 */
[----:B------:R-:W-:-:S03]  /*48c0*/  LEA R22, P2, R33, R5, 0x1 ;  /* 0x0000000521167211 */ /* 0x000fc600078408ff */
[----:B------:R2:W-:Y:S01]  /*48d0*/  STL.64 [R1+0x308], R18 ;  /* 0x0003081201007387 */ /* 0x0005e20000100a00 */
[-C--:B0-----:R-:W-:Y:S02]  /*48e0*/  LEA R190, P0, R23, R5.reuse, 0x1 ;  /* 0x0000000517be7211 */ /* 0x081fe400078008ff */
[----:B-1----:R-:W-:Y:S02]  /*48f0*/  LEA R188, P1, R25, R5, 0x1 ;  /* 0x0000000519bc7211 */ /* 0x002fe400078208ff */
[-C--:B------:R-:W-:Y:S02]  /*4900*/  LEA.HI.X.SX32 R191, R23, R4.reuse, 0x1, P0 ;  /* 0x0000000417bf7211 */ /* 0x080fe400000f0eff */
[-C--:B------:R-:W-:Y:S01]  /*4910*/  LEA.HI.X.SX32 R189, R25, R4.reuse, 0x1, P1 ;  /* 0x0000000419bd7211 */ /* 0x080fe200008f0eff */
[C---:B--2---:R-:W-:Y:S01]  /*4920*/  IMAD R19, R6.reuse, 0x4, R17 ;  /* 0x0000000406137824 */ /* 0x044fe200078e0211 */
[----:B------:R-:W-:Y:S01]  /*4930*/  LEA.HI.X.SX32 R23, R33, R4, 0x1, P2 ;  /* 0x0000000421177211 */ /* 0x000fe200010f0eff */
[----:B------:R0:W-:Y:S02]  /*4940*/  STL.64 [R1+0x318], R190 ;  /* 0x000318be01007387 */ /* 0x0001e40000100a00 */
[----:B------:R-:W-:-:S02]  /*4950*/  IMAD R21, R6, 0x4, R19 ;  /* 0x0000000406157824 */ /* 0x000fc400078e0213 */
[----:B------:R1:W-:Y:S04]  /*4960*/  STL.64 [R1+0x310], R188 ;  /* 0x000310bc01007387 */ /* 0x0003e80000100a00 */
[----:B------:R2:W-:Y:S01]  /*4970*/  STL.64 [R1+0x2f0], R22 ;  /* 0x0002f01601007387 */ /* 0x0005e20000100a00 */
[-C--:B0-----:R-:W-:Y:S02]  /*4980*/  LEA R190, P0, R29, R5.reuse, 0x1 ;  /* 0x000000051dbe7211 */ /* 0x081fe400078008ff */
[-C--:B-1----:R-:W-:Y:S02]  /*4990*/  LEA R188, P1, R31, R5.reuse, 0x1 ;  /* 0x000000051fbc7211 */ /* 0x082fe400078208ff */
[-C--:B------:R-:W-:Y:S02]  /*49a0*/  LEA.HI.X.SX32 R191, R29, R4.reuse, 0x1, P0 ;  /* 0x000000041dbf7211 */ /* 0x080fe400000f0eff */
[-C--:B------:R-:W-:Y:S01]  /*49b0*/  LEA.HI.X.SX32 R189, R31, R4.reuse, 0x1, P1 ;  /* 0x000000041fbd7211 */ /* 0x080fe200008f0eff */
[C---:B--2---:R-:W-:Y:S01]  /*49c0*/  IMAD R23, R6.reuse, 0x4, R21 ;  /* 0x0000000406177824 */ /* 0x044fe200078e0215 */
[C---:B------:R-:W-:Y:S01]  /*49d0*/  LEA R192, P0, R35.reuse, R5, 0x1 ;  /* 0x0000000523c07211 */ /* 0x040fe200078008ff */
[----:B------:R0:W-:Y:S02]  /*49e0*/  STL.64 [R1+0x300], R190 ;  /* 0x000300be01007387 */ /* 0x0001e40000100a00 */
[C---:B------:R-:W-:Y:S01]  /*49f0*/  IMAD R25, R6.reuse, 0x4, R23 ;  /* 0x0000000406197824 */ /* 0x040fe200078e0217 */
[----:B------:R-:W-:Y:S01]  /*4a00*/  LEA.HI.X.SX32 R193, R35, R4, 0x1, P0 ;  /* 0x0000000423c17211 */ /* 0x000fe200000f0eff */
[----:B------:R1:W-:Y:S03]  /*4a10*/  STL.64 [R1+0x2f8], R188 ;  /* 0x0002f8bc01007387 */ /* 0x0003e60000100a00 */
[----:B------:R-:W-:Y:S01]  /*4a20*/  LEA R27, R6, R25, 0x2 ;  /* 0x00000019061b7211 */ /* 0x000fe200078e10ff */
[----:B------:R2:W-:Y:S01]  /*4a30*/  STL.64 [R1+0x2e8], R192 ;  /* 0x0002e8c001007387 */ /* 0x0005e20000100a00 */
[----:B0-----:R-:W-:-:S03]  /*4a40*/  LEA R190, P1, R37, R5, 0x1 ;  /* 0x0000000525be7211 */ /* 0x001fc600078208ff */
[----:B------:R-:W-:Y:S01]  /*4a50*/  IMAD R29, R6, 0x4, R27 ;  /* 0x00000004061d7824 */ /* 0x000fe200078e021b */
[----:B-1----:R-:W-:-:S03]  /*4a60*/  LEA R188, P2, R39, R5, 0x1 ;  /* 0x0000000527bc7211 */ /* 0x002fc600078408ff */
[C---:B------:R-:W-:Y:S01]  /*4a70*/  IMAD R31, R6.reuse, 0x4, R29 ;  /* 0x00000004061f7824 */ /* 0x040fe200078e021d */
[-C--:B------:R-:W-:Y:S02]  /*4a80*/  LEA.HI.X.SX32 R191, R37, R4.reuse, 0x1, P1 ;  /* 0x0000000425bf7211 */ /* 0x080fe400008f0eff */
[-C--:B------:R-:W-:Y:S01]  /*4a90*/  LEA.HI.X.SX32 R189, R39, R4.reuse, 0x1, P2 ;  /* 0x0000000427bd7211 */ /* 0x080fe200010f0eff */
[C---:B------:R-:W-:Y:S01]  /*4aa0*/  IMAD R33, R6.reuse, 0x4, R31 ;  /* 0x0000000406217824 */ /* 0x040fe200078e021f */
[C---:B--2---:R-:W-:Y:S01]  /*4ab0*/  LEA R192, P0, R41.reuse, R5, 0x1 ;  /* 0x0000000529c07211 */ /* 0x044fe200078008ff */
[----:B------:R0:W-:Y:S02]  /*4ac0*/  STL.64 [R1+0x2e0], R190 ;  /* 0x0002e0be01007387 */ /* 0x0001e40000100a00 */
[C---:B------:R-:W-:Y:S01]  /*4ad0*/  IMAD R35, R6.reuse, 0x4, R33 ;  /* 0x0000000406237824 */ /* 0x040fe200078e0221 */
[----:B------:R-:W-:Y:S01]  /*4ae0*/  LEA.HI.X.SX32 R193, R41, R4, 0x1, P0 ;  /* 0x0000000429c17211 */ /* 0x000fe200000f0eff */
[----:B------:R1:W-:Y:S02]  /*4af0*/  STL.64 [R1+0x2d8], R188 ;  /* 0x0002d8bc01007387 */ /* 0x0003e40000100a00 */
[----:B------:R-:W-:-:S02]  /*4b00*/  IMAD R37, R6, 0x4, R35 ;  /* 0x0000000406257824 */ /* 0x000fc400078e0223 */
[----:B------:R2:W-:Y:S02]  /*4b10*/  STL.64 [R1+0x2d0], R192 ;  /* 0x0002d0c001007387 */ /* 0x0005e40000100a00 */
[----:B------:R-:W-:Y:S01]  /*4b20*/  IMAD R39, R6, 0x4, R37 ;  /* 0x0000000406277824 */ /* 0x000fe200078e0225 */
[----:B0-----:R-:W-:-:S04]  /*4b30*/  LEA R190, P1, R43, R5, 0x1 ;  /* 0x000000052bbe7211 */ /* 0x001fc800078208ff */
[C---:B------:R-:W-:Y:S02]  /*4b40*/  LEA R41, R6.reuse, R39, 0x2 ;  /* 0x0000002706297211 */ /* 0x040fe400078e10ff */
[-C--:B-1----:R-:W-:Y:S02]  /*4b50*/  LEA R188, P2, R45, R5.reuse, 0x1 ;  /* 0x000000052dbc7211 */ /* 0x082fe400078408ff */
[-C--:B------:R-:W-:Y:S01]  /*4b60*/  LEA.HI.X.SX32 R191, R43, R4.reuse, 0x1, P1 ;  /* 0x000000042bbf7211 */ /* 0x080fe200008f0eff */
[C---:B------:R-:W-:Y:S01]  /*4b70*/  IMAD R43, R6.reuse, 0x4, R41 ;  /* 0x00000004062b7824 */ /* 0x040fe200078e0229 */
[----:B------:R-:W-:Y:S02]  /*4b80*/  LEA.HI.X.SX32 R189, R45, R4, 0x1, P2 ;  /* 0x000000042dbd7211 */ /* 0x000fe400010f0eff */
        /* <DEDUP_REMOVED lines=22> */
[-C--:B------:R-:W-:Y:S02]  /*4cf0*/  LEA.HI.X.SX32 R189, R57, R4.reuse, 0x1, P2 ;  /* 0x0000000439bd7211 */ /* 0x080fe400010f0eff */
        /* <DEDUP_REMOVED lines=20> */
[-C--:B------:R-:W-:Y:S02]  /*4e40*/  LEA.HI.X.SX32 R191, R67, R4.reuse, 0x1, P1 ;  /* 0x0000000443bf7211 */ /* 0x080fe400008f0eff */
[----:B------:R-:W-:Y:S02]  /*4e50*/  CS2R R66, SRZ ;  /* 0x0000000000427805 */ /* 0x000fe4000001ff00 */
[-C--:B------:R-:W-:Y:S02]  /*4e60*/  LEA.HI.X.SX32 R189, R9, R4.reuse, 0x1, P2 ;  /* 0x0000000409bd7211 */ /* 0x080fe400010f0eff */
[C---:B--2---:R-:W-:Y:S01]  /*4e70*/  LEA R192, P0, R69.reuse, R5, 0x1 ;  /* 0x0000000545c07211 */ /* 0x044fe200078008ff */
[----:B------:R0:W-:Y:S03]  /*4e80*/  STL.64 [R1+0x268], R190 ;  /* 0x000268be01007387 */ /* 0x0001e60000100a00 */
[----:B------:R-:W-:Y:S01]  /*4e90*/  LEA.HI.X.SX32 R193, R69, R4, 0x1, P0 ;  /* 0x0000000445c17211 */ /* 0x000fe200000f0eff */
[----:B------:R1:W-:Y:S01]  /*4ea0*/  STL.64 [R1+0x260], R188 ;  /* 0x000260bc01007387 */ /* 0x0003e20000100a00 */
[----:B------:R-:W-:-:S03]  /*4eb0*/  CS2R R68, SRZ ;  /* 0x0000000000447805 */ /* 0x000fc6000001ff00 */
[----:B------:R-:W-:Y:S01]  /*4ec0*/  STL.64 [R1+0x258], R192 ;  /* 0x000258c001007387 */ /* 0x000fe20000100a00 */
[-C--:B0-----:R-:W-:Y:S02]  /*4ed0*/  LEA R190, P1, R11, R5.reuse, 0x1 ;  /* 0x000000050bbe7211 */ /* 0x081fe400078208ff */
[-C--:B-1----:R-:W-:Y:S02]  /*4ee0*/  LEA R188, P2, R13, R5.reuse, 0x1 ;  /* 0x000000050dbc7211 */ /* 0x082fe400078408ff */
[-C--:B------:R-:W-:Y:S02]  /*4ef0*/  LEA.HI.X.SX32 R191, R11, R4.reuse, 0x1, P1 ;  /* 0x000000040bbf7211 */ /* 0x080fe400008f0eff */
[-C--:B------:R-:W-:Y:S02]  /*4f00*/  LEA.HI.X.SX32 R189, R13, R4.reuse, 0x1, P2 ;  /* 0x000000040dbd7211 */ /* 0x080fe400010f0eff */
[-C--:B------:R-:W-:Y:S02]  /*4f10*/  LEA R10, P1, R17, R5.reuse, 0x1 ;  /* 0x00000005110a7211 */ /* 0x080fe400078208ff */
[----:B------:R-:W-:Y:S01]  /*4f20*/  LEA R8, P2, R19, R5, 0x1 ;  /* 0x0000000513087211 */ /* 0x000fe200078408ff */
[----:B------:R0:W-:Y:S01]  /*4f30*/  STL.64 [R1+0x248], R188 ;  /* 0x000248bc01007387 */ /* 0x0001e20000100a00 */
[----:B------:R-:W-:-:S02]  /*4f40*/  LEA.HI.X.SX32 R11, R17, R4, 0x1, P1 ;  /* 0x00000004110b7211 */ /* 0x000fc400008f0eff */
[----:B------:R-:W-:Y:S01]  /*4f50*/  LEA.HI.X.SX32 R9, R19, R4, 0x1, P2 ;  /* 0x0000000413097211 */ /* 0x000fe200010f0eff */
[----:B------:R-:W-:Y:S01]  /*4f60*/  STL.64 [R1+0x250], R190 ;  /* 0x000250be01007387 */ /* 0x000fe20000100a00 */
[----:B------:R-:W-:Y:S02]  /*4f70*/  LEA R19, R6, R53, 0x2 ;  /* 0x0000003506137211 */ /* 0x000fe400078e10ff */
[----:B0-----:R-:W-:-:S04]  /*4f80*/  LEA R188, P0, R15, R5, 0x1 ;  /* 0x000000050fbc7211 */ /* 0x001fc800078008ff */
[----:B------:R-:W-:Y:S01]  /*4f90*/  LEA.HI.X.SX32 R189, R15, R4, 0x1, P0 ;  /* 0x000000040fbd7211 */ /* 0x000fe200000f0eff */
[----:B------:R-:W-:Y:S01]  /*4fa0*/  IMAD R15, R6, 0x4, R19 ;  /* 0x00000004060f7824 */ /* 0x000fe200078e0213 */
[----:B------:R-:W-:-:S03]  /*4fb0*/  LEA R12, P0, R21, R5, 0x1 ;  /* 0x00000005150c7211 */ /* 0x000fc600078008ff */
[----:B------:R-:W-:Y:S01]  /*4fc0*/  STL.64 [R1+0x240], R188 ;  /* 0x000240bc01007387 */ /* 0x000fe20000100a00 */
[----:B------:R-:W-:Y:S01]  /*4fd0*/  LEA.HI.X.SX32 R13, R21, R4, 0x1, P0 ;  /* 0x00000004150d7211 */ /* 0x000fe200000f0eff */
[C---:B------:R-:W-:Y:S02]  /*4fe0*/  IMAD R55, R6.reuse, 0x4, R15 ;  /* 0x0000000406377824 */ /* 0x040fe400078e020f */
[----:B------:R0:W-:Y:S02]  /*4ff0*/  STL.64 [R1+0x238], R10 ;  /* 0x0002380a01007387 */ /* 0x0001e40000100a00 */
[----:B------:R-:W-:Y:S02]  /*5000*/  IMAD R57, R6, 0x4, R55 ;  /* 0x0000000406397824 */ /* 0x000fe400078e0237 */
[----:B------:R1:W-:Y:S04]  /*5010*/  STL.64 [R1+0x230], R8 ;  /* 0x0002300801007387 */ /* 0x0003e80000100a00 */
[----:B------:R2:W-:Y:S01]  /*5020*/  STL.64 [R1+0x228], R12 ;  /* 0x0002280c01007387 */ /* 0x0005e20000100a00 */
[----:B0-----:R-:W-:-:S02]  /*5030*/  LEA R10, P1, R23, R5, 0x1 ;  /* 0x00000005170a7211 */ /* 0x001fc400078208ff */
[-C--:B-1----:R-:W-:Y:S02]  /*5040*/  LEA R8, P2, R25, R5.reuse, 0x1 ;  /* 0x0000000519087211 */ /* 0x082fe400078408ff */
[-C--:B------:R-:W-:Y:S02]  /*5050*/  LEA.HI.X.SX32 R11, R23, R4.reuse, 0x1, P1 ;  /* 0x00000004170b7211 */ /* 0x080fe400008f0eff */
[-C--:B------:R-:W-:Y:S02]  /*5060*/  LEA.HI.X.SX32 R9, R25, R4.reuse, 0x1, P2 ;  /* 0x0000000419097211 */ /* 0x080fe400010f0eff */
[CC--:B--2---:R-:W-:Y:S01]  /*5070*/  LEA R12, P0, R27.reuse, R5.reuse, 0x1 ;  /* 0x000000051b0c7211 */ /* 0x0c4fe200078008ff */
[----:B------:R0:W-:Y:S03]  /*5080*/  STL.64 [R1+0x220], R10 ;  /* 0x0002200a01007387 */ /* 0x0001e60000100a00 */
[----:B------:R-:W-:Y:S01]  /*5090*/  LEA.HI.X.SX32 R13, R27, R4, 0x1, P0 ;  /* 0x000000041b0d7211 */ /* 0x000fe200000f0eff */
[----:B------:R1:W-:Y:S01]  /*50a0*/  STL.64 [R1+0x218], R8 ;  /* 0x0002180801007387 */ /* 0x0003e20000100a00 */
[----:B------:R-:W-:-:S04]  /*50b0*/  LEA R20, P0, R33, R5, 0x1 ;  /* 0x0000000521147211 */ /* 0x000fc800078008ff */
[-C--:B------:R-:W-:Y:S02]  /*50c0*/  LEA.HI.X.SX32 R21, R33, R4.reuse, 0x1, P0 ;  /* 0x0000000421157211 */ /* 0x080fe400000f0eff */
[----:B------:R-:W-:Y:S02]  /*50d0*/  CS2R R32, SRZ ;  /* 0x0000000000207805 */ /* 0x000fe4000001ff00 */
[-C--:B------:R-:W-:Y:S02]  /*50e0*/  LEA R22, P0, R39, R5.reuse, 0x1 ;  /* 0x0000000527167211 */ /* 0x080fe400078008ff */
[----:B0-----:R-:W-:Y:S02]  /*50f0*/  LEA R10, P1, R29, R5, 0x1 ;  /* 0x000000051d0a7211 */ /* 0x001fe400078208ff */
[----:B------:R-:W-:Y:S02]  /*5100*/  LEA.HI.X.SX32 R23, R39, R4, 0x1, P0 ;  /* 0x0000000427177211 */ /* 0x000fe400000f0eff */
[----:B------:R-:W-:-:S02]  /*5110*/  CS2R R38, SRZ ;  /* 0x0000000000267805 */ /* 0x000fc4000001ff00 */
[-C--:B-1----:R-:W-:Y:S02]  /*5120*/  LEA R8, P2, R31, R5.reuse, 0x1 ;  /* 0x000000051f087211 */ /* 0x082fe400078408ff */
[-C--:B------:R-:W-:Y:S02]  /*5130*/  LEA.HI.X.SX32 R11, R29, R4.reuse, 0x1, P1 ;  /* 0x000000041d0b7211 */ /* 0x080fe400008f0eff */
[----:B------:R-:W-:Y:S02]  /*5140*/  CS2R R28, SRZ ;  /* 0x00000000001c7805 */ /* 0x000fe4000001ff00 */
[----:B------:R-:W-:Y:S02]  /*5150*/  LEA.HI.X.SX32 R9, R31, R4, 0x1, P2 ;  /* 0x000000041f097211 */ /* 0x000fe400010f0eff */
[----:B------:R-:W-:Y:S02]  /*5160*/  CS2R R30, SRZ ;  /* 0x00000000001e7805 */ /* 0x000fe4000001ff00 */
[----:B------:R-:W-:-:S02]  /*5170*/  LEA R16, P1, R35, R5, 0x1 ;  /* 0x0000000523107211 */ /* 0x000fc400078208ff */
[-C--:B------:R-:W-:Y:S01]  /*5180*/  LEA R188, P0, R45, R5.reuse, 0x1 ;  /* 0x000000052dbc7211 */ /* 0x080fe200078008ff */
[----:B------:R0:W-:Y:S01]  /*5190*/  STL.64 [R1+0x200], R8 ;  /* 0x0002000801007387 */ /* 0x0001e20000100a00 */
[-C--:B------:R-:W-:Y:S02]  /*51a0*/  LEA.HI.X.SX32 R17, R35, R4.reuse, 0x1, P1 ;  /* 0x0000000423117211 */ /* 0x080fe400008f0eff */
[----:B------:R-:W-:Y:S02]  /*51b0*/  CS2R R34, SRZ ;  /* 0x0000000000227805 */ /* 0x000fe4000001ff00 */
[-C--:B------:R-:W-:Y:S01]  /*51c0*/  LEA.HI.X.SX32 R189, R45, R4.reuse, 0x1, P0 ;  /* 0x000000042dbd7211 */ /* 0x080fe200000f0eff */
[----:B------:R1:W-:Y:S01]  /*51d0*/  STL.64 [R1+0x210], R12 ;  /* 0x0002100c01007387 */ /* 0x0003e20000100a00 */
[C---:B------:R-:W-:Y:S02]  /*51e0*/  LEA R192, P0, R51.reuse, R5, 0x1 ;  /* 0x0000000533c07211 */ /* 0x040fe400078008ff */
[----:B------:R-:W-:Y:S01]  /*51f0*/  CS2R R44, SRZ ;  /* 0x00000000002c7805 */ /* 0x000fe2000001ff00 */
[----:B------:R2:W-:Y:S01]  /*5200*/  STL.64 [R1+0x208], R10 ;  /* 0x0002080a01007387 */ /* 0x0005e20000100a00 */
[----:B------:R-:W-:-:S02]  /*5210*/  LEA.HI.X.SX32 R193, R51, R4, 0x1, P0 ;  /* 0x0000000433c17211 */ /* 0x000fc400000f0eff */
[----:B------:R-:W-:Y:S01]  /*5220*/  CS2R R50, SRZ ;  /* 0x0000000000327805 */ /* 0x000fe2000001ff00 */
[----:B------:R3:W-:Y:S01]  /*5230*/  STL.64 [R1+0x1f8], R20 ;  /* 0x0001f81401007387 */ /* 0x0007e20000100a00 */
[----:B0-----:R-:W-:-:S03]  /*5240*/  IMAD R9, R6, 0x4, R57 ;  /* 0x0000000406097824 */ /* 0x001fc600078e0239 */
[----:B------:R0:W-:Y:S01]  /*5250*/  STL.64 [R1+0x1f0], R16 ;  /* 0x0001f01001007387 */ /* 0x0001e20000100a00 */
[----:B-1----:R-:W-:Y:S01]  /*5260*/  IMAD R13, R6, 0x4, R9 ;  /* 0x00000004060d7824 */ /* 0x002fe200078e0209 */
[----:B--2---:R-:W-:-:S03]  /*5270*/  LEA R10, P2, R37, R5, 0x1 ;  /* 0x00000005250a7211 */ /* 0x004fc600078408ff */
[C---:B------:R-:W-:Y:S01]  /*5280*/  IMAD R27, R6.reuse, 0x4, R13 ;  /* 0x00000004061b7824 */ /* 0x040fe200078e020d */
[-C--:B------:R-:W-:Y:S02]  /*5290*/  LEA.HI.X.SX32 R11, R37, R4.reuse, 0x1, P2 ;  /* 0x00000004250b7211 */ /* 0x080fe400010f0eff */
[----:B------:R-:W-:Y:S02]  /*52a0*/  CS2R R36, SRZ ;  /* 0x0000000000247805 */ /* 0x000fe4000001ff00 */
[----:B---3--:R-:W-:Y:S02]  /*52b0*/  LEA R21, R6, R27, 0x2 ;  /* 0x0000001b06157211 */ /* 0x008fe400078e10ff */
[C---:B0-----:R-:W-:Y:S01]  /*52c0*/  LEA R16, P1, R41.reuse, R5, 0x1 ;  /* 0x0000000529107211 */ /* 0x041fe200078208ff */
[----:B------:R0:W-:Y:S03]  /*52d0*/  STL.64 [R1+0x1e8], R10 ;  /* 0x0001e80a01007387 */ /* 0x0001e60000100a00 */
[----:B------:R-:W-:Y:S01]  /*52e0*/  LEA.HI.X.SX32 R17, R41, R4, 0x1, P1 ;  /* 0x0000000429117211 */ /* 0x000fe200008f0eff */
[----:B------:R1:W-:Y:S01]  /*52f0*/  STL.64 [R1+0x1e0], R22 ;  /* 0x0001e01601007387 */ /* 0x0003e20000100a00 */
[----:B------:R-:W-:-:S03]  /*5300*/  CS2R R40, SRZ ;  /* 0x0000000000287805 */ /* 0x000fc6000001ff00 */
[----:B------:R2:W-:Y:S01]  /*5310*/  STL.64 [R1+0x1d8], R16 ;  /* 0x0001d81001007387 */ /* 0x0005e20000100a00 */
[----:B0-----:R-:W-:-:S04]  /*5320*/  LEA R10, P2, R43, R5, 0x1 ;  /* 0x000000052b0a7211 */ /* 0x001fc800078408ff */
[-C--:B------:R-:W-:Y:S01]  /*5330*/  LEA.HI.X.SX32 R11, R43, R4.reuse, 0x1, P2 ;  /* 0x000000042b0b7211 */ /* 0x080fe200010f0eff */
[C---:B-1----:R-:W-:Y:S01]  /*5340*/  IMAD R23, R6.reuse, 0x4, R21 ;  /* 0x0000000406177824 */ /* 0x042fe200078e0215 */
[----:B------:R-:W-:Y:S02]  /*5350*/  CS2R R42, SRZ ;  /* 0x00000000002a7805 */ /* 0x000fe4000001ff00 */
[C---:B--2---:R-:W-:Y:S01]  /*5360*/  LEA R16, P1, R47.reuse, R5, 0x1 ;  /* 0x000000052f107211 */ /* 0x044fe200078208ff */
[----:B------:R0:W-:Y:S01]  /*5370*/  STL.64 [R1+0x1d0], R10 ;  /* 0x0001d00a01007387 */ /* 0x0001e20000100a00 */
[----:B------:R-:W-:Y:S02]  /*5380*/  IMAD R25, R6, 0x4, R23 ;  /* 0x0000000406197824 */ /* 0x000fe400078e0217 */
[----:B------:R-:W-:Y:S02]  /*5390*/  LEA.HI.X.SX32 R17, R47, R4, 0x1, P1 ;  /* 0x000000042f117211 */ /* 0x000fe400008f0eff */
[----:B------:R-:W-:-:S02]  /*53a0*/  CS2R R46, SRZ ;  /* 0x00000000002e7805 */ /* 0x000fc4000001ff00 */
[----:B------:R-:W-:-:S04]  /*53b0*/  LEA R190, P1, R53, R5, 0x1 ;  /* 0x0000000535be7211 */ /* 0x000fc800078208ff */
[----:B------:R-:W-:Y:S02]  /*53c0*/  LEA.HI.X.SX32 R191, R53, R4, 0x1, P1 ;  /* 0x0000000435bf7211 */ /* 0x000fe400008f0eff */
[----:B------:R-:W-:Y:S02]  /*53d0*/  CS2R R52, SRZ ;  /* 0x0000000000347805 */ /* 0x000fe4000001ff00 */
[----:B0-----:R-:W-:-:S04]  /*53e0*/  LEA R10, P2, R49, R5, 0x1 ;  /* 0x00000005310a7211 */ /* 0x001fc800078408ff */
[----:B------:R-:W-:Y:S02]  /*53f0*/  LEA.HI.X.SX32 R11, R49, R4, 0x1, P2 ;  /* 0x00000004310b7211 */ /* 0x000fe400010f0eff */
[----:B------:R-:W-:-:S03]  /*5400*/  CS2R R48, SRZ ;  /* 0x0000000000307805 */ /* 0x000fc6000001ff00 */
[----:B------:R0:W-:Y:S04]  /*5410*/  STL.64 [R1+0x1b8], R10 ;  /* 0x0001b80a01007387 */ /* 0x0001e80000100a00 */
[----:B------:R1:W-:Y:S04]  /*5420*/  STL.64 [R1+0x1c8], R188 ;  /* 0x0001c8bc01007387 */ /* 0x0003e80000100a00 */
[----:B------:R2:W-:Y:S04]  /*5430*/  STL.64 [R1+0x1c0], R16 ;  /* 0x0001c01001007387 */ /* 0x0005e80000100a00 */
[----:B------:R3:W-:Y:S01]  /*5440*/  STL.64 [R1+0x1b0], R192 ;  /* 0x0001b0c001007387 */ /* 0x0007e20000100a00 */
[----:B0-----:R-:W-:Y:S01]  /*5450*/  IMAD R11, R6, 0x4, R25 ;  /* 0x00000004060b7824 */ /* 0x001fe200078e0219 */
[----:B-1----:R-:W-:-:S02]  /*5460*/  LEA R188, P2, R19, R5, 0x1 ;  /* 0x0000000513bc7211 */ /* 0x002fc400078408ff */
[----:B------:R0:W-:Y:S02]  /*5470*/  STL.64 [R1+0x1a8], R190 ;  /* 0x0001a8be01007387 */ /* 0x0001e40000100a00 */
[----:B------:R-:W-:Y:S01]  /*5480*/  LEA.HI.X.SX32 R189, R19, R4, 0x1, P2 ;  /* 0x0000000413bd7211 */ /* 0x000fe200010f0eff */
[----:B--2---:R-:W-:Y:S01]  /*5490*/  IMAD R17, R6, 0x4, R11 ;  /* 0x0000000406117824 */ /* 0x004fe200078e020b */
[----:B---3--:R-:W-:-:S03]  /*54a0*/  LEA R192, P0, R15, R5, 0x1 ;  /* 0x000000050fc07211 */ /* 0x008fc600078008ff */
[----:B------:R1:W-:Y:S01]  /*54b0*/  STL.64 [R1+0x1a0], R188 ;  /* 0x0001a0bc01007387 */ /* 0x0003e20000100a00 */
[C---:B------:R-:W-:Y:S01]  /*54c0*/  IMAD R19, R6.reuse, 0x4, R17 ;  /* 0x0000000406137824 */ /* 0x040fe200078e0211 */
[-C--:B------:R-:W-:Y:S02]  /*54d0*/  LEA.HI.X.SX32 R193, R15, R4.reuse, 0x1, P0 ;  /* 0x000000040fc17211 */ /* 0x080fe400000f0eff */
[C---:B0-----:R-:W-:Y:S01]  /*54e0*/  LEA R190, P1, R55.reuse, R5, 0x1 ;  /* 0x0000000537be7211 */ /* 0x041fe200078208ff */
[----:B------:R-:W-:Y:S02]  /*54f0*/  IMAD R8, R6, 0x4, R19 ;  /* 0x0000000406087824 */ /* 0x000fe400078e0213 */
[----:B------:R0:W-:Y:S01]  /*5500*/  STL.64 [R1+0x198], R192 ;  /* 0x000198c001007387 */ /* 0x0001e20000100a00 */
[----:B------:R-:W-:Y:S02]  /*5510*/  LEA.HI.X.SX32 R191, R55, R4, 0x1, P1 ;  /* 0x0000000437bf7211 */ /* 0x000fe400008f0eff */
[----:B------:R-:W-:-:S02]  /*5520*/  CS2R R54, SRZ ;  /* 0x0000000000367805 */ /* 0x000fc4000001ff00 */
[C---:B------:R-:W-:Y:S02]  /*5530*/  LEA R15, R6.reuse, R8, 0x2 ;  /* 0x00000008060f7211 */ /* 0x040fe400078e10ff */
[CC--:B-1----:R-:W-:Y:S01]  /*5540*/  LEA R188, P2, R57.reuse, R5.reuse, 0x1 ;  /* 0x0000000539bc7211 */ /* 0x0c2fe200078408ff */
[----:B------:R1:W-:Y:S02]  /*5550*/  STL.64 [R1+0x190], R190 ;  /* 0x000190be01007387 */ /* 0x0003e40000100a00 */
[C---:B------:R-:W-:Y:S01]  /*5560*/  IMAD R16, R6.reuse, 0x4, R15 ;  /* 0x0000000406107824 */ /* 0x040fe200078e020f */
[-C--:B------:R-:W-:Y:S02]  /*5570*/  LEA.HI.X.SX32 R189, R57, R4.reuse, 0x1, P2 ;  /* 0x0000000439bd7211 */ /* 0x080fe400010f0eff */
[----:B------:R-:W-:Y:S02]  /*5580*/  CS2R R56, SRZ ;  /* 0x0000000000387805 */ /* 0x000fe4000001ff00 */
[CC--:B0-----:R-:W-:Y:S01]  /*5590*/  LEA R192, P0, R9.reuse, R5.reuse, 0x1 ;  /* 0x0000000509c07211 */ /* 0x0c1fe200078008ff */
[----:B------:R0:W-:Y:S03]  /*55a0*/  STL.64 [R1+0x188], R188 ;  /* 0x000188bc01007387 */ /* 0x0001e60000100a00 */
[----:B------:R-:W-:Y:S01]  /*55b0*/  LEA.HI.X.SX32 R193, R9, R4, 0x1, P0 ;  /* 0x0000000409c17211 */ /* 0x000fe200000f0eff */
[----:B------:R-:W-:Y:S01]  /*55c0*/  IMAD R9, R6, 0x4, R16 ;  /* 0x0000000406097824 */ /* 0x000fe200078e0210 */
[----:B-1----:R-:W-:-:S03]  /*55d0*/  LEA R190, P1, R13, R5, 0x1 ;  /* 0x000000050dbe7211 */ /* 0x002fc600078208ff */
[----:B------:R1:W-:Y:S01]  /*55e0*/  STL.64 [R1+0x180], R192 ;  /* 0x000180c001007387 */ /* 0x0003e20000100a00 */
[----:B------:R-:W-:Y:S01]  /*55f0*/  LEA.HI.X.SX32 R191, R13, R4, 0x1, P1 ;  /* 0x000000040dbf7211 */ /* 0x000fe200008f0eff */
[----:B------:R-:W-:Y:S01]  /*5600*/  IMAD R13, R6, 0x4, R9 ;  /* 0x00000004060d7824 */ /* 0x000fe200078e0209 */
[----:B0-----:R-:W-:-:S03]  /*5610*/  LEA R188, P2, R27, R5, 0x1 ;  /* 0x000000051bbc7211 */ /* 0x001fc600078408ff */
[----:B------:R0:W-:Y:S01]  /*5620*/  STL.64 [R1+0x178], R190 ;  /* 0x000178be01007387 */ /* 0x0001e20000100a00 */
[C---:B------:R-:W-:Y:S01]  /*5630*/  IMAD R14, R6.reuse, 0x4, R13 ;  /* 0x00000004060e7824 */ /* 0x040fe200078e020d */
[-C--:B------:R-:W-:Y:S02]  /*5640*/  LEA.HI.X.SX32 R189, R27, R4.reuse, 0x1, P2 ;  /* 0x000000041bbd7211 */ /* 0x080fe400010f0eff */
[----:B------:R-:W-:Y:S01]  /*5650*/  CS2R R26, SRZ ;  /* 0x00000000001a7805 */ /* 0x000fe2000001ff00 */
[----:B------:R-:W-:Y:S01]  /*5660*/  IMAD R10, R6, 0x4, R14 ;  /* 0x00000004060a7824 */ /* 0x000fe200078e020e */
[C---:B-1----:R-:W-:Y:S01]  /*5670*/  LEA R192, P0, R21.reuse, R5, 0x1 ;  /* 0x0000000515c07211 */ /* 0x042fe200078008ff */
[----:B------:R1:W-:Y:S03]  /*5680*/  STL.64 [R1+0x170], R188 ;  /* 0x000170bc01007387 */ /* 0x0003e60000100a00 */
[----:B------:R-:W-:-:S02]  /*5690*/  LEA.HI.X.SX32 R193, R21, R4, 0x1, P0 ;  /* 0x0000000415c17211 */ /* 0x000fc400000f0eff */
[----:B0-----:R-:W-:-:S03]  /*56a0*/  LEA R190, P1, R23, R5, 0x1 ;  /* 0x0000000517be7211 */ /* 0x001fc600078208ff */
[----:B------:R-:W-:Y:S01]  /*56b0*/  STL.64 [R1+0x168], R192 ;  /* 0x000168c001007387 */ /* 0x000fe20000100a00 */
[-C--:B------:R-:W-:Y:S02]  /*56c0*/  LEA.HI.X.SX32 R191, R23, R4.reuse, 0x1, P1 ;  /* 0x0000000417bf7211 */ /* 0x080fe400008f0eff */
[-C--:B------:R-:W-:Y:S02]  /*56d0*/  LEA R22, P1, R17, R5.reuse, 0x1 ;  /* 0x0000000511167211 */ /* 0x080fe400078208ff */
[----:B-1----:R-:W-:Y:S02]  /*56e0*/  LEA R188, P2, R25, R5, 0x1 ;  /* 0x0000000519bc7211 */ /* 0x002fe400078408ff */
[-C--:B------:R-:W-:Y:S02]  /*56f0*/  LEA.HI.X.SX32 R23, R17, R4.reuse, 0x1, P1 ;  /* 0x0000000411177211 */ /* 0x080fe400008f0eff */
[----:B------:R-:W-:Y:S02]  /*5700*/  LEA.HI.X.SX32 R189, R25, R4, 0x1, P2 ;  /* 0x0000000419bd7211 */ /* 0x000fe400010f0eff */
[----:B------:R-:W-:-:S02]  /*5710*/  CS2R R24, SRZ ;  /* 0x0000000000187805 */ /* 0x000fc4000001ff00 */
[CC--:B------:R-:W-:Y:S01]  /*5720*/  LEA R20, P2, R19.reuse, R5.reuse, 0x1 ;  /* 0x0000000513147211 */ /* 0x0c0fe200078408ff */
[----:B------:R0:W-:Y:S03]  /*5730*/  STL.64 [R1+0x158], R188 ;  /* 0x000158bc01007387 */ /* 0x0001e60000100a00 */
[----:B------:R-:W-:Y:S01]  /*5740*/  LEA.HI.X.SX32 R21, R19, R4, 0x1, P2 ;  /* 0x0000000413157211 */ /* 0x000fe200010f0eff */
[----:B------:R-:W-:Y:S01]  /*5750*/  STL.64 [R1+0x160], R190 ;  /* 0x000160be01007387 */ /* 0x000fe20000100a00 */
[----:B0-----:R-:W-:-:S04]  /*5760*/  LEA R188, P0, R11, R5, 0x1 ;  /* 0x000000050bbc7211 */ /* 0x001fc800078008ff */
[----:B------:R-:W-:Y:S01]  /*5770*/  LEA.HI.X.SX32 R189, R11, R4, 0x1, P0 ;  /* 0x000000040bbd7211 */ /* 0x000fe200000f0eff */
[----:B------:R-:W-:-:S04]  /*5780*/  IMAD R11, R6, 0x4, R10 ;  /* 0x00000004060b7824 */ /* 0x000fc800078e020a */
[----:B------:R0:W-:Y:S01]  /*5790*/  STL.64 [R1+0x150], R188 ;  /* 0x000150bc01007387 */ /* 0x0001e20000100a00 */
[----:B------:R-:W-:-:S03]  /*57a0*/  LEA R12, R6, R11, 0x2 ;  /* 0x0000000b060c7211 */ /* 0x000fc600078e10ff */
[----:B------:R1:W-:Y:S04]  /*57b0*/  STL.64 [R1+0x148], R22 ;  /* 0x0001481601007387 */ /* 0x0003e80000100a00 */
[----:B------:R2:W-:Y:S01]  /*57c0*/  STL.64 [R1+0x140], R20 ;  /* 0x0001401401007387 */ /* 0x0005e20000100a00 */
[CC--:B0-----:R-:W-:Y:S02]  /*57d0*/  LEA R188, P0, R8.reuse, R5.reuse, 0x1 ;  /* 0x0000000508bc7211 */ /* 0x0c1fe400078008ff */
[-C--:B-1----:R-:W-:Y:S02]  /*57e0*/  LEA R22, P1, R15, R5.reuse, 0x1 ;  /* 0x000000050f167211 */ /* 0x082fe400078208ff */
[----:B------:R-:W-:Y:S02]  /*57f0*/  LEA.HI.X.SX32 R189, R8, R4, 0x1, P0 ;  /* 0x0000000408bd7211 */ /* 0x000fe400000f0eff */
[----:B--2---:R-:W-:-:S02]  /*5800*/  LEA R20, P2, R16, R5, 0x1 ;  /* 0x0000000510147211 */ /* 0x004fc400078408ff */
[-C--:B------:R-:W-:Y:S01]  /*5810*/  LEA.HI.X.SX32 R23, R15, R4.reuse, 0x1, P1 ;  /* 0x000000040f177211 */ /* 0x080fe200008f0eff */
[----:B------:R-:W-:Y:S01]  /*5820*/  STL.64 [R1+0x138], R188 ;  /* 0x000138bc01007387 */ /* 0x000fe20000100a00 */
[-C--:B------:R-:W-:Y:S01]  /*5830*/  LEA.HI.X.SX32 R21, R16, R4.reuse, 0x1, P2 ;  /* 0x0000000410157211 */ /* 0x080fe200010f0eff */
[----:B------:R-:W-:Y:S01]  /*5840*/  IMAD R15, R6, 0x4, R12 ;  /* 0x00000004060f7824 */ /* 0x000fe200078e020c */
[-C--:B------:R-:W-:Y:S01]  /*5850*/  LEA R18, P2, R14, R5.reuse, 0x1 ;  /* 0x000000050e127211 */ /* 0x080fe200078408ff */
[----:B------:R0:W-:Y:S02]  /*5860*/  STL.64 [R1+0x130], R22 ;  /* 0x0001301601007387 */ /* 0x0001e40000100a00 */
[----:B------:R-:W-:Y:S01]  /*5870*/  IMAD R8, R6, 0x4, R15 ;  /* 0x0000000406087824 */ /* 0x000fe200078e020f */
[----:B------:R-:W-:Y:S01]  /*5880*/  LEA.HI.X.SX32 R19, R14, R4, 0x1, P2 ;  /* 0x000000040e137211 */ /* 0x000fe200010f0eff */
[----:B------:R1:W-:Y:S01]  /*5890*/  STL.64 [R1+0x128], R20 ;  /* 0x0001281401007387 */ /* 0x0003e20000100a00 */
[----:B------:R-:W-:-:S04]  /*58a0*/  LEA R16, P2, R12, R5, 0x1 ;  /* 0x000000050c107211 */ /* 0x000fc800078408ff */
[-C--:B------:R-:W-:Y:S02]  /*58b0*/  LEA.HI.X.SX32 R17, R12, R4.reuse, 0x1, P2 ;  /* 0x000000040c117211 */ /* 0x080fe400010f0eff */
[-C--:B0-----:R-:W-:Y:S02]  /*58c0*/  LEA R22, P0, R9, R5.reuse, 0x1 ;  /* 0x0000000509167211 */ /* 0x081fe400078008ff */
[----:B-1----:R-:W-:Y:S02]  /*58d0*/  LEA R20, P1, R13, R5, 0x1 ;  /* 0x000000050d147211 */ /* 0x002fe400078208ff */
[-C--:B------:R-:W-:Y:S01]  /*58e0*/  LEA.HI.X.SX32 R23, R9, R4.reuse, 0x1, P0 ;  /* 0x0000000409177211 */ /* 0x080fe200000f0eff */
[----:B------:R-:W-:Y:S01]  /*58f0*/  IMAD R9, R6, 0x4, R8 ;  /* 0x0000000406097824 */ /* 0x000fe200078e0208 */
[----:B------:R-:W-:-:S03]  /*5900*/  LEA.HI.X.SX32 R21, R13, R4, 0x1, P1 ;  /* 0x000000040d157211 */ /* 0x000fc600008f0eff */
[----:B------:R-:W-:Y:S01]  /*5910*/  STL.64 [R1+0x120], R22 ;  /* 0x0001201601007387 */ /* 0x000fe20000100a00 */
[----:B------:R-:W-:-:S03]  /*5920*/  IMAD R13, R6, 0x4, R9 ;  /* 0x00000004060d7824 */ /* 0x000fc600078e0209 */
[----:B------:R0:W-:Y:S04]  /*5930*/  STL.64 [R1+0x118], R20 ;  /* 0x0001181401007387 */ /* 0x0001e80000100a00 */
[----:B------:R1:W-:Y:S01]  /*5940*/  STL.64 [R1+0x110], R18 ;  /* 0x0001101201007387 */ /* 0x0003e20000100a00 */
[CC--:B0-----:R-:W-:Y:S02]  /*5950*/  LEA R20, P0, R10.reuse, R5.reuse, 0x1 ;  /* 0x000000050a147211 */ /* 0x0c1fe400078008ff */
[C---:B-1----:R-:W-:Y:S02]  /*5960*/  LEA R18, P1, R11.reuse, R5, 0x1 ;  /* 0x000000050b127211 */ /* 0x042fe400078208ff */
[-C--:B------:R-:W-:Y:S02]  /*5970*/  LEA.HI.X.SX32 R21, R10, R4.reuse, 0x1, P0 ;  /* 0x000000040a157211 */ /* 0x080fe400000f0eff */
[----:B------:R-:W-:Y:S01]  /*5980*/  LEA.HI.X.SX32 R19, R11, R4, 0x1, P1 ;  /* 0x000000040b137211 */ /* 0x000fe200008f0eff */
[----:B------:R-:W-:-:S02]  /*5990*/  IMAD R11, R6, 0x4, R13 ;  /* 0x00000004060b7824 */ /* 0x000fc400078e020d */
[----:B------:R0:W-:Y:S02]  /*59a0*/  STL.64 [R1+0x108], R20 ;  /* 0x0001081401007387 */ /* 0x0001e40000100a00 */
[C---:B------:R-:W-:Y:S02]  /*59b0*/  IMAD R10, R6.reuse, 0x4, R11 ;  /* 0x00000004060a7824 */ /* 0x040fe400078e020b */
[----:B------:R1:W-:Y:S03]  /*59c0*/  STL.64 [R1+0x100], R18 ;  /* 0x0001001201007387 */ /* 0x0003e60000100a00 */
[----:B------:R-:W-:Y:S01]  /*59d0*/  LEA R6, R6, R10, 0x2 ;  /* 0x0000000a06067211 */ /* 0x000fe200078e10ff */
[----:B------:R2:W-:Y:S03]  /*59e0*/  STL.64 [R1+0xf8], R16 ;  /* 0x0000f81001007387 */ /* 0x0005e60000100a00 */
[----:B------:R-:W-:-:S02]  /*59f0*/  LEA R14, P3, R6, R5, 0x1 ;  /* 0x00000005060e7211 */ /* 0x000fc400078608ff */
[CC--:B0-----:R-:W-:Y:S02]  /*5a00*/  LEA R20, P0, R15.reuse, R5.reuse, 0x1 ;  /* 0x000000050f147211 */ /* 0x0c1fe400078008ff */
[CC--:B-1----:R-:W-:Y:S02]  /*5a10*/  LEA R18, P1, R8.reuse, R5.reuse, 0x1 ;  /* 0x0000000508127211 */ /* 0x0c2fe400078208ff */
[-C--:B------:R-:W-:Y:S02]  /*5a20*/  LEA.HI.X.SX32 R21, R15, R4.reuse, 0x1, P0 ;  /* 0x000000040f157211 */ /* 0x080fe400000f0eff */
[C---:B--2---:R-:W-:Y:S02]  /*5a30*/  LEA R16, P2, R9.reuse, R5, 0x1 ;  /* 0x0000000509107211 */ /* 0x044fe400078408ff */
[-C--:B------:R-:W-:Y:S01]  /*5a40*/  LEA.HI.X.SX32 R19, R8, R4.reuse, 0x1, P1 ;  /* 0x0000000408137211 */ /* 0x080fe200008f0eff */
[----:B------:R0:W-:Y:S01]  /*5a50*/  STL.64 [R1+0xf0], R20 ;  /* 0x0000f01401007387 */ /* 0x0001e20000100a00 */
[-C--:B------:R-:W-:Y:S01]  /*5a60*/  LEA.HI.X.SX32 R17, R9, R4.reuse, 0x1, P2 ;  /* 0x0000000409117211 */ /* 0x080fe200010f0eff */
[----:B------:R-:W-:Y:S01]  /*5a70*/  IMAD.MOV.U32 R9, RZ, RZ, 0x3f800000 ;  /* 0x3f800000ff097424 */ /* 0x000fe200078e00ff */
[----:B------:R-:W-:Y:S01]  /*5a80*/  LEA.HI.X.SX32 R15, R6, R4, 0x1, P3 ;  /* 0x00000004060f7211 */ /* 0x000fe200018f0eff */
[----:B------:R1:W-:Y:S01]  /*5a90*/  STL.64 [R1+0xe8], R18 ;  /* 0x0000e81201007387 */ /* 0x0003e20000100a00 */
[----:B------:R-:W-:-:S02]  /*5aa0*/  IMAD.MOV.U32 R8, RZ, RZ, RZ ;  /* 0x000000ffff087224 */ /* 0x000fc400078e00ff */
[----:B------:R-:W-:Y:S01]  /*5ab0*/  IMAD.MOV.U32 R6, RZ, RZ, RZ ;  /* 0x000000ffff067224 */ /* 0x000fe200078e00ff */
[----:B------:R2:W-:Y:S01]  /*5ac0*/  STL.64 [R1+0xe0], R16 ;  /* 0x0000e01001007387 */ /* 0x0005e20000100a00 */
[-C--:B0-----:R-:W-:Y:S02]  /*5ad0*/  LEA R20, P0, R13, R5.reuse, 0x1 ;  /* 0x000000050d147211 */ /* 0x081fe400078008ff */
[-C--:B-1----:R-:W-:Y:S02]  /*5ae0*/  LEA R18, P1, R11, R5.reuse, 0x1 ;  /* 0x000000050b127211 */ /* 0x082fe400078208ff */
[-C--:B------:R-:W-:Y:S02]  /*5af0*/  LEA.HI.X.SX32 R21, R13, R4.reuse, 0x1, P0 ;  /* 0x000000040d157211 */ /* 0x080fe400000f0eff */
[C---:B--2---:R-:W-:Y:S01]  /*5b00*/  LEA R16, P2, R10.reuse, R5, 0x1 ;  /* 0x000000050a107211 */ /* 0x044fe200078408ff */
[----:B------:R-:W-:Y:S01]  /*5b10*/  IMAD.MOV.U32 R5, RZ, RZ, 0x3f800000 ;  /* 0x3f800000ff057424 */ /* 0x000fe200078e00ff */
[-C--:B------:R-:W-:Y:S01]  /*5b20*/  LEA.HI.X.SX32 R19, R11, R4.reuse, 0x1, P1 ;  /* 0x000000040b137211 */ /* 0x080fe200008f0eff */
[----:B------:R-:W-:Y:S01]  /*5b30*/  STL.64 [R1+0xd8], R20 ;  /* 0x0000d81401007387 */ /* 0x000fe20000100a00 */
[----:B------:R-:W-:Y:S01]  /*5b40*/  LEA.HI.X.SX32 R17, R10, R4, 0x1, P2 ;  /* 0x000000040a117211 */ /* 0x000fe200010f0eff */
[----:B------:R-:W-:-:S02]  /*5b50*/  IMAD.MOV.U32 R4, RZ, RZ, -0x800000 ;  /* 0xff800000ff047424 */ /* 0x000fc400078e00ff */
[----:B------:R-:W-:Y:S01]  /*5b60*/  STL.64 [R1+0xd0], R18 ;  /* 0x0000d01201007387 */ /* 0x000fe20000100a00 */
[----:B------:R-:W-:-:S03]  /*5b70*/  IMAD.MOV.U32 R10, RZ, RZ, -0x800000 ;  /* 0xff800000ff0a7424 */ /* 0x000fc600078e00ff */
[----:B------:R-:W-:Y:S04]  /*5b80*/  STL.64 [R1+0xc8], R16 ;  /* 0x0000c81001007387 */ /* 0x000fe80000100a00 */
[----:B------:R-:W-:Y:S04]  /*5b90*/  STL.64 [R1+0xc0], R14 ;  /* 0x0000c00e01007387 */ /* 0x000fe80000100a00 */
[----:B------:R-:W-:Y:S04]  /*5ba0*/  STL [R1+0xb4], R5 ;  /* 0x0000b40501007387 */ /* 0x000fe80000100800 */
[----:B------:R0:W-:Y:S04]  /*5bb0*/  STL [R1+0xac], R4 ;  /* 0x0000ac0401007387 */ /* 0x0001e80000100800 */
[----:B------:R1:W-:Y:S04]  /*5bc0*/  STL [R1+0xa8], R10 ;  /* 0x0000a80a01007387 */ /* 0x0003e80000100800 */
[----:B------:R1:W-:Y:S01]  /*5bd0*/  STL [R1+0xb0], R9 ;  /* 0x0000b00901007387 */ /* 0x0003e20000100800 */
[----:B0-----:R-:W-:-:S07]  /*5be0*/  CS2R R4, SRZ ;  /* 0x0000000000047805 */ /* 0x001fce000001ff00 */
.L_x_1:
[----:B------:R0:W-:Y:S01]  /*5bf0*/  STL [R1+0x564], R8 ;  /* 0x0005640801007387 */ /* 0x0001e20000100800 */
[----:B-----5:R-:W-:-:S03]  /*5c00*/  IMAD.WIDE R18, R5, 0x2, R184 ;  /* 0x0000000205127825 */ /* 0x020fc600078e02b8 */
[----:B------:R2:W-:Y:S01]  /*5c10*/  STL [R1+0x560], R7 ;  /* 0x0005600701007387 */ /* 0x0005e20000100800 */
[----:B------:R-:W-:-:S03]  /*5c20*/  IMAD.WIDE R16, R5, 0x2, R186 ;  /* 0x0000000205107825 */ /* 0x000fc600078e02ba */
[----:B------:R3:W-:Y:S01]  /*5c30*/  STL [R1+0x55c], R6 ;  /* 0x00055c0601007387 */ /* 0x0007e20000100800 */
[----:B0-----:R-:W-:-:S03]  /*5c40*/  MOV R8, UR48 ;  /* 0x0000003000087c02 */ /* 0x001fc60008000f00 */
[----:B------:R0:W-:Y:S01]  /*5c50*/  STL [R1+0x558], R4 ;  /* 0x0005580401007387 */ /* 0x0001e20000100800 */
[----:B--2---:R-:W-:-:S03]  /*5c60*/  MOV R7, UR55 ;  /* 0x0000003700077c02 */ /* 0x004fc60008000f00 */
[----:B------:R2:W-:Y:S01]  /*5c70*/  STL [R1+0x548], R2 ;  /* 0x0005480201007387 */ /* 0x0005e20000100800 */
[----:B---3--:R-:W-:-:S03]  /*5c80*/  MOV R6, UR54 ;  /* 0x0000003600067c02 */ /* 0x008fc60008000f00 */
[----:B------:R3:W-:Y:S01]  /*5c90*/  STL [R1+0x4fc], R3 ;  /* 0x0004fc0301007387 */ /* 0x0007e20000100800 */
[----:B0-----:R-:W-:-:S03]  /*5ca0*/  MOV R4, UR46 ;  /* 0x0000002e00047c02 */ /* 0x001fc60008000f00 */
[----:B------:R-:W4:Y:S01]  /*5cb0*/  LDG.E.U16 R21, desc[UR4][R18.64] ;  /* 0x0000000412157981 */ /* 0x000f22000c1e1500 */
[----:B--2---:R-:W-:Y:S02]  /*5cc0*/  MOV R2, UR47 ;  /* 0x0000002f00027c02 */ /* 0x004fe40008000f00 */
[----:B---3--:R-:W-:-:S03]  /*5cd0*/  MOV R3, UR45 ;  /* 0x0000002d00037c02 */ /* 0x008fc60008000f00 */
[----:B------:R0:W-:Y:S04]  /*5ce0*/  STL [R1+0x58], R2 ;  /* 0x0000580201007387 */ /* 0x0001e80000100800 */
[----:B------:R2:W-:Y:S04]  /*5cf0*/  STL [R1+0x54], R4 ;  /* 0x0000540401007387 */ /* 0x0005e80000100800 */
[----:B------:R3:W-:Y:S01]  /*5d00*/  STL [R1+0x50], R3 ;  /* 0x0000500301007387 */ /* 0x0007e20000100800 */
[----:B0-----:R-:W-:Y:S02]  /*5d10*/  MOV R2, UR44 ;  /* 0x0000002c00027c02 */ /* 0x001fe40008000f00 */
[----:B--2---:R-:W-:-:S03]  /*5d20*/  MOV R4, UR51 ;  /* 0x0000003300047c02 */ /* 0x004fc60008000f00 */
[----:B------:R0:W-:Y:S01]  /*5d30*/  STL [R1+0x4c], R2 ;  /* 0x00004c0201007387 */ /* 0x0001e20000100800 */
[----:B---3--:R-:W-:-:S03]  /*5d40*/  MOV R3, UR50 ;  /* 0x0000003200037c02 */ /* 0x008fc60008000f00 */
[----:B------:R2:W-:Y:S04]  /*5d50*/  STL [R1+0x48], R4 ;  /* 0x0000480401007387 */ /* 0x0005e80000100800 */
[----:B------:R3:W-:Y:S01]  /*5d60*/  STL [R1+0x44], R3 ;  /* 0x0000440301007387 */ /* 0x0007e20000100800 */
[----:B0-----:R-:W-:-:S03]  /*5d70*/  MOV R2, UR49 ;  /* 0x0000003100027c02 */ /* 0x001fc60008000f00 */
[----:B------:R-:W-:Y:S01]  /*5d80*/  STL [R1+0x568], R8 ;  /* 0x0005680801007387 */ /* 0x000fe20000100800 */
[----:B--2---:R-:W-:-:S03]  /*5d90*/  MOV R4, UR53 ;  /* 0x0000003500047c02 */ /* 0x004fc60008000f00 */
[----:B------:R0:W-:Y:S01]  /*5da0*/  STL [R1+0x40], R2 ;  /* 0x0000400201007387 */ /* 0x0001e20000100800 */
[----:B---3--:R-:W-:-:S03]  /*5db0*/  MOV R3, UR52 ;  /* 0x0000003400037c02 */ /* 0x008fc60008000f00 */
[----:B------:R2:W-:Y:S04]  /*5dc0*/  STL [R1+0x56c], R7 ;  /* 0x00056c0701007387 */ /* 0x0005e80000100800 */
[----:B------:R-:W-:Y:S01]  /*5dd0*/  STL [R1+0x570], R6 ;  /* 0x0005700601007387 */ /* 0x000fe20000100800 */
[----:B0-----:R-:W1:Y:S03]  /*5de0*/  LDC R2, c[0x0][0x254] ;  /* 0x00009500ff027b82 */ /* 0x001e660000000800 */
[----:B------:R-:W-:Y:S04]  /*5df0*/  STL [R1+0x574], R4 ;  /* 0x0005740401007387 */ /* 0x000fe80000100800 */
[----:B------:R0:W-:Y:S04]  /*5e00*/  STL [R1+0x578], R3 ;  /* 0x0005780301007387 */ /* 0x0001e80000100800 */
[----:B--2---:R2:W3:Y:S01]  /*5e10*/  LDG.E.U16 R7, desc[UR4][R16.64] ;  /* 0x0000000410077981 */ /* 0x0044e2000c1e1500 */
[C---:B-1----:R-:W-:Y:S01]  /*5e20*/  IMAD.WIDE R10, R2.reuse, 0x2, R184 ;  /* 0x00000002020a7825 */ /* 0x042fe200078e02b8 */
[----:B------:R-:W-:-:S03]  /*5e30*/  SHF.L.U32 R9, R2, 0x1, RZ ;  /* 0x0000000102097819 */ /* 0x000fc600000006ff */
[----:B------:R-:W-:-:S04]  /*5e40*/  IMAD.WIDE R14, R2, 0x2, R186 ;  /* 0x00000002020e7825 */ /* 0x000fc800078e02ba */
[----:B------:R-:W-:-:S04]  /*5e50*/  IMAD.WIDE R10, R5, 0x2, R10 ;  /* 0x00000002050a7825 */ /* 0x000fc800078e020a */
[----:B--2---:R-:W-:Y:S01]  /*5e60*/  IMAD R16, R2, 0x3, RZ ;  /* 0x0000000302107824 */ /* 0x004fe200078e02ff */
[----:B0-----:R0:W2:Y:S01]  /*5e70*/  LDG.E.U16 R3, desc[UR4][R10.64] ;  /* 0x000000040a037981 */ /* 0x0010a2000c1e1500 */
[----:B------:R-:W-:-:S04]  /*5e80*/  IMAD.WIDE R12, R9, 0x2, R184 ;  /* 0x00000002090c7825 */ /* 0x000fc800078e02b8 */
[----:B------:R-:W-:-:S04]  /*5e90*/  IMAD.WIDE R18, R16, 0x2, R184 ;  /* 0x0000000210127825 */ /* 0x000fc800078e02b8 */
[----:B0-----:R-:W-:-:S04]  /*5ea0*/  IMAD.WIDE R10, R9, 0x2, R186 ;  /* 0x00000002090a7825 */ /* 0x001fc800078e02ba */
[----:B------:R-:W-:-:S04]  /*5eb0*/  IMAD.WIDE R18, R5, 0x2, R18 ;  /* 0x0000000205127825 */ /* 0x000fc800078e0212 */
[----:B------:R-:W-:Y:S01]  /*5ec0*/  IMAD R9, R2, 0x5, RZ ;  /* 0x0000000502097824 */ /* 0x000fe200078e02ff */
[----:B------:R0:W2:Y:S01]  /*5ed0*/  LDG.E.U16 R188, desc[UR4][R18.64] ;  /* 0x0000000412bc7981 */ /* 0x0000a2000c1e1500 */
[----:B------:R-:W-:-:S04]  /*5ee0*/  IMAD.WIDE R14, R5, 0x2, R14 ;  /* 0x00000002050e7825 */ /* 0x000fc800078e020e */
[----:B------:R-:W-:Y:S01]  /*5ef0*/  IMAD.WIDE R12, R5, 0x2, R12 ;  /* 0x00000002050c7825 */ /* 0x000fe200078e020c */
[----:B------:R-:W2:Y:S03]  /*5f00*/  LDG.E.U16 R6, desc[UR4][R14.64] ;  /* 0x000000040e067981 */ /* 0x000ea6000c1e1500 */
[----:B0-----:R-:W-:Y:S01]  /*5f10*/  IMAD.WIDE R18, R9, 0x2, R186 ;  /* 0x0000000209127825 */ /* 0x001fe200078e02ba */
[----:B------:R0:W2:Y:S03]  /*5f20*/  LDG.E.U16 R4, desc[UR4][R12.64] ;  /* 0x000000040c047981 */ /* 0x0000a6000c1e1500 */
[----:B------:R-:W-:Y:S01]  /*5f30*/  IMAD.WIDE R18, R5, 0x2, R18 ;  /* 0x0000000205127825 */ /* 0x000fe200078e0212 */
[----:B----4-:R-:W-:Y:S04]  /*5f40*/  STL [R1+0x10], R21 ;  /* 0x0000101501007387 */ /* 0x010fe80000100800 */
[----:B---3--:R-:W-:Y:S04]  /*5f50*/  STL [R1+0xc], R7 ;  /* 0x00000c0701007387 */ /* 0x008fe80000100800 */
[----:B--2---:R1:W-:Y:S04]  /*5f60*/  STL [R1+0x38], R3 ;  /* 0x0000380301007387 */ /* 0x0043e80000100800 */
[----:B-1----:R-:W2:Y:S01]  /*5f70*/  LDG.E.U16 R3, desc[UR4][R18.64] ;  /* 0x0000000412037981 */ /* 0x002ea2000c1e1500 */
[----:B------:R-:W-:-:S02]  /*5f80*/  IMAD.SHL.U32 R20, R2, 0x4, RZ ;  /* 0x0000000402147824 */ /* 0x000fc400078e00ff */
[----:B------:R-:W-:-:S04]  /*5f90*/  IMAD.WIDE R16, R16, 0x2, R186 ;  /* 0x0000000210107825 */ /* 0x000fc800078e02ba */
[----:B0-----:R-:W-:-:S04]  /*5fa0*/  IMAD.WIDE R12, R20, 0x2, R186 ;  /* 0x00000002140c7825 */ /* 0x001fc800078e02ba */
[----:B------:R-:W-:-:S04]  /*5fb0*/  IMAD.WIDE R16, R5, 0x2, R16 ;  /* 0x0000000205107825 */ /* 0x000fc800078e0210 */
[----:B------:R-:W-:Y:S01]  /*5fc0*/  IMAD.WIDE R12, R5, 0x2, R12 ;  /* 0x00000002050c7825 */ /* 0x000fe200078e020c */
[----:B------:R0:W3:Y:S04]  /*5fd0*/  LDG.E.U16 R23, desc[UR4][R16.64] ;  /* 0x0000000410177981 */ /* 0x0000e8000c1e1500 */
[----:B------:R1:W4:Y:S01]  /*5fe0*/  LDG.E.U16 R22, desc[UR4][R12.64] ;  /* 0x000000040c167981 */ /* 0x000322000c1e1500 */
[----:B0-----:R-:W-:-:S04]  /*5ff0*/  IMAD R16, R2, 0x6, RZ ;  /* 0x0000000602107824 */ /* 0x001fc800078e02ff */
[----:B-1----:R-:W-:-:S04]  /*6000*/  IMAD.WIDE R12, R16, 0x2, R184 ;  /* 0x00000002100c7825 */ /* 0x002fc800078e02b8 */
[----:B------:R-:W-:Y:S01]  /*6010*/  IMAD.WIDE R16, R16, 0x2, R186 ;  /* 0x0000000210107825 */ /* 0x000fe200078e02ba */
[----:B------:R0:W-:Y:S03]  /*6020*/  STL [R1+0x34], R6 ;  /* 0x0000340601007387 */ /* 0x0001e60000100800 */
[----:B------:R-:W-:-:S04]  /*6030*/  IMAD.WIDE R14, R20, 0x2, R184 ;  /* 0x00000002140e7825 */ /* 0x000fc800078e02b8 */
[----:B------:R-:W-:-:S04]  /*6040*/  IMAD.WIDE R12, R5, 0x2, R12 ;  /* 0x00000002050c7825 */ /* 0x000fc800078e020c */
[----:B------:R-:W-:-:S04]  /*6050*/  IMAD.WIDE R16, R5, 0x2, R16 ;  /* 0x0000000205107825 */ /* 0x000fc800078e0210 */
[C---:B------:R-:W-:Y:S01]  /*6060*/  IMAD.WIDE R10, R5.reuse, 0x2, R10 ;  /* 0x00000002050a7825 */ /* 0x040fe200078e020a */
[----:B0-----:R-:W3:Y:S03]  /*6070*/  LDG.E.U16 R6, desc[UR4][R16.64] ;  /* 0x0000000410067981 */ /* 0x001ee6000c1e1500 */
[----:B------:R-:W-:Y:S01]  /*6080*/  IMAD.WIDE R14, R5, 0x2, R14 ;  /* 0x00000002050e7825 */ /* 0x000fe200078e020e */
[----:B------:R0:W4:Y:S04]  /*6090*/  LDG.E.U16 R8, desc[UR4][R10.64] ;  /* 0x000000040a087981 */ /* 0x000128000c1e1500 */
[----:B------:R-:W4:Y:S04]  /*60a0*/  LDG.E.U16 R20, desc[UR4][R14.64] ;  /* 0x000000040e147981 */ /* 0x000f28000c1e1500 */
[----:B--2---:R-:W-:Y:S04]  /*60b0*/  STL [R1+0x57c], R3 ;  /* 0x00057c0301007387 */ /* 0x004fe80000100800 */
[----:B------:R1:W-:Y:S04]  /*60c0*/  STL [R1+0x30], R4 ;  /* 0x0000300401007387 */ /* 0x0003e80000100800 */
[----:B-1----:R1:W2:Y:S01]  /*60d0*/  LDG.E.U16 R4, desc[UR4][R12.64] ;  /* 0x000000040c047981 */ /* 0x0022a2000c1e1500 */
[----:B0-----:R-:W-:-:S04]  /*60e0*/  IMAD.WIDE R10, R9, 0x2, R184 ;  /* 0x00000002090a7825 */ /* 0x001fc800078e02b8 */
[----:B------:R-:W-:-:S04]  /*60f0*/  IMAD.SHL.U32 R9, R2, 0x8, RZ ;  /* 0x0000000802097824 */ /* 0x000fc800078e00ff */
[----:B-1----:R-:W-:-:S04]  /*6100*/  IMAD.WIDE R12, R9, 0x2, R184 ;  /* 0x00000002090c7825 */ /* 0x002fc800078e02b8 */
[----:B------:R-:W-:-:S04]  /*6110*/  IMAD.WIDE R10, R5, 0x2, R10 ;  /* 0x00000002050a7825 */ /* 0x000fc800078e020a */
[----:B------:R-:W-:Y:S01]  /*6120*/  IMAD.WIDE R12, R5, 0x2, R12 ;  /* 0x00000002050c7825 */ /* 0x000fe200078e020c */
[----:B------:R0:W4:Y:S03]  /*6130*/  LDG.E.U16 R21, desc[UR4][R10.64] ;  /* 0x000000040a157981 */ /* 0x000126000c1e1500 */
[----:B------:R-:W-:-:S04]  /*6140*/  IMAD R14, R2, 0x7, RZ ;  /* 0x00000007020e7824 */ /* 0x000fc800078e02ff */
[----:B0-----:R-:W-:-:S04]  /*6150*/  IMAD.WIDE R10, R14, 0x2, R184 ;  /* 0x000000020e0a7825 */ /* 0x001fc800078e02b8 */
[----:B------:R-:W-:-:S04]  /*6160*/  IMAD.WIDE R14, R14, 0x2, R186 ;  /* 0x000000020e0e7825 */ /* 0x000fc800078e02ba */
[----:B------:R-:W-:-:S04]  /*6170*/  IMAD.WIDE R10, R5, 0x2, R10 ;  /* 0x00000002050a7825 */ /* 0x000fc800078e020a */
[----:B------:R-:W-:Y:S01]  /*6180*/  IMAD.WIDE R14, R5, 0x2, R14 ;  /* 0x00000002050e7825 */ /* 0x000fe200078e020e */
[----:B------:R0:W4:Y:S03]  /*6190*/  LDG.E.U16 R7, desc[UR4][R10.64] ;  /* 0x000000040a077981 */ /* 0x000126000c1e1500 */
[----:B------:R-:W-:-:S04]  /*61a0*/  IMAD R16, R2, 0x9, RZ ;  /* 0x0000000902107824 */ /* 0x000fc800078e02ff */
[----:B------:R-:W-:-:S04]  /*61b0*/  IMAD.WIDE R18, R16, 0x2, R184 ;  /* 0x0000000210127825 */ /* 0x000fc800078e02b8 */
[----:B0-----:R-:W-:-:S04]  /*61c0*/  IMAD.WIDE R10, R9, 0x2, R186 ;  /* 0x00000002090a7825 */ /* 0x001fc800078e02ba */
[----:B------:R-:W-:-:S04]  /*61d0*/  IMAD.WIDE R16, R16, 0x2, R186 ;  /* 0x0000000210107825 */ /* 0x000fc800078e02ba */
[----:B------:R-:W-:-:S04]  /*61e0*/  IMAD.WIDE R10, R5, 0x2, R10 ;  /* 0x00000002050a7825 */ /* 0x000fc800078e020a */
[----:B------:R-:W-:-:S04]  /*61f0*/  IMAD.WIDE R18, R5, 0x2, R18 ;  /* 0x0000000205127825 */ /* 0x000fc800078e0212 */
[----:B------:R-:W-:Y:S01]  /*6200*/  IMAD R9, R2, 0xb, RZ ;  /* 0x0000000b02097824 */ /* 0x000fe200078e02ff */
[----:B--2---:R-:W-:Y:S04]  /*6210*/  STL [R1+0x580], R4 ;  /* 0x0005800401007387 */ /* 0x004fe80000100800 */
[----:B---3--:R-:W-:Y:S04]  /*6220*/  STL [R1+0x584], R6 ;  /* 0x0005840601007387 */ /* 0x008fe80000100800 */
[----:B----4-:R0:W-:Y:S04]  /*6230*/  STL [R1+0x2c], R8 ;  /* 0x00002c0801007387 */ /* 0x0101e80000100800 */
[----:B------:R-:W-:Y:S04]  /*6240*/  STL [R1+0x28], R188 ;  /* 0x000028bc01007387 */ /* 0x000fe80000100800 */
[----:B------:R-:W-:Y:S04]  /*6250*/  STL [R1+0x24], R23 ;  /* 0x0000241701007387 */ /* 0x000fe80000100800 */
[----:B------:R1:W-:Y:S04]  /*6260*/  STL [R1+0x20], R20 ;  /* 0x0000201401007387 */ /* 0x0003e80000100800 */
[----:B0-----:R0:W2:Y:S01]  /*6270*/  LDG.E.U16 R8, desc[UR4][R14.64] ;  /* 0x000000040e087981 */ /* 0x0010a2000c1e1500 */
[----:B------:R-:W-:-:S03]  /*6280*/  IMAD.WIDE R16, R5, 0x2, R16 ;  /* 0x0000000205107825 */ /* 0x000fc600078e0210 */
[----:B------:R-:W3:Y:S04]  /*6290*/  LDG.E.U16 R6, desc[UR4][R10.64] ;  /* 0x000000040a067981 */ /* 0x000ee8000c1e1500 */
[----:B-1----:R1:W4:Y:S01]  /*62a0*/  LDG.E.U16 R20, desc[UR4][R12.64] ;  /* 0x000000040c147981 */ /* 0x002322000c1e1500 */
[----:B0-----:R-:W-:-:S03]  /*62b0*/  IMAD R14, R2, 0xa, RZ ;  /* 0x0000000a020e7824 */ /* 0x001fc600078e02ff */
[----:B------:R0:W2:Y:S04]  /*62c0*/  LDG.E.U16 R4, desc[UR4][R18.64] ;  /* 0x0000000412047981 */ /* 0x0000a8000c1e1500 */
[----:B------:R0:W2:Y:S01]  /*62d0*/  LDG.E.U16 R3, desc[UR4][R16.64] ;  /* 0x0000000410037981 */ /* 0x0000a2000c1e1500 */
[----:B-1----:R-:W-:-:S04]  /*62e0*/  IMAD.WIDE R12, R14, 0x2, R184 ;  /* 0x000000020e0c7825 */ /* 0x002fc800078e02b8 */
[----:B------:R-:W-:-:S04]  /*62f0*/  IMAD.WIDE R14, R14, 0x2, R186 ;  /* 0x000000020e0e7825 */ /* 0x000fc800078e02ba */
[----:B------:R-:W-:-:S04]  /*6300*/  IMAD.WIDE R12, R5, 0x2, R12 ;  /* 0x00000002050c7825 */ /* 0x000fc800078e020c */
[----:B------:R-:W-:Y:S01]  /*6310*/  IMAD.WIDE R10, R9, 0x2, R184 ;  /* 0x00000002090a7825 */ /* 0x000fe200078e02b8 */
[----:B------:R1:W2:Y:S03]  /*6320*/  LDG.E.U16 R252, desc[UR4][R12.64] ;  /* 0x000000040cfc7981 */ /* 0x0002a6000c1e1500 */
[----:B0-----:R-:W-:Y:S02]  /*6330*/  IMAD R18, R2, 0xc, RZ ;  /* 0x0000000c02127824 */ /* 0x001fe400078e02ff */
[----:B------:R-:W-:-:S04]  /*6340*/  IMAD.WIDE R14, R5, 0x2, R14 ;  /* 0x00000002050e7825 */ /* 0x000fc800078e020e */
[----:B------:R-:W-:Y:S01]  /*6350*/  IMAD.WIDE R16, R9, 0x2, R186 ;  /* 0x0000000209107825 */ /* 0x000fe200078e02ba */
[----:B------:R0:W2:Y:S03]  /*6360*/  LDG.E.U16 R251, desc[UR4][R14.64] ;  /* 0x000000040efb7981 */ /* 0x0000a6000c1e1500 */
[----:B-1----:R-:W-:-:S04]  /*6370*/  IMAD.WIDE R12, R18, 0x2, R184 ;  /* 0x00000002120c7825 */ /* 0x002fc800078e02b8 */
[----:B------:R-:W-:-:S04]  /*6380*/  IMAD.WIDE R10, R5, 0x2, R10 ;  /* 0x00000002050a7825 */ /* 0x000fc800078e020a */
[----:B0-----:R-:W-:Y:S01]  /*6390*/  IMAD.WIDE R14, R18, 0x2, R186 ;  /* 0x00000002120e7825 */ /* 0x001fe200078e02ba */
[----:B------:R0:W2:Y:S03]  /*63a0*/  LDG.E.U16 R250, desc[UR4][R10.64] ;  /* 0x000000040afa7981 */ /* 0x0000a6000c1e1500 */
[----:B------:R-:W-:Y:S02]  /*63b0*/  IMAD R9, R2, 0xd, RZ ;  /* 0x0000000d02097824 */ /* 0x000fe400078e02ff */
[----:B------:R-:W-:-:S04]  /*63c0*/  IMAD.WIDE R16, R5, 0x2, R16 ;  /* 0x0000000205107825 */ /* 0x000fc800078e0210 */
[----:B------:R-:W-:Y:S01]  /*63d0*/  IMAD.WIDE R12, R5, 0x2, R12 ;  /* 0x00000002050c7825 */ /* 0x000fe200078e020c */
[----:B------:R1:W2:Y:S03]  /*63e0*/  LDG.E.U16 R249, desc[UR4][R16.64] ;  /* 0x0000000410f97981 */ /* 0x0002a6000c1e1500 */
[----:B0-----:R-:W-:Y:S01]  /*63f0*/  IMAD.WIDE R10, R9, 0x2, R184 ;  /* 0x00000002090a7825 */ /* 0x001fe200078e02b8 */
[----:B------:R0:W2:Y:S03]  /*6400*/  LDG.E.U16 R248, desc[UR4][R12.64] ;  /* 0x000000040cf87981 */ /* 0x0000a6000c1e1500 */
[----:B------:R-:W-:Y:S02]  /*6410*/  IMAD R18, R2, 0xe, RZ ;  /* 0x0000000e02127824 */ /* 0x000fe400078e02ff */
[----:B------:R-:W-:-:S04]  /*6420*/  IMAD.WIDE R14, R5, 0x2, R14 ;  /* 0x00000002050e7825 */ /* 0x000fc800078e020e */
[----:B-1----:R-:W-:Y:S01]  /*6430*/  IMAD.WIDE R16, R9, 0x2, R186 ;  /* 0x0000000209107825 */ /* 0x002fe200078e02ba */
[----:B------:R1:W2:Y:S03]  /*6440*/  LDG.E.U16 R247, desc[UR4][R14.64] ;  /* 0x000000040ef77981 */ /* 0x0002a6000c1e1500 */
[----:B0-----:R-:W-:-:S04]  /*6450*/  IMAD.WIDE R12, R18, 0x2, R184 ;  /* 0x00000002120c7825 */ /* 0x001fc800078e02b8 */
[----:B------:R-:W-:-:S04]  /*6460*/  IMAD.WIDE R10, R5, 0x2, R10 ;  /* 0x00000002050a7825 */ /* 0x000fc800078e020a */
[----:B-1----:R-:W-:Y:S01]  /*6470*/  IMAD.WIDE R14, R18, 0x2, R186 ;  /* 0x00000002120e7825 */ /* 0x002fe200078e02ba */
[----:B------:R0:W2:Y:S03]  /*6480*/  LDG.E.U16 R246, desc[UR4][R10.64] ;  /* 0x000000040af67981 */ /* 0x0000a6000c1e1500 */
[----:B------:R-:W-:Y:S02]  /*6490*/  IMAD R9, R2, 0xf, RZ ;  /* 0x0000000f02097824 */ /* 0x000fe400078e02ff */
[----:B------:R-:W-:-:S04]  /*64a0*/  IMAD.WIDE R16, R5, 0x2, R16 ;  /* 0x0000000205107825 */ /* 0x000fc800078e0210 */
[----:B------:R-:W-:Y:S01]  /*64b0*/  IMAD.WIDE R12, R5, 0x2, R12 ;  /* 0x00000002050c7825 */ /* 0x000fe200078e020c */
[----:B------:R1:W2:Y:S03]  /*64c0*/  LDG.E.U16 R245, desc[UR4][R16.64] ;  /* 0x0000000410f57981 */ /* 0x0002a6000c1e1500 */
[----:B0-----:R-:W-:Y:S01]  /*64d0*/  IMAD.WIDE R10, R9, 0x2, R184 ;  /* 0x00000002090a7825 */ /* 0x001fe200078e02b8 */
[----:B------:R0:W2:Y:S03]  /*64e0*/  LDG.E.U16 R244, desc[UR4][R12.64] ;  /* 0x000000040cf47981 */ /* 0x0000a6000c1e1500 */
[----:B------:R-:W-:-:S04]  /*64f0*/  IMAD.WIDE R14, R5, 0x2, R14 ;  /* 0x00000002050e7825 */ /* 0x000fc800078e020e */
[----:B-1----:R-:W-:Y:S01]  /*6500*/  IMAD.SHL.U32 R16, R2, 0x10, RZ ;  /* 0x0000001002107824 */ /* 0x002fe200078e00ff */
[----:B------:R1:W2:Y:S01]  /*6510*/  LDG.E.U16 R243, desc[UR4][R14.64] ;  /* 0x000000040ef37981 */ /* 0x0002a2000c1e1500 */
[----:B------:R-:W-:-:S04]  /*6520*/  IMAD.WIDE R10, R5, 0x2, R10 ;  /* 0x00000002050a7825 */ /* 0x000fc800078e020a */
[----:B0-----:R-:W-:Y:S01]  /*6530*/  IMAD.WIDE R12, R9, 0x2, R186 ;  /* 0x00000002090c7825 */ /* 0x001fe200078e02ba */
[----:B------:R0:W2:Y:S03]  /*6540*/  LDG.E.U16 R241, desc[UR4][R10.64] ;  /* 0x000000040af17981 */ /* 0x0000a6000c1e1500 */
[----:B------:R-:W-:-:S04]  /*6550*/  IMAD.WIDE R18, R16, 0x2, R184 ;  /* 0x0000000210127825 */ /* 0x000fc800078e02b8 */
[----:B-1----:R-:W-:Y:S02]  /*6560*/  IMAD R14, R2, 0x11, RZ ;  /* 0x00000011020e7824 */ /* 0x002fe400078e02ff */
[----:B------:R-:W-:-:S04]  /*6570*/  IMAD.WIDE R16, R16, 0x2, R186 ;  /* 0x0000000210107825 */ /* 0x000fc800078e02ba */
        /* <DEDUP_REMOVED lines=10> */
[--C-:B------:R-:W-:Y:S01]  /*6620*/  IMAD.WIDE R14, R14, 0x2, R186.reuse ;  /* 0x000000020e0e7825 */ /* 0x100fe200078e02ba */
[----:B------:R0:W2:Y:S03]  /*6630*/  LDG.E.U16 R236, desc[UR4][R10.64] ;  /* 0x000000040aec7981 */ /* 0x0000a6000c1e1500 */
[----:B-1----:R-:W-:Y:S02]  /*6640*/  IMAD R18, R2, 0x13, RZ ;  /* 0x0000001302127824 */ /* 0x002fe400078e02ff */
[----:B0-----:R-:W-:-:S04]  /*6650*/  IMAD.WIDE R16, R9, 0x2, R186 ;  /* 0x0000000209107825 */ /* 0x001fc800078e02ba */
[----:B------:R-:W-:-:S04]  /*6660*/  IMAD.WIDE R12, R5, 0x2, R12 ;  /* 0x00000002050c7825 */ /* 0x000fc800078e020c */
[----:B------:R-:W-:Y:S01]  /*6670*/  IMAD.WIDE R10, R18, 0x2, R184 ;  /* 0x00000002120a7825 */ /* 0x000fe200078e02b8 */
[----:B------:R0:W2:Y:S03]  /*6680*/  LDG.E.U16 R234, desc[UR4][R12.64] ;  /* 0x000000040cea7981 */ /* 0x0000a6000c1e1500 */
[----:B------:R-:W-:-:S04]  /*6690*/  IMAD.WIDE R14, R5, 0x2, R14 ;  /* 0x00000002050e7825 */ /* 0x000fc800078e020e */
[----:B------:R-:W-:Y:S01]  /*66a0*/  IMAD R9, R2, 0x14, RZ ;  /* 0x0000001402097824 */ /* 0x000fe200078e02ff */
[----:B------:R1:W2:Y:S01]  /*66b0*/  LDG.E.U16 R235, desc[UR4][R14.64] ;  /* 0x000000040eeb7981 */ /* 0x0002a2000c1e1500 */
[----:B------:R-:W-:-:S04]  /*66c0*/  IMAD.WIDE R16, R5, 0x2, R16 ;  /* 0x0000000205107825 */ /* 0x000fc800078e0210 */
[----:B0-----:R-:W-:Y:S01]  /*66d0*/  IMAD.WIDE R12, R9, 0x2, R184 ;  /* 0x00000002090c7825 */ /* 0x001fe200078e02b8 */
[----:B------:R0:W2:Y:S03]  /*66e0*/  LDG.E.U16 R233, desc[UR4][R16.64] ;  /* 0x0000000410e97981 */ /* 0x0000a6000c1e1500 */
[----:B------:R-:W-:-:S04]  /*66f0*/  IMAD.WIDE R10, R5, 0x2, R10 ;  /* 0x00000002050a7825 */ /* 0x000fc800078e020a */
[--C-:B-1----:R-:W-:Y:S01]  /*6700*/  IMAD.WIDE R14, R18, 0x2, R186.reuse ;  /* 0x00000002120e7825 */ /* 0x102fe200078e02ba */
[----:B------:R1:W2:Y:S03]  /*6710*/  LDG.E.U16 R232, desc[UR4][R10.64] ;  /* 0x000000040ae87981 */ /* 0x0002a6000c1e1500 */
[----:B------:R-:W-:Y:S02]  /*6720*/  IMAD R18, R2, 0x15, RZ ;  /* 0x0000001502127824 */ /* 0x000fe400078e02ff */
[----:B0-----:R-:W-:-:S04]  /*6730*/  IMAD.WIDE R16, R9, 0x2, R186 ;  /* 0x0000000209107825 */ /* 0x001fc800078e02ba */
[----:B------:R-:W-:-:S04]  /*6740*/  IMAD.WIDE R12, R5, 0x2, R12 ;  /* 0x00000002050c7825 */ /* 0x000fc800078e020c */
[----:B-1----:R-:W-:Y:S01]  /*6750*/  IMAD.WIDE R10, R18, 0x2, R184 ;  /* 0x00000002120a7825 */ /* 0x002fe200078e02b8 */
[----:B------:R0:W2:Y:S03]  /*6760*/  LDG.E.U16 R230, desc[UR4][R12.64] ;  /* 0x000000040ce67981 */ /* 0x0000a6000c1e1500 */
[----:B------:R-:W-:-:S04]  /*6770*/  IMAD.WIDE R14, R5, 0x2, R14 ;  /* 0x00000002050e7825 */ /* 0x000fc800078e020e */
[----:B------:R-:W-:Y:S01]  /*6780*/  IMAD R9, R2, 0x16, RZ ;  /* 0x0000001602097824 */ /* 0x000fe200078e02ff */
[----:B------:R1:W2:Y:S01]  /*6790*/  LDG.E.U16 R231, desc[UR4][R14.64] ;  /* 0x000000040ee77981 */ /* 0x0002a2000c1e1500 */
[----:B------:R-:W-:-:S04]  /*67a0*/  IMAD.WIDE R16, R5, 0x2, R16 ;  /* 0x0000000205107825 */ /* 0x000fc800078e0210 */
[----:B0-----:R-:W-:Y:S01]  /*67b0*/  IMAD.WIDE R12, R9, 0x2, R184 ;  /* 0x00000002090c7825 */ /* 0x001fe200078e02b8 */
[----:B------:R0:W2:Y:S03]  /*67c0*/  LDG.E.U16 R229, desc[UR4][R16.64] ;  /* 0x0000000410e57981 */ /* 0x0000a6000c1e1500 */
[C---:B------:R-:W-:Y:S01]  /*67d0*/  IMAD.WIDE R10, R5.reuse, 0x2, R10 ;  /* 0x00000002050a7825 */ /* 0x040fe200078e020a */
[----:B------:R-:W-:Y:S03]  /*67e0*/  STL [R1+0x1c], R22 ;  /* 0x00001c1601007387 */ /* 0x000fe60000100800 */
[----:B-1----:R-:W-:Y:S01]  /*67f0*/  IMAD.WIDE R14, R18, 0x2, R186 ;  /* 0x00000002120e7825 */ /* 0x002fe200078e02ba */
[----:B------:R-:W-:Y:S03]  /*6800*/  STL [R1+0x18], R21 ;  /* 0x0000181501007387 */ /* 0x000fe60000100800 */
[----:B0-----:R-:W-:Y:S01]  /*6810*/  IMAD R16, R2, 0x17, RZ ;  /* 0x0000001702107824 */ /* 0x001fe200078e02ff */
[----:B------:R0:W2:Y:S01]  /*6820*/  LDG.E.U16 R228, desc[UR4][R10.64] ;  /* 0x000000040ae47981 */ /* 0x0000a2000c1e1500 */
[----:B------:R-:W-:-:S04]  /*6830*/  IMAD.WIDE R12, R5, 0x2, R12 ;  /* 0x00000002050c7825 */ /* 0x000fc800078e020c */
[----:B------:R-:W-:Y:S01]  /*6840*/  IMAD.WIDE R14, R5, 0x2, R14 ;  /* 0x00000002050e7825 */ /* 0x000fe200078e020e */
[----:B------:R-:W2:Y:S03]  /*6850*/  LDG.E.U16 R226, desc[UR4][R12.64] ;  /* 0x000000040ce27981 */ /* 0x000ea6000c1e1500 */
[----:B------:R-:W-:Y:S01]  /*6860*/  IMAD.WIDE R18, R16, 0x2, R184 ;  /* 0x0000000210127825 */ /* 0x000fe200078e02b8 */
[----:B------:R-:W2:Y:S03]  /*6870*/  LDG.E.U16 R227, desc[UR4][R14.64] ;  /* 0x000000040ee37981 */ /* 0x000ea6000c1e1500 */
[----:B0-----:R-:W-:-:S04]  /*6880*/  IMAD.WIDE R10, R9, 0x2, R186 ;  /* 0x00000002090a7825 */ /* 0x001fc800078e02ba */
[----:B------:R-:W-:-:S04]  /*6890*/  IMAD.WIDE R16, R16, 0x2, R186 ;  /* 0x0000000210107825 */ /* 0x000fc800078e02ba */
[----:B------:R-:W-:-:S04]  /*68a0*/  IMAD.WIDE R10, R5, 0x2, R10 ;  /* 0x00000002050a7825 */ /* 0x000fc800078e020a */
[C---:B------:R-:W-:Y:S01]  /*68b0*/  IMAD.WIDE R18, R5.reuse, 0x2, R18 ;  /* 0x0000000205127825 */ /* 0x040fe200078e0212 */
[----:B------:R0:W2:Y:S03]  /*68c0*/  LDG.E.U16 R225, desc[UR4][R10.64] ;  /* 0x000000040ae17981 */ /* 0x0000a6000c1e1500 */
[----:B------:R-:W-:Y:S01]  /*68d0*/  IMAD R9, R2, 0x19, RZ ;  /* 0x0000001902097824 */ /* 0x000fe200078e02ff */
[----:B------:R1:W2:Y:S01]  /*68e0*/  LDG.E.U16 R223, desc[UR4][R18.64] ;  /* 0x0000000412df7981 */ /* 0x0002a2000c1e1500 */
[----:B------:R-:W-:-:S04]  /*68f0*/  IMAD.WIDE R16, R5, 0x2, R16 ;  /* 0x0000000205107825 */ /* 0x000fc800078e0210 */
[----:B0-----:R-:W-:Y:S01]  /*6900*/  IMAD.WIDE R10, R9, 0x2, R184 ;  /* 0x00000002090a7825 */ /* 0x001fe200078e02b8 */
[----:B------:R0:W2:Y:S03]  /*6910*/  LDG.E.U16 R221, desc[UR4][R16.64] ;  /* 0x0000000410dd7981 */ /* 0x0000a6000c1e1500 */
[----:B-1----:R-:W-:Y:S02]  /*6920*/  IMAD R18, R2, 0x1a, RZ ;  /* 0x0000001a02127824 */ /* 0x002fe400078e02ff */
[----:B------:R-:W-:-:S04]  /*6930*/  IMAD.WIDE R10, R5, 0x2, R10 ;  /* 0x00000002050a7825 */ /* 0x000fc800078e020a */
[----:B0-----:R-:W-:Y:S01]  /*6940*/  IMAD.WIDE R16, R9, 0x2, R186 ;  /* 0x0000000209107825 */ /* 0x001fe200078e02ba */
[----:B------:R0:W2:Y:S03]  /*6950*/  LDG.E.U16 R217, desc[UR4][R10.64] ;  /* 0x000000040ad97981 */ /* 0x0000a6000c1e1500 */
[C---:B------:R-:W-:Y:S02]  /*6960*/  IMAD R9, R2.reuse, 0x1b, RZ ;  /* 0x0000001b02097824 */ /* 0x040fe400078e02ff */
[----:B------:R-:W-:Y:S01]  /*6970*/  IMAD.WIDE R16, R5, 0x2, R16 ;  /* 0x0000000205107825 */ /* 0x000fe200078e0210 */
[----:B----4-:R1:W-:Y:S03]  /*6980*/  STL [R1], R20 ;  /* 0x0000001401007387 */ /* 0x0103e60000100800 */
[----:B0-----:R-:W-:Y:S01]  /*6990*/  IMAD.WIDE R10, R9, 0x2, R184 ;  /* 0x00000002090a7825 */ /* 0x001fe200078e02b8 */
[----:B------:R-:W4:Y:S03]  /*69a0*/  LDG.E.U16 R216, desc[UR4][R16.64] ;  /* 0x0000000410d87981 */ /* 0x000f26000c1e1500 */
[----:B-1----:R-:W-:-:S04]  /*69b0*/  IMAD R20, R2, 0x18, RZ ;  /* 0x0000001802147824 */ /* 0x002fc800078e02ff */
[----:B------:R-:W-:-:S04]  /*69c0*/  IMAD.WIDE R12, R20, 0x2, R186 ;  /* 0x00000002140c7825 */ /* 0x000fc800078e02ba */
[----:B------:R-:W-:-:S04]  /*69d0*/  IMAD.WIDE R14, R20, 0x2, R184 ;  /* 0x00000002140e7825 */ /* 0x000fc800078e02b8 */
[----:B------:R-:W-:-:S04]  /*69e0*/  IMAD.WIDE R12, R5, 0x2, R12 ;  /* 0x00000002050c7825 */ /* 0x000fc800078e020c */
[----:B------:R-:W-:Y:S01]  /*69f0*/  IMAD.WIDE R14, R5, 0x2, R14 ;  /* 0x00000002050e7825 */ /* 0x000fe200078e020e */
[----:B------:R0:W4:Y:S04]  /*6a00*/  LDG.E.U16 R219, desc[UR4][R12.64] ;  /* 0x000000040cdb7981 */ /* 0x000128000c1e1500 */
[----:B------:R1:W4:Y:S01]  /*6a10*/  LDG.E.U16 R220, desc[UR4][R14.64] ;  /* 0x000000040edc7981 */ /* 0x000322000c1e1500 */
[----:B0-----:R-:W-:-:S04]  /*6a20*/  IMAD.WIDE R12, R18, 0x2, R186 ;  /* 0x00000002120c7825 */ /* 0x001fc800078e02ba */
[----:B-1----:R-:W-:-:S04]  /*6a30*/  IMAD.WIDE R14, R18, 0x2, R184 ;  /* 0x00000002120e7825 */ /* 0x002fc800078e02b8 */
[----:B------:R-:W-:-:S04]  /*6a40*/  IMAD.WIDE R12, R5, 0x2, R12 ;  /* 0x00000002050c7825 */ /* 0x000fc800078e020c */
[----:B------:R-:W-:Y:S01]  /*6a50*/  IMAD.WIDE R14, R5, 0x2, R14 ;  /* 0x00000002050e7825 */ /* 0x000fe200078e020e */
[----:B------:R0:W4:Y:S03]  /*6a60*/  LDG.E.U16 R213, desc[UR4][R12.64] ;  /* 0x000000040cd57981 */ /* 0x000126000c1e1500 */
[----:B------:R-:W-:Y:S01]  /*6a70*/  IMAD R18, R2, 0x1c, RZ ;  /* 0x0000001c02127824 */ /* 0x000fe200078e02ff */
[----:B------:R1:W4:Y:S01]  /*6a80*/  LDG.E.U16 R215, desc[UR4][R14.64] ;  /* 0x000000040ed77981 */ /* 0x000322000c1e1500 */
[----:B------:R-:W-:-:S04]  /*6a90*/  IMAD.WIDE R16, R9, 0x2, R186 ;  /* 0x0000000209107825 */ /* 0x000fc800078e02ba */
[----:B------:R-:W-:-:S04]  /*6aa0*/  IMAD.WIDE R10, R5, 0x2, R10 ;  /* 0x00000002050a7825 */ /* 0x000fc800078e020a */
[C---:B0-----:R-:W-:Y:S01]  /*6ab0*/  IMAD.WIDE R12, R18.reuse, 0x2, R186 ;  /* 0x00000002120c7825 */ /* 0x041fe200078e02ba */
[----:B------:R0:W4:Y:S03]  /*6ac0*/  LDG.E.U16 R211, desc[UR4][R10.64] ;  /* 0x000000040ad37981 */ /* 0x000126000c1e1500 */
[----:B-1----:R-:W-:-:S04]  /*6ad0*/  IMAD.WIDE R14, R18, 0x2, R184 ;  /* 0x00000002120e7825 */ /* 0x002fc800078e02b8 */
[----:B------:R-:W-:Y:S02]  /*6ae0*/  IMAD R18, R2, 0x1d, RZ ;  /* 0x0000001d02127824 */ /* 0x000fe400078e02ff */
[----:B------:R-:W-:-:S04]  /*6af0*/  IMAD.WIDE R16, R5, 0x2, R16 ;  /* 0x0000000205107825 */ /* 0x000fc800078e0210 */
[----:B------:R-:W-:Y:S01]  /*6b00*/  IMAD.WIDE R12, R5, 0x2, R12 ;  /* 0x00000002050c7825 */ /* 0x000fe200078e020c */
[----:B------:R1:W4:Y:S03]  /*6b10*/  LDG.E.U16 R210, desc[UR4][R16.64] ;  /* 0x0000000410d27981 */ /* 0x000326000c1e1500 */
[----:B------:R-:W-:Y:S01]  /*6b20*/  IMAD R9, R2, 0x1e, RZ ;  /* 0x0000001e02097824 */ /* 0x000fe200078e02ff */
[----:B------:R3:W4:Y:S01]  /*6b30*/  LDG.E.U16 R207, desc[UR4][R12.64] ;  /* 0x000000040ccf7981 */ /* 0x000722000c1e1500 */
[----:B0-----:R-:W-:-:S04]  /*6b40*/  IMAD.WIDE R10, R18, 0x2, R184 ;  /* 0x00000002120a7825 */ /* 0x001fc800078e02b8 */
[----:B------:R-:W-:-:S04]  /*6b50*/  IMAD.WIDE R14, R5, 0x2, R14 ;  /* 0x00000002050e7825 */ /* 0x000fc800078e020e */
[C---:B-1----:R-:W-:Y:S01]  /*6b60*/  IMAD.WIDE R16, R9.reuse, 0x2, R184 ;  /* 0x0000000209107825 */ /* 0x042fe200078e02b8 */
[----:B------:R0:W4:Y:S03]  /*6b70*/  LDG.E.U16 R209, desc[UR4][R14.64] ;  /* 0x000000040ed17981 */ /* 0x000126000c1e1500 */
[----:B---3--:R-:W-:-:S04]  /*6b80*/  IMAD.WIDE R12, R9, 0x2, R186 ;  /* 0x00000002090c7825 */ /* 0x008fc800078e02ba */
[----:B------:R-:W-:-:S04]  /*6b90*/  IMAD.WIDE R10, R5, 0x2, R10 ;  /* 0x00000002050a7825 */ /* 0x000fc800078e020a */
[----:B0-----:R-:W-:Y:S01]  /*6ba0*/  IMAD R14, R2, 0x1f, RZ ;  /* 0x0000001f020e7824 */ /* 0x001fe200078e02ff */
[----:B------:R0:W3:Y:S01]  /*6bb0*/  LDG.E.U16 R206, desc[UR4][R10.64] ;  /* 0x000000040ace7981 */ /* 0x0000e2000c1e1500 */
[----:B------:R-:W-:-:S04]  /*6bc0*/  IMAD.WIDE R16, R5, 0x2, R16 ;  /* 0x0000000205107825 */ /* 0x000fc800078e0210 */
[----:B------:R-:W-:Y:S01]  /*6bd0*/  IMAD.WIDE R12, R5, 0x2, R12 ;  /* 0x00000002050c7825 */ /* 0x000fe200078e020c */
[----:B------:R1:W3:Y:S03]  /*6be0*/  LDG.E.U16 R204, desc[UR4][R16.64] ;  /* 0x0000000410cc7981 */ /* 0x0002e6000c1e1500 */
[----:B------:R-:W-:Y:S01]  /*6bf0*/  IMAD.SHL.U32 R9, R2, 0x20, RZ ;  /* 0x0000002002097824 */ /* 0x000fe200078e00ff */
[----:B------:R1:W3:Y:S01]  /*6c00*/  LDG.E.U16 R203, desc[UR4][R12.64] ;  /* 0x000000040ccb7981 */ /* 0x0002e2000c1e1500 */
[----:B0-----:R-:W-:-:S04]  /*6c10*/  IMAD.WIDE R10, R14, 0x2, R184 ;  /* 0x000000020e0a7825 */ /* 0x001fc800078e02b8 */
[----:B------:R-:W-:-:S04]  /*6c20*/  IMAD.WIDE R14, R14, 0x2, R186 ;  /* 0x000000020e0e7825 */ /* 0x000fc800078e02ba */
[----:B------:R-:W-:Y:S02]  /*6c30*/  IMAD R180, R2, 0x21, RZ ;  /* 0x0000002102b47824 */ /* 0x000fe400078e02ff */
[----:B-1----:R-:W-:-:S04]  /*6c40*/  IMAD.WIDE R16, R9, 0x2, R184 ;  /* 0x0000000209107825 */ /* 0x002fc800078e02b8 */
[----:B------:R-:W-:-:S04]  /*6c50*/  IMAD.WIDE R12, R180, 0x2, R184 ;  /* 0x00000002b40c7825 */ /* 0x000fc800078e02b8 */
[----:B------:R-:W-:-:S04]  /*6c60*/  IMAD.WIDE R14, R5, 0x2, R14 ;  /* 0x00000002050e7825 */ /* 0x000fc800078e020e */
[C---:B------:R-:W-:Y:S02]  /*6c70*/  IMAD.WIDE R16, R5.reuse, 0x2, R16 ;  /* 0x0000000205107825 */ /* 0x040fe400078e0210 */
[----:B------:R-:W3:Y:S02]  /*6c80*/  LDG.E.U16 R14, desc[UR4][R14.64] ;  /* 0x000000040e0e7981 */ /* 0x000ee4000c1e1500 */
[----:B------:R-:W-:Y:S02]  /*6c90*/  IMAD R164, R2, 0x23, RZ ;  /* 0x0000002302a47824 */ /* 0x000fe400078e02ff */
[----:B------:R-:W-:-:S04]  /*6ca0*/  IMAD.WIDE R12, R5, 0x2, R12 ;  /* 0x00000002050c7825 */ /* 0x000fc800078e020c */
[----:B------:R-:W-:Y:S01]  /*6cb0*/  IMAD R156, R2, 0x24, RZ ;  /* 0x00000024029c7824 */ /* 0x000fe200078e02ff */
[----:B------:R0:W3:Y:S04]  /*6cc0*/  LDG.E.U16 R199, desc[UR4][R12.64] ;  /* 0x000000040cc77981 */ /* 0x0000e8000c1e1500 */
[----:B------:R1:W2:Y:S01]  /*6cd0*/  LDG.E.U16 R15, desc[UR4][R16.64] ;  /* 0x00000004100f7981 */ /* 0x0002a2000c1e1500 */
[----:B------:R-:W-:-:S04]  /*6ce0*/  IMAD.WIDE R18, R18, 0x2, R186 ;  /* 0x0000000212127825 */ /* 0x000fc800078e02ba */
[----:B0-----:R-:W-:-:S04]  /*6cf0*/  IMAD.WIDE R12, R156, 0x2, R184 ;  /* 0x000000029c0c7825 */ /* 0x001fc800078e02b8 */
[----:B-1----:R-:W-:-:S04]  /*6d00*/  IMAD.WIDE R16, R164, 0x2, R184 ;  /* 0x00000002a4107825 */ /* 0x002fc800078e02b8 */
[----:B------:R-:W-:-:S04]  /*6d10*/  IMAD.WIDE R12, R5, 0x2, R12 ;  /* 0x00000002050c7825 */ /* 0x000fc800078e020c */
[C---:B------:R-:W-:Y:S01]  /*6d20*/  IMAD.WIDE R16, R5.reuse, 0x2, R16 ;  /* 0x0000000205107825 */ /* 0x040fe200078e0210 */
[----:B------:R-:W3:Y:S03]  /*6d30*/  LDG.E.U16 R159, desc[UR4][R12.64] ;  /* 0x000000040c9f7981 */ /* 0x000ee6000c1e1500 */
[C---:B------:R-:W-:Y:S01]  /*6d40*/  IMAD.WIDE R18, R5.reuse, 0x2, R18 ;  /* 0x0000000205127825 */ /* 0x040fe200078e0212 */
[----:B------:R0:W3:Y:S03]  /*6d50*/  LDG.E.U16 R167, desc[UR4][R16.64] ;  /* 0x0000000410a77981 */ /* 0x0000e6000c1e1500 */
[----:B------:R-:W-:Y:S01]  /*6d60*/  IMAD.WIDE R10, R5, 0x2, R10 ;  /* 0x00000002050a7825 */ /* 0x000fe200078e020a */
[----:B------:R1:W3:Y:S03]  /*6d70*/  LDG.E.U16 R205, desc[UR4][R18.64] ;  /* 0x0000000412cd7981 */ /* 0x0002e6000c1e1500 */
[C---:B------:R-:W-:Y:S01]  /*6d80*/  IMAD R20, R2.reuse, 0x27, RZ ;  /* 0x0000002702147824 */ /* 0x040fe200078e02ff */
[----:B------:R1:W3:Y:S01]  /*6d90*/  LDG.E.U16 R202, desc[UR4][R10.64] ;  /* 0x000000040aca7981 */ /* 0x0002e2000c1e1500 */
[----:B0-----:R-:W-:-:S02]  /*6da0*/  IMAD R16, R2, 0x26, RZ ;  /* 0x0000002602107824 */ /* 0x001fc400078e02ff */
[----:B------:R-:W-:-:S04]  /*6db0*/  IMAD.WIDE R12, R20, 0x2, R184 ;  /* 0x00000002140c7825 */ /* 0x000fc800078e02b8 */
[----:B-1----:R-:W-:-:S04]  /*6dc0*/  IMAD.WIDE R18, R16, 0x2, R184 ;  /* 0x0000000210127825 */ /* 0x002fc800078e02b8 */
[----:B------:R-:W-:-:S04]  /*6dd0*/  IMAD.WIDE R10, R9, 0x2, R186 ;  /* 0x00000002090a7825 */ /* 0x000fc800078e02ba */
[----:B------:R-:W-:-:S04]  /*6de0*/  IMAD.WIDE R20, R20, 0x2, R186 ;  /* 0x0000000214147825 */ /* 0x000fc800078e02ba */
[----:B------:R-:W-:Y:S02]  /*6df0*/  IMAD R9, R2, 0x29, RZ ;  /* 0x0000002902097824 */ /* 0x000fe400078e02ff */
[----:B------:R-:W-:-:S04]  /*6e00*/  IMAD.WIDE R12, R5, 0x2, R12 ;  /* 0x00000002050c7825 */ /* 0x000fc800078e020c */
[----:B------:R-:W-:Y:S02]  /*6e10*/  IMAD.WIDE R154, R9, 0x2, R184 ;  /* 0x00000002099a7825 */ /* 0x000fe400078e02b8 */
[----:B------:R-:W3:Y:S02]  /*6e20*/  LDG.E.U16 R13, desc[UR4][R12.64] ;  /* 0x000000040c0d7981 */ /* 0x000ee4000c1e1500 */
[----:B------:R-:W-:-:S04]  /*6e30*/  IMAD.WIDE R18, R5, 0x2, R18 ;  /* 0x0000000205127825 */ /* 0x000fc800078e0212 */
[C---:B------:R-:W-:Y:S02]  /*6e40*/  IMAD.WIDE R20, R5.reuse, 0x2, R20 ;  /* 0x0000000205147825 */ /* 0x040fe400078e0214 */
[----:B------:R-:W3:Y:S02]  /*6e50*/  LDG.E.U16 R18, desc[UR4][R18.64] ;  /* 0x0000000412127981 */ /* 0x000ee4000c1e1500 */
[----:B------:R-:W-:Y:S02]  /*6e60*/  IMAD.WIDE R180, R180, 0x2, R186 ;  /* 0x00000002b4b47825 */ /* 0x000fe400078e02ba */
[----:B------:R0:W3:Y:S02]  /*6e70*/  LDG.E.U16 R12, desc[UR4][R20.64] ;  /* 0x00000004140c7981 */ /* 0x0000e4000c1e1500 */
[----:B------:R-:W-:Y:S02]  /*6e80*/  IMAD R160, R2, 0x28, RZ ;  /* 0x0000002802a07824 */ /* 0x000fe400078e02ff */
[----:B------:R-:W-:-:S04]  /*6e90*/  IMAD.WIDE R154, R5, 0x2, R154 ;  /* 0x00000002059a7825 */ /* 0x000fc800078e029a */
[--C-:B------:R-:W-:Y:S01]  /*6ea0*/  IMAD.WIDE R16, R16, 0x2, R186.reuse ;  /* 0x0000000210107825 */ /* 0x100fe200078e02ba */
[----:B------:R1:W3:Y:S03]  /*6eb0*/  LDG.E.U16 R198, desc[UR4][R154.64] ;  /* 0x000000049ac67981 */ /* 0x0002e6000c1e1500 */
[----:B0-----:R-:W-:-:S04]  /*6ec0*/  IMAD.WIDE R20, R9, 0x2, R186 ;  /* 0x0000000209147825 */ /* 0x001fc800078e02ba */
[----:B------:R-:W-:Y:S02]  /*6ed0*/  IMAD R19, R2, 0x2b, RZ ;  /* 0x0000002b02137824 */ /* 0x000fe400078e02ff */
[----:B------:R-:W-:-:S04]  /*6ee0*/  IMAD.WIDE R162, R160, 0x2, R184 ;  /* 0x00000002a0a27825 */ /* 0x000fc800078e02b8 */
[----:B------:R-:W-:-:S04]  /*6ef0*/  IMAD.WIDE R10, R5, 0x2, R10 ;  /* 0x00000002050a7825 */ /* 0x000fc800078e020a */
[----:B------:R-:W-:Y:S02]  /*6f00*/  IMAD.WIDE R180, R5, 0x2, R180 ;  /* 0x0000000205b47825 */ /* 0x000fe400078e02b4 */
[----:B------:R0:W3:Y:S02]  /*6f10*/  LDG.E.U16 R11, desc[UR4][R10.64] ;  /* 0x000000040a0b7981 */ /* 0x0000e4000c1e1500 */
[----:B-1----:R-:W-:Y:S02]  /*6f20*/  IMAD.WIDE R154, R19, 0x2, R184 ;  /* 0x00000002139a7825 */ /* 0x002fe400078e02b8 */
[----:B------:R-:W3:Y:S02]  /*6f30*/  LDG.E.U16 R180, desc[UR4][R180.64] ;  /* 0x00000004b4b47981 */ /* 0x000ee4000c1e1500 */
[----:B------:R-:W-:-:S04]  /*6f40*/  IMAD.WIDE R20, R5, 0x2, R20 ;  /* 0x0000000205147825 */ /* 0x000fc800078e0214 */
[C---:B------:R-:W-:Y:S02]  /*6f50*/  IMAD R22, R2.reuse, 0x25, RZ ;  /* 0x0000002502167824 */ /* 0x040fe400078e02ff */
[C---:B------:R-:W-:Y:S01]  /*6f60*/  IMAD.WIDE R16, R5.reuse, 0x2, R16 ;  /* 0x0000000205107825 */ /* 0x040fe200078e0210 */
[----:B------:R1:W3:Y:S03]  /*6f70*/  LDG.E.U16 R181, desc[UR4][R20.64] ;  /* 0x0000000414b57981 */ /* 0x0002e6000c1e1500 */
[----:B------:R-:W-:Y:S02]  /*6f80*/  IMAD R176, R2, 0x22, RZ ;  /* 0x0000002202b07824 */ /* 0x000fe400078e02ff */
[----:B------:R-:W-:Y:S01]  /*6f90*/  IMAD.WIDE R162, R5, 0x2, R162 ;  /* 0x0000000205a27825 */ /* 0x000fe200078e02a2 */
[----:B------:R-:W3:Y:S03]  /*6fa0*/  LDG.E.U16 R17, desc[UR4][R16.64] ;  /* 0x0000000410117981 */ /* 0x000ee6000c1e1500 */
[----:B------:R-:W-:-:S04]  /*6fb0*/  IMAD.WIDE R152, R22, 0x2, R184 ;  /* 0x0000000216987825 */ /* 0x000fc800078e02b8 */
[----:B------:R-:W-:Y:S01]  /*6fc0*/  IMAD.WIDE R160, R160, 0x2, R186 ;  /* 0x00000002a0a07825 */ /* 0x000fe200078e02ba */
[----:B------:R1:W3:Y:S03]  /*6fd0*/  LDG.E.U16 R16, desc[UR4][R162.64] ;  /* 0x00000004a2107981 */ /* 0x0002e6000c1e1500 */
[----:B0-----:R-:W-:Y:S02]  /*6fe0*/  IMAD R10, R2, 0x2a, RZ ;  /* 0x0000002a020a7824 */ /* 0x001fe400078e02ff */
[----:B------:R-:W-:-:S04]  /*6ff0*/  IMAD.WIDE R154, R5, 0x2, R154 ;  /* 0x00000002059a7825 */ /* 0x000fc800078e029a */
[--C-:B------:R-:W-:Y:S01]  /*7000*/  IMAD.WIDE R22, R22, 0x2, R186.reuse ;  /* 0x0000000216167825 */ /* 0x100fe200078e02ba */
[----:B------:R0:W3:Y:S03]  /*7010*/  LDG.E.U16 R166, desc[UR4][R154.64] ;  /* 0x000000049aa67981 */ /* 0x0000e6000c1e1500 */
[----:B-1----:R-:W-:-:S04]  /*7020*/  IMAD.WIDE R20, R19, 0x2, R186 ;  /* 0x0000000213147825 */ /* 0x002fc800078e02ba */
[----:B------:R-:W-:-:S04]  /*7030*/  IMAD.WIDE R172, R176, 0x2, R186 ;  /* 0x00000002b0ac7825 */ /* 0x000fc800078e02ba */
[----:B------:R-:W-:Y:S02]  /*7040*/  IMAD R19, R2, 0x38, RZ ;  /* 0x0000003802137824 */ /* 0x000fe400078e02ff */
[----:B------:R-:W-:-:S04]  /*7050*/  IMAD.WIDE R164, R164, 0x2, R186 ;  /* 0x00000002a4a47825 */ /* 0x000fc800078e02ba */
[----:B------:R-:W-:-:S04]  /*7060*/  IMAD.WIDE R162, R10, 0x2, R186 ;  /* 0x000000020aa27825 */ /* 0x000fc800078e02ba */
[----:B------:R-:W-:-:S04]  /*7070*/  IMAD.WIDE R160, R5, 0x2, R160 ;  /* 0x0000000205a07825 */ /* 0x000fc800078e02a0 */
[----:B0-----:R-:W-:Y:S01]  /*7080*/  IMAD.WIDE R154, R19, 0x2, R184 ;  /* 0x00000002139a7825 */ /* 0x001fe200078e02b8 */
[----:B------:R0:W3:Y:S03]  /*7090*/  LDG.E.U16 R9, desc[UR4][R160.64] ;  /* 0x00000004a0097981 */ /* 0x0000e6000c1e1500 */
[----:B------:R-:W-:-:S04]  /*70a0*/  IMAD.WIDE R22, R5, 0x2, R22 ;  /* 0x0000000205167825 */ /* 0x000fc800078e0216 */
[----:B------:R-:W-:Y:S02]  /*70b0*/  IMAD.WIDE R174, R10, 0x2, R184 ;  /* 0x000000020aae7825 */ /* 0x000fe400078e02b8 */
[----:B------:R1:W3:Y:S02]  /*70c0*/  LDG.E.U16 R22, desc[UR4][R22.64] ;  /* 0x0000000416167981 */ /* 0x0002e4000c1e1500 */
[----:B------:R-:W-:-:S04]  /*70d0*/  IMAD.WIDE R172, R5, 0x2, R172 ;  /* 0x0000000205ac7825 */ /* 0x000fc800078e02ac */
[----:B------:R-:W-:Y:S02]  /*70e0*/  IMAD R10, R2, 0x30, RZ ;  /* 0x00000030020a7824 */ /* 0x000fe400078e02ff */
[C---:B------:R-:W-:Y:S01]  /*70f0*/  IMAD.WIDE R164, R5.reuse, 0x2, R164 ;  /* 0x0000000205a47825 */ /* 0x040fe200078e02a4 */
[----:B------:R-:W3:Y:S03]  /*7100*/  LDG.E.U16 R172, desc[UR4][R172.64] ;  /* 0x00000004acac7981 */ /* 0x000ee6000c1e1500 */
[C---:B------:R-:W-:Y:S02]  /*7110*/  IMAD.WIDE R162, R5.reuse, 0x2, R162 ;  /* 0x0000000205a27825 */ /* 0x040fe400078e02a2 */
[----:B------:R-:W3:Y:S02]  /*7120*/  LDG.E.U16 R164, desc[UR4][R164.64] ;  /* 0x00000004a4a47981 */ /* 0x000ee4000c1e1500 */
[----:B------:R-:W-:-:S02]  /*7130*/  IMAD.WIDE R20, R5, 0x2, R20 ;  /* 0x0000000205147825 */ /* 0x000fc400078e0214 */
[----:B------:R1:W3:Y:S02]  /*7140*/  LDG.E.U16 R173, desc[UR4][R162.64] ;  /* 0x00000004a2ad7981 */ /* 0x0002e4000c1e1500 */
[----:B0-----:R-:W-:-:S04]  /*7150*/  IMAD.WIDE R160, R10, 0x2, R184 ;  /* 0x000000020aa07825 */ /* 0x001fc800078e02b8 */
[----:B------:R-:W-:Y:S01]  /*7160*/  IMAD.WIDE R154, R5, 0x2, R154 ;  /* 0x00000002059a7825 */ /* 0x000fe200078e029a */
[----:B------:R0:W3:Y:S03]  /*7170*/  LDG.E.U16 R165, desc[UR4][R20.64] ;  /* 0x0000000414a57981 */ /* 0x0000e6000c1e1500 */
[----:B-1----:R-:W-:Y:S02]  /*7180*/  IMAD R23, R2, 0x2c, RZ ;  /* 0x0000002c02177824 */ /* 0x002fe400078e02ff */
[----:B------:R-:W-:-:S04]  /*7190*/  IMAD.WIDE R156, R156, 0x2, R186 ;  /* 0x000000029c9c7825 */ /* 0x000fc800078e02ba */
[--C-:B------:R-:W-:Y:S02]  /*71a0*/  IMAD.WIDE R162, R10, 0x2, R186.reuse ;  /* 0x000000020aa27825 */ /* 0x100fe400078e02ba */
[----:B------:R1:W3:Y:S02]  /*71b0*/  LDG.E.U16 R10, desc[UR4][R154.64] ;  /* 0x000000049a0a7981 */ /* 0x0002e4000c1e1500 */
[----:B0-----:R-:W-:-:S04]  /*71c0*/  IMAD.WIDE R20, R19, 0x2, R186 ;  /* 0x0000000213147825 */ /* 0x001fc800078e02ba */
[----:B------:R-:W-:-:S04]  /*71d0*/  IMAD.WIDE R160, R5, 0x2, R160 ;  /* 0x0000000205a07825 */ /* 0x000fc800078e02a0 */
[----:B-1----:R-:W-:Y:S01]  /*71e0*/  IMAD.WIDE R154, R23, 0x2, R186 ;  /* 0x00000002179a7825 */ /* 0x002fe200078e02ba */
[----:B------:R0:W3:Y:S03]  /*71f0*/  LDG.E.U16 R177, desc[UR4][R160.64] ;  /* 0x00000004a0b17981 */ /* 0x0000e6000c1e1500 */
[----:B------:R-:W-:-:S04]  /*7200*/  IMAD.WIDE R156, R5, 0x2, R156 ;  /* 0x00000002059c7825 */ /* 0x000fc800078e029c */
[----:B------:R-:W-:Y:S02]  /*7210*/  IMAD.WIDE R20, R5, 0x2, R20 ;  /* 0x0000000205147825 */ /* 0x000fe400078e0214 */
[----:B------:R-:W3:Y:S02]  /*7220*/  LDG.E.U16 R156, desc[UR4][R156.64] ;  /* 0x000000049c9c7981 */ /* 0x000ee4000c1e1500 */
[----:B0-----:R-:W-:Y:S02]  /*7230*/  IMAD.WIDE R160, R23, 0x2, R184 ;  /* 0x0000000217a07825 */ /* 0x001fe400078e02b8 */
[----:B------:R0:W3:Y:S02]  /*7240*/  LDG.E.U16 R21, desc[UR4][R20.64] ;  /* 0x0000000414157981 */ /* 0x0000e4000c1e1500 */
[----:B------:R-:W-:-:S04]  /*7250*/  IMAD.WIDE R154, R5, 0x2, R154 ;  /* 0x00000002059a7825 */ /* 0x000fc800078e029a */
[----:B------:R-:W-:Y:S01]  /*7260*/  IMAD R170, R2, 0x31, RZ ;  /* 0x0000003102aa7824 */ /* 0x000fe200078e02ff */
[----:B------:R1:W3:Y:S01]  /*7270*/  LDG.E.U16 R157, desc[UR4][R154.64] ;  /* 0x000000049a9d7981 */ /* 0x0002e2000c1e1500 */
[----:B------:R-:W-:-:S04]  /*7280*/  IMAD.WIDE R162, R5, 0x2, R162 ;  /* 0x0000000205a27825 */ /* 0x000fc800078e02a2 */
[----:B------:R-:W-:Y:S01]  /*7290*/  IMAD.WIDE R160, R5, 0x2, R160 ;  /* 0x0000000205a07825 */ /* 0x000fe200078e02a0 */
[----:B------:R4:W3:Y:S03]  /*72a0*/  LDG.E.U16 R19, desc[UR4][R162.64] ;  /* 0x00000004a2137981 */ /* 0x0008e6000c1e1500 */
[----:B0-----:R-:W-:Y:S01]  /*72b0*/  IMAD R20, R2, 0x39, RZ ;  /* 0x0000003902147824 */ /* 0x001fe200078e02ff */
[----:B------:R0:W3:Y:S01]  /*72c0*/  LDG.E.U16 R158, desc[UR4][R160.64] ;  /* 0x00000004a09e7981 */ /* 0x0000e2000c1e1500 */
[----:B-1----:R-:W-:-:S04]  /*72d0*/  IMAD.WIDE R154, R176, 0x2, R184 ;  /* 0x00000002b09a7825 */ /* 0x002fc800078e02b8 */
[----:B------:R-:W-:-:S04]  /*72e0*/  IMAD.WIDE R168, R170, 0x2, R184 ;  /* 0x00000002aaa87825 */ /* 0x000fc800078e02b8 */
[----:B------:R-:W-:-:S04]  /*72f0*/  IMAD.WIDE R170, R170, 0x2, R186 ;  /* 0x00000002aaaa7825 */ /* 0x000fc800078e02ba */
[----:B------:R-:W-:-:S04]  /*7300*/  IMAD.WIDE R174, R5, 0x2, R174 ;  /* 0x0000000205ae7825 */ /* 0x000fc800078e02ae */
[C---:B----4-:R-:W-:Y:S02]  /*7310*/  IMAD.WIDE R162, R20.reuse, 0x2, R184 ;  /* 0x0000000214a27825 */ /* 0x050fe400078e02b8 */
[----:B------:R-:W4:Y:S02]  /*7320*/  LDG.E.U16 R174, desc[UR4][R174.64] ;  /* 0x00000004aeae7981 */ /* 0x000f24000c1e1500 */
[----:B0-----:R-:W-:-:S04]  /*7330*/  IMAD.WIDE R160, R20, 0x2, R186 ;  /* 0x0000000214a07825 */ /* 0x001fc800078e02ba */
[----:B------:R-:W-:-:S04]  /*7340*/  IMAD.WIDE R154, R5, 0x2, R154 ;  /* 0x00000002059a7825 */ /* 0x000fc800078e029a */
[C---:B------:R-:W-:Y:S01]  /*7350*/  IMAD.WIDE R170, R5.reuse, 0x2, R170 ;  /* 0x0000000205aa7825 */ /* 0x040fe200078e02aa */
[----:B------:R0:W4:Y:S03]  /*7360*/  LDG.E.U16 R175, desc[UR4][R154.64] ;  /* 0x000000049aaf7981 */ /* 0x000126000c1e1500 */
[C---:B------:R-:W-:Y:S01]  /*7370*/  IMAD.WIDE R162, R5.reuse, 0x2, R162 ;  /* 0x0000000205a27825 */ /* 0x040fe200078e02a2 */
[----:B------:R1:W4:Y:S03]  /*7380*/  LDG.E.U16 R179, desc[UR4][R170.64] ;  /* 0x00000004aab37981 */ /* 0x000326000c1e1500 */
[----:B------:R-:W-:Y:S01]  /*7390*/  IMAD.WIDE R160, R5, 0x2, R160 ;  /* 0x0000000205a07825 */ /* 0x000fe200078e02a0 */
[----:B------:R2:W4:Y:S03]  /*73a0*/  LDG.E.U16 R178, desc[UR4][R162.64] ;  /* 0x00000004a2b27981 */ /* 0x000526000c1e1500 */
[C---:B0-----:R-:W-:Y:S01]  /*73b0*/  IMAD R154, R2.reuse, 0x33, RZ ;  /* 0x00000033029a7824 */ /* 0x041fe200078e02ff */
[----:B------:R0:W4:Y:S01]  /*73c0*/  LDG.E.U16 R176, desc[UR4][R160.64] ;  /* 0x00000004a0b07981 */ /* 0x000122000c1e1500 */
[----:B-1----:R-:W-:-:S02]  /*73d0*/  IMAD R170, R2, 0x32, RZ ;  /* 0x0000003202aa7824 */ /* 0x002fc400078e02ff */
[----:B------:R-:W-:Y:S02]  /*73e0*/  IMAD R182, R2, 0x3a, RZ ;  /* 0x0000003a02b67824 */ /* 0x000fe400078e02ff */
[----:B--2---:R-:W-:-:S04]  /*73f0*/  IMAD.WIDE R162, R154, 0x2, R184 ;  /* 0x000000029aa27825 */ /* 0x004fc800078e02b8 */
[----:B------:R-:W-:-:S04]  /*7400*/  IMAD.WIDE R154, R154, 0x2, R186 ;  /* 0x000000029a9a7825 */ /* 0x000fc800078e02ba */
[----:B0-----:R-:W-:-:S04]  /*7410*/  IMAD.WIDE R160, R170, 0x2, R184 ;  /* 0x00000002aaa07825 */ /* 0x001fc800078e02b8 */
[----:B------:R-:W-:-:S04]  /*7420*/  IMAD.WIDE R170, R170, 0x2, R186 ;  /* 0x00000002aaaa7825 */ /* 0x000fc800078e02ba */
[----:B------:R-:W-:-:S04]  /*7430*/  IMAD.WIDE R152, R5, 0x2, R152 ;  /* 0x0000000205987825 */ /* 0x000fc800078e0298 */
[----:B------:R-:W-:Y:S02]  /*7440*/  IMAD.WIDE R188, R182, 0x2, R184 ;  /* 0x00000002b6bc7825 */ /* 0x000fe400078e02b8 */
[----:B------:R-:W2:Y:S02]  /*7450*/  LDG.E.U16 R152, desc[UR4][R152.64] ;  /* 0x0000000498987981 */ /* 0x000ea4000c1e1500 */
[----:B------:R-:W-:-:S04]  /*7460*/  IMAD.WIDE R162, R5, 0x2, R162 ;  /* 0x0000000205a27825 */ /* 0x000fc800078e02a2 */
[----:B------:R-:W-:-:S04]  /*7470*/  IMAD.WIDE R154, R5, 0x2, R154 ;  /* 0x00000002059a7825 */ /* 0x000fc800078e029a */
[----:B------:R-:W-:Y:S01]  /*7480*/  IMAD.WIDE R182, R182, 0x2, R186 ;  /* 0x00000002b6b67825 */ /* 0x000fe200078e02ba */
[----:B------:R-:W2:Y:S03]  /*7490*/  LDG.E.U16 R153, desc[UR4][R162.64] ;  /* 0x00000004a2997981 */ /* 0x000ea6000c1e1500 */
[----:B------:R-:W-:-:S04]  /*74a0*/  IMAD.WIDE R170, R5, 0x2, R170 ;  /* 0x0000000205aa7825 */ /* 0x000fc800078e02aa */
[----:B------:R-:W-:Y:S02]  /*74b0*/  IMAD R192, R2, 0x3b, RZ ;  /* 0x0000003b02c07824 */ /* 0x000fe400078e02ff */
[C---:B------:R-:W-:Y:S01]  /*74c0*/  IMAD.WIDE R188, R5.reuse, 0x2, R188 ;  /* 0x0000000205bc7825 */ /* 0x040fe200078e02bc */
[----:B------:R0:W2:Y:S03]  /*74d0*/  LDG.E.U16 R163, desc[UR4][R154.64] ;  /* 0x000000049aa37981 */ /* 0x0000a6000c1e1500 */
[C---:B------:R-:W-:Y:S01]  /*74e0*/  IMAD.WIDE R168, R5.reuse, 0x2, R168 ;  /* 0x0000000205a87825 */ /* 0x040fe200078e02a8 */
[----:B------:R-:W2:Y:S03]  /*74f0*/  LDG.E.U16 R171, desc[UR4][R170.64] ;  /* 0x00000004aaab7981 */ /* 0x000ea6000c1e1500 */
[----:B------:R-:W-:-:S02]  /*7500*/  IMAD.WIDE R182, R5, 0x2, R182 ;  /* 0x0000000205b67825 */ /* 0x000fc400078e02b6 */
[----:B------:R-:W4:Y:S02]  /*7510*/  LDG.E.U16 R169, desc[UR4][R168.64] ;  /* 0x00000004a8a97981 */ /* 0x000f24000c1e1500 */
[----:B0-----:R-:W-:Y:S02]  /*7520*/  IMAD R154, R2, 0x34, RZ ;  /* 0x00000034029a7824 */ /* 0x001fe400078e02ff */
[--C-:B------:R-:W-:Y:S01]  /*7530*/  IMAD.WIDE R194, R192, 0x2, R184.reuse ;  /* 0x00000002c0c27825 */ /* 0x100fe200078e02b8 */
[----:B------:R0:W2:Y:S03]  /*7540*/  LDG.E.U16 R170, desc[UR4][R188.64] ;  /* 0x00000004bcaa7981 */ /* 0x0000a6000c1e1500 */
[C---:B------:R-:W-:Y:S02]  /*7550*/  IMAD R196, R2.reuse, 0x2d, RZ ;  /* 0x0000002d02c47824 */ /* 0x040fe400078e02ff */
[----:B------:R-:W-:Y:S01]  /*7560*/  IMAD R200, R2, 0x3c, RZ ;  /* 0x0000003c02c87824 */ /* 0x000fe200078e02ff */
[----:B------:R1:W2:Y:S01]  /*7570*/  LDG.E.U16 R168, desc[UR4][R182.64] ;  /* 0x00000004b6a87981 */ /* 0x0002a2000c1e1500 */
[----:B------:R-:W-:-:S04]  /*7580*/  IMAD.WIDE R190, R196, 0x2, R184 ;  /* 0x00000002c4be7825 */ /* 0x000fc800078e02b8 */
[----:B0-----:R-:W-:-:S04]  /*7590*/  IMAD.WIDE R188, R154, 0x2, R184 ;  /* 0x000000029abc7825 */ /* 0x001fc800078e02b8 */
[----:B------:R-:W-:-:S04]  /*75a0*/  IMAD.WIDE R154, R154, 0x2, R186 ;  /* 0x000000029a9a7825 */ /* 0x000fc800078e02ba */
[----:B------:R-:W-:-:S04]  /*75b0*/  IMAD.WIDE R194, R5, 0x2, R194 ;  /* 0x0000000205c27825 */ /* 0x000fc800078e02c2 */
[----:B-1----:R-:W-:Y:S01]  /*75c0*/  IMAD.WIDE R182, R200, 0x2, R184 ;  /* 0x00000002c8b67825 */ /* 0x002fe200078e02b8 */
[----:B------:R0:W2:Y:S03]  /*75d0*/  LDG.E.U16 R162, desc[UR4][R194.64] ;  /* 0x00000004c2a27981 */ /* 0x0000a6000c1e1500 */
[----:B------:R-:W-:-:S04]  /*75e0*/  IMAD.WIDE R192, R192, 0x2, R186 ;  /* 0x00000002c0c07825 */ /* 0x000fc800078e02ba */
[----:B------:R-:W-:-:S04]  /*75f0*/  IMAD.WIDE R190, R5, 0x2, R190 ;  /* 0x0000000205be7825 */ /* 0x000fc800078e02be */
[C---:B------:R-:W-:Y:S01]  /*7600*/  IMAD.WIDE R154, R5.reuse, 0x2, R154 ;  /* 0x00000002059a7825 */ /* 0x040fe200078e029a */
[----:B------:R1:W2:Y:S03]  /*7610*/  LDG.E.U16 R23, desc[UR4][R190.64] ;  /* 0x00000004be177981 */ /* 0x0002a6000c1e1500 */
[----:B------:R-:W-:Y:S02]  /*7620*/  IMAD.WIDE R200, R200, 0x2, R186 ;  /* 0x00000002c8c87825 */ /* 0x000fe400078e02ba */
[----:B------:R-:W2:Y:S02]  /*7630*/  LDG.E.U16 R155, desc[UR4][R154.64] ;  /* 0x000000049a9b7981 */ /* 0x000ea4000c1e1500 */
[----:B------:R-:W-:-:S04]  /*7640*/  IMAD.WIDE R160, R5, 0x2, R160 ;  /* 0x0000000205a07825 */ /* 0x000fc800078e02a0 */
[C---:B------:R-:W-:Y:S02]  /*7650*/  IMAD.WIDE R182, R5.reuse, 0x2, R182 ;  /* 0x0000000205b67825 */ /* 0x040fe400078e02b6 */
[----:B------:R-:W2:Y:S02]  /*7660*/  LDG.E.U16 R161, desc[UR4][R160.64] ;  /* 0x00000004a0a17981 */ /* 0x000ea4000c1e1500 */
[----:B0-----:R-:W-:Y:S02]  /*7670*/  IMAD.WIDE R194, R196, 0x2, R186 ;  /* 0x00000002c4c27825 */ /* 0x001fe400078e02ba */
[----:B------:R0:W2:Y:S02]  /*7680*/  LDG.E.U16 R154, desc[UR4][R182.64] ;  /* 0x00000004b69a7981 */ /* 0x0000a4000c1e1500 */
[----:B------:R-:W-:-:S04]  /*7690*/  IMAD.WIDE R192, R5, 0x2, R192 ;  /* 0x0000000205c07825 */ /* 0x000fc800078e02c0 */
[C---:B------:R-:W-:Y:S01]  /*76a0*/  IMAD R197, R2.reuse, 0x2e, RZ ;  /* 0x0000002e02c57824 */ /* 0x040fe200078e02ff */
[----:B------:R0:W2:Y:S01]  /*76b0*/  LDG.E.U16 R160, desc[UR4][R192.64] ;  /* 0x00000004c0a07981 */ /* 0x0000a2000c1e1500 */
[----:B-1----:R-:W-:Y:S02]  /*76c0*/  IMAD R190, R2, 0x35, RZ ;  /* 0x0000003502be7824 */ /* 0x002fe400078e02ff */
[----:B------:R-:W-:-:S04]  /*76d0*/  IMAD.WIDE R200, R5, 0x2, R200 ;  /* 0x0000000205c87825 */ /* 0x000fc800078e02c8 */
[----:B0-----:R-:W-:Y:S02]  /*76e0*/  IMAD.WIDE R182, R197, 0x2, R184 ;  /* 0x00000002c5b67825 */ /* 0x001fe400078e02b8 */
[----:B------:R-:W2:Y:S02]  /*76f0*/  LDG.E.U16 R200, desc[UR4][R200.64] ;  /* 0x00000004c8c87981 */ /* 0x000ea4000c1e1500 */
[----:B------:R-:W-:-:S04]  /*7700*/  IMAD.WIDE R194, R5, 0x2, R194 ;  /* 0x0000000205c27825 */ /* 0x000fc800078e02c2 */
[----:B------:R-:W-:-:S04]  /*7710*/  IMAD.WIDE R188, R5, 0x2, R188 ;  /* 0x0000000205bc7825 */ /* 0x000fc800078e02bc */
[----:B------:R-:W-:Y:S01]  /*7720*/  IMAD R196, R2, 0x3d, RZ ;  /* 0x0000003d02c47824 */ /* 0x000fe200078e02ff */
[----:B------:R0:W2:Y:S01]  /*7730*/  LDG.E.U16 R201, desc[UR4][R194.64] ;  /* 0x00000004c2c97981 */ /* 0x0000a2000c1e1500 */
[----:B------:R-:W-:-:S03]  /*7740*/  IMAD.WIDE R192, R190, 0x2, R184 ;  /* 0x00000002bec07825 */ /* 0x000fc600078e02b8 */
[----:B------:R1:W2:Y:S01]  /*7750*/  LDG.E.U16 R20, desc[UR4][R188.64] ;  /* 0x00000004bc147981 */ /* 0x0002a2000c1e1500 */
[----:B------:R-:W-:-:S04]  /*7760*/  IMAD.WIDE R182, R5, 0x2, R182 ;  /* 0x0000000205b67825 */ /* 0x000fc800078e02b6 */
[C---:B0-----:R-:W-:Y:S01]  /*7770*/  IMAD.WIDE R194, R196.reuse, 0x2, R186 ;  /* 0x00000002c4c27825 */ /* 0x041fe200078e02ba */
[----:B------:R0:W2:Y:S03]  /*7780*/  LDG.E.U16 R208, desc[UR4][R182.64] ;  /* 0x00000004b6d07981 */ /* 0x0000a6000c1e1500 */
[----:B-1----:R-:W-:-:S04]  /*7790*/  IMAD.WIDE R188, R196, 0x2, R184 ;  /* 0x00000002c4bc7825 */ /* 0x002fc800078e02b8 */
[----:B------:R-:W-:-:S04]  /*77a0*/  IMAD.WIDE R192, R5, 0x2, R192 ;  /* 0x0000000205c07825 */ /* 0x000fc800078e02c0 */
[--C-:B------:R-:W-:Y:S01]  /*77b0*/  IMAD.WIDE R190, R190, 0x2, R186.reuse ;  /* 0x00000002bebe7825 */ /* 0x100fe200078e02ba */
[----:B------:R1:W2:Y:S03]  /*77c0*/  LDG.E.U16 R212, desc[UR4][R192.64] ;  /* 0x00000004c0d47981 */ /* 0x0002a6000c1e1500 */
[----:B0-----:R-:W-:-:S04]  /*77d0*/  IMAD.WIDE R182, R197, 0x2, R186 ;  /* 0x00000002c5b67825 */ /* 0x001fc800078e02ba */
[----:B------:R-:W-:-:S04]  /*77e0*/  IMAD.WIDE R194, R5, 0x2, R194 ;  /* 0x0000000205c27825 */ /* 0x000fc800078e02c2 */
[C---:B------:R-:W-:Y:S01]  /*77f0*/  IMAD.WIDE R188, R5.reuse, 0x2, R188 ;  /* 0x0000000205bc7825 */ /* 0x040fe200078e02bc */
[----:B------:R0:W2:Y:S03]  /*7800*/  LDG.E.U16 R222, desc[UR4][R194.64] ;  /* 0x00000004c2de7981 */ /* 0x0000a6000c1e1500 */
[C---:B-1----:R-:W-:Y:S01]  /*7810*/  IMAD R192, R2.reuse, 0x2f, RZ ;  /* 0x0000002f02c07824 */ /* 0x042fe200078e02ff */
[----:B------:R1:W2:Y:S01]  /*7820*/  LDG.E.U16 R218, desc[UR4][R188.64] ;  /* 0x00000004bcda7981 */ /* 0x0002a2000c1e1500 */
[----:B------:R-:W-:Y:S02]  /*7830*/  IMAD R196, R2, 0x36, RZ ;  /* 0x0000003602c47824 */ /* 0x000fe400078e02ff */
[----:B------:R-:W-:-:S04]  /*7840*/  IMAD.WIDE R190, R5, 0x2, R190 ;  /* 0x0000000205be7825 */ /* 0x000fc800078e02be */
[----:B------:R-:W-:Y:S01]  /*7850*/  IMAD.WIDE R182, R5, 0x2, R182 ;  /* 0x0000000205b67825 */ /* 0x000fe200078e02b6 */
[----:B------:R1:W2:Y:S03]  /*7860*/  LDG.E.U16 R214, desc[UR4][R190.64] ;  /* 0x00000004bed67981 */ /* 0x0002a6000c1e1500 */
[--C-:B0-----:R-:W-:Y:S01]  /*7870*/  IMAD.WIDE R194, R192, 0x2, R184.reuse ;  /* 0x00000002c0c27825 */ /* 0x101fe200078e02b8 */
[----:B------:R0:W2:Y:S03]  /*7880*/  LDG.E.U16 R224, desc[UR4][R182.64] ;  /* 0x00000004b6e07981 */ /* 0x0000a6000c1e1500 */
[----:B------:R-:W-:Y:S02]  /*7890*/  IMAD R193, R2, 0x3e, RZ ;  /* 0x0000003e02c17824 */ /* 0x000fe400078e02ff */
[----:B-1----:R-:W-:-:S04]  /*78a0*/  IMAD.WIDE R188, R196, 0x2, R184 ;  /* 0x00000002c4bc7825 */ /* 0x002fc800078e02b8 */
[----:B------:R-:W-:-:S04]  /*78b0*/  IMAD.WIDE R196, R196, 0x2, R186 ;  /* 0x00000002c4c47825 */ /* 0x000fc800078e02ba */
[----:B------:R-:W-:-:S04]  /*78c0*/  IMAD.WIDE R190, R193, 0x2, R184 ;  /* 0x00000002c1be7825 */ /* 0x000fc800078e02b8 */
[----:B------:R-:W-:-:S04]  /*78d0*/  IMAD.WIDE R194, R5, 0x2, R194 ;  /* 0x0000000205c27825 */ /* 0x000fc800078e02c2 */
[----:B0-----:R-:W-:Y:S02]  /*78e0*/  IMAD.WIDE R182, R193, 0x2, R186 ;  /* 0x00000002c1b67825 */ /* 0x001fe400078e02ba */
[----:B------:R-:W2:Y:S02]  /*78f0*/  LDG.E.U16 R194, desc[UR4][R194.64] ;  /* 0x00000004c2c27981 */ /* 0x000ea4000c1e1500 */
[----:B------:R-:W-:-:S04]  /*7900*/  IMAD.WIDE R188, R5, 0x2, R188 ;  /* 0x0000000205bc7825 */ /* 0x000fc800078e02bc */
[----:B------:R-:W-:-:S04]  /*7910*/  IMAD.WIDE R192, R192, 0x2, R186 ;  /* 0x00000002c0c07825 */ /* 0x000fc800078e02ba */
[C---:B------:R-:W-:Y:S01]  /*7920*/  IMAD.WIDE R196, R5.reuse, 0x2, R196 ;  /* 0x0000000205c47825 */ /* 0x040fe200078e02c4 */
[----:B------:R0:W2:Y:S03]  /*7930*/  LDG.E.U16 R195, desc[UR4][R188.64] ;  /* 0x00000004bcc37981 */ /* 0x0000a6000c1e1500 */
[C---:B------:R-:W-:Y:S02]  /*7940*/  IMAD.WIDE R190, R5.reuse, 0x2, R190 ;  /* 0x0000000205be7825 */ /* 0x040fe400078e02be */
[----:B------:R-:W2:Y:S02]  /*7950*/  LDG.E.U16 R196, desc[UR4][R196.64] ;  /* 0x00000004c4c47981 */ /* 0x000ea4000c1e1500 */
[----:B------:R-:W-:-:S04]  /*7960*/  IMAD.WIDE R182, R5, 0x2, R182 ;  /* 0x0000000205b67825 */ /* 0x000fc800078e02b6 */
[C---:B0-----:R-:W-:Y:S01]  /*7970*/  IMAD R188, R2.reuse, 0x37, RZ ;  /* 0x0000003702bc7824 */ /* 0x041fe200078e02ff */
[----:B------:R0:W2:Y:S01]  /*7980*/  LDG.E.U16 R240, desc[UR4][R182.64] ;  /* 0x00000004b6f07981 */ /* 0x0000a2000c1e1500 */
[----:B------:R-:W-:Y:S02]  /*7990*/  IMAD R189, R2, 0x3f, RZ ;  /* 0x0000003f02bd7824 */ /* 0x000fe400078e02ff */
[----:B------:R-:W-:Y:S01]  /*79a0*/  IMAD.WIDE R192, R5, 0x2, R192 ;  /* 0x0000000205c07825 */ /* 0x000fe200078e02c0 */
[----:B------:R1:W2:Y:S04]  /*79b0*/  LDG.E.U16 R197, desc[UR4][R190.64] ;  /* 0x00000004bec57981 */ /* 0x0002a8000c1e1500 */
[----:B------:R3:W-:Y:S01]  /*79c0*/  STL [R1+0x4dc], R184 ;  /* 0x0004dcb801007387 */ /* 0x0007e20000100800 */
[----:B0-----:R-:W-:-:S03]  /*79d0*/  IMAD.WIDE R182, R189, 0x2, R184 ;  /* 0x00000002bdb67825 */ /* 0x001fc600078e02b8 */
[----:B------:R0:W2:Y:S01]  /*79e0*/  LDG.E.U16 R242, desc[UR4][R192.64] ;  /* 0x00000004c0f27981 */ /* 0x0000a2000c1e1500 */
[----:B-1----:R-:W-:-:S03]  /*79f0*/  IMAD.WIDE R190, R188, 0x2, R184 ;  /* 0x00000002bcbe7825 */ /* 0x002fc600078e02b8 */
[----:B---3--:R-:W3:Y:S04]  /*7a00*/  LDL.LU R184, [R1+0x34] ;  /* 0x0000340001b87983 */ /* 0x008ee80000300800 */
[----:B------:R1:W-:Y:S01]  /*7a10*/  STL [R1+0x4d8], R185 ;  /* 0x0004d8b901007387 */ /* 0x0003e20000100800 */
[----:B0-----:R-:W-:-:S04]  /*7a20*/  IMAD.WIDE R192, R188, 0x2, R186 ;  /* 0x00000002bcc07825 */ /* 0x001fc800078e02ba */
[----:B------:R-:W-:Y:S01]  /*7a30*/  IMAD.WIDE R188, R189, 0x2, R186 ;  /* 0x00000002bdbc7825 */ /* 0x000fe200078e02ba */
[----:B-1----:R-:W4:Y:S04]  /*7a40*/  LDL.LU R185, [R1] ;  /* 0x0000000001b97983 */ /* 0x002f280000300800 */
[----:B------:R0:W-:Y:S01]  /*7a50*/  STL [R1+0x4e4], R186 ;  /* 0x0004e4ba01007387 */ /* 0x0001e20000100800 */
[----:B------:R-:W-:-:S04]  /*7a60*/  IMAD.WIDE R190, R5, 0x2, R190 ;  /* 0x0000000205be7825 */ /* 0x000fc800078e02be */
[C---:B------:R-:W-:Y:S01]  /*7a70*/  IMAD.WIDE R192, R5.reuse, 0x2, R192 ;  /* 0x0000000205c07825 */ /* 0x040fe200078e02c0 */
[----:B------:R-:W1:Y:S01]  /*7a80*/  S2R R2, SR_TID.X ;  /* 0x0000000000027919 */ /* 0x000e620000002100 */
[----:B0-----:R-:W2:Y:S02]  /*7a90*/  LDL.LU R186, [R1+0xc] ;  /* 0x00000c0001ba7983 */ /* 0x001ea40000300800 */
[C---:B------:R-:W-:Y:S02]  /*7aa0*/  IMAD.WIDE R182, R5.reuse, 0x2, R182 ;  /* 0x0000000205b67825 */ /* 0x040fe400078e02b6 */
[----:B------:R0:W-:Y:S02]  /*7ab0*/  STL [R1+0x4e0], R187 ;  /* 0x0004e0bb01007387 */ /* 0x0001e40000100800 */
[----:B------:R-:W-:Y:S02]  /*7ac0*/  IMAD.WIDE R188, R5, 0x2, R188 ;  /* 0x0000000205bc7825 */ /* 0x000fe400078e02bc */
[----:B------:R-:W3:Y:S04]  /*7ad0*/  LDG.E.U16 R182, desc[UR4][R182.64] ;  /* 0x00000004b6b67981 */ /* 0x000ee8000c1e1500 */
[----:B------:R1:W3:Y:S04]  /*7ae0*/  LDG.E.U16 R190, desc[UR4][R190.64] ;  /* 0x00000004bebe7981 */ /* 0x0002e8000c1e1500 */
[----:B0-----:R-:W3:Y:S04]  /*7af0*/  LDL.LU R187, [R1+0x38] ;  /* 0x0000380001bb7983 */ /* 0x001ee80000300800 */
[----:B------:R0:W-:Y:S04]  /*7b00*/  STL [R1+0x4e8], R5 ;  /* 0x0004e80501007387 */ /* 0x0001e80000100800 */
[----:B------:R1:W3:Y:S04]  /*7b10*/  LDG.E.U16 R192, desc[UR4][R192.64] ;  /* 0x00000004c0c07981 */ /* 0x0002e8000c1e1500 */
[----:B------:R-:W3:Y:S04]  /*7b20*/  LDG.E.U16 R183, desc[UR4][R188.64] ;  /* 0x00000004bcb77981 */ /* 0x000ee8000c1e1500 */
[----:B0-----:R-:W3:Y:S01]  /*7b30*/  LDL.LU R5, [R1+0x10] ;  /* 0x0000100001057983 */ /* 0x001ee20000300800 */
[----:B-1----:R-:W-:-:S02]  /*7b40*/  LOP3.LUT R191, R2, 0x3f, RZ, 0xc0, !PT ;  /* 0x0000003f02bf7812 */ /* 0x002fc400078ec0ff */
[----:B------:R-:W-:-:S05]  /*7b50*/  LOP3.LUT R193, R2, 0xc0, RZ, 0xc0, !PT ;  /* 0x000000c002c17812 */ /* 0x000fca00078ec0ff */
[----:B------:R-:W-:-:S04]  /*7b60*/  IMAD R191, R193, 0x40, R191 ;  /* 0x00000040c1bf7824 */ /* 0x000fc800078e02bf */
[----:B------:R-:W-:-:S05]  /*7b70*/  IMAD.SHL.U32 R191, R191, 0x2, RZ ;  /* 0x00000002bfbf7824 */ /* 0x000fca00078e00ff */
[----:B------:R-:W-:Y:S01]  /*7b80*/  IADD3 R193, R0, R191, RZ ;  /* 0x000000bf00c17210 */ /* 0x000fe20007ffe0ff */
[----:B------:R-:W-:Y:S06]  /*7b90*/  BAR.SYNC.DEFER_BLOCKING 0x0 ;  /* 0x0000000000007b1d */ /* 0x000fec0000010000 */
[----:B------:R0:W-:Y:S04]  /*7ba0*/  STS.U16 [R193+0x11000], R15 ;  /* 0x0110000fc1007388 */ /* 0x0001e80000000400 */
[----:B------:R1:W-:Y:S01]  /*7bb0*/  STS.U16 [R193+0x18400], R6 ;  /* 0x01840006c1007388 */ /* 0x0003e20000000400 */
[----:B0-----:R-:W-:-:S03]  /*7bc0*/  LOP3.LUT R15, R191, 0x10, RZ, 0x3c, !PT ;  /* 0x00000010bf0f7812 */ /* 0x001fc600078e3cff */
[----:B-1----:R-:W3:Y:S02]  /*7bd0*/  LDL.LU R6, [R1+0x584] ;  /* 0x0005840001067983 */ /* 0x002ee40000300800 */
[----:B------:R-:W-:Y:S02]  /*7be0*/  IMAD.IADD R15, R0, 0x1, R15 ;  /* 0x00000001000f7824 */ /* 0x000fe400078e020f */
        /* <DEDUP_REMOVED lines=11> */
[----:B----4-:R-:W-:Y:S04]  /*7ca0*/  STS.U16 [R193+0x10400], R185 ;  /* 0x010400b9c1007388 */ /* 0x010fe80000000400 */
[----:B--2---:R0:W-:Y:S04]  /*7cb0*/  STS.U16 [R193+0x18000], R186 ;  /* 0x018000bac1007388 */ /* 0x0041e80000000400 */
[----:B0-----:R-:W2:Y:S04]  /*7cc0*/  LDL.LU R186, [R1+0x30] ;  /* 0x0000300001ba7983 */ /* 0x001ea80000300800 */
[----:B------:R-:W4:Y:S04]  /*7cd0*/  LDL.LU R185, [R1+0x2c] ;  /* 0x00002c0001b97983 */ /* 0x000f280000300800 */
[----:B---3--:R-:W-:Y:S04]  /*7ce0*/  STS.U16 [R193+0x10000], R5 ;  /* 0x01000005c1007388 */ /* 0x008fe80000000400 */
[----:B------:R0:W-:Y:S04]  /*7cf0*/  STS.U16 [R15+0x10480], R4 ;  /* 0x010480040f007388 */ /* 0x0001e80000000400 */
[----:B------:R1:W-:Y:S04]  /*7d00*/  STS.U16 [R15+0x18480], R3 ;  /* 0x018480030f007388 */ /* 0x0003e80000000400 */
[----:B------:R3:W-:Y:S04]  /*7d10*/  STS.U16 [R15+0x10080], R187 ;  /* 0x010080bb0f007388 */ /* 0x0007e80000000400 */
[----:B0-----:R-:W4:Y:S04]  /*7d20*/  LDL.LU R4, [R1+0x580] ;  /* 0x0005800001047983 */ /* 0x001f280000300800 */
[----:B-1----:R-:W4:Y:S04]  /*7d30*/  LDL.LU R3, [R1+0x57c] ;  /* 0x00057c0001037983 */ /* 0x002f280000300800 */
[----:B------:R0:W-:Y:S04]  /*7d40*/  STS.U16 [R15+0x18080], R184 ;  /* 0x018080b80f007388 */ /* 0x0001e80000000400 */
[----:B---3--:R-:W3:Y:S04]  /*7d50*/  LDL.LU R187, [R1+0x28] ;  /* 0x0000280001bb7983 */ /* 0x008ee80000300800 */
[----:B0-----:R-:W3:Y:S01]  /*7d60*/  LDL.LU R184, [R1+0x24] ;  /* 0x0000240001b87983 */ /* 0x001ee20000300800 */
[----:B------:R-:W-:-:S05]  /*7d70*/  LOP3.LUT R9, R191, 0x20, RZ, 0x3c, !PT ;  /* 0x00000020bf097812 */ /* 0x000fca00078e3cff */
[----:B------:R-:W-:Y:S01]  /*7d80*/  IMAD.IADD R9, R0, 0x1, R9 ;  /* 0x0000000100097824 */ /* 0x000fe200078e0209 */
[----:B------:R-:W-:Y:S01]  /*7d90*/  STS.U16 [R15+0x10880], R236 ;  /* 0x010880ec0f007388 */ /* 0x000fe20000000400 */
[----:B------:R-:W-:-:S03]  /*7da0*/  LOP3.LUT R10, R191, 0x30, RZ, 0x3c, !PT ;  /* 0x00000030bf0a7812 */ /* 0x000fc600078e3cff */
        /* <DEDUP_REMOVED lines=10> */
[----:B------:R-:W-:Y:S01]  /*7e50*/  STS.U16 [R15+0x19c80], R176 ;  /* 0x019c80b00f007388 */ /* 0x000fe20000000400 */
[----:B------:R-:W-:-:S03]  /*7e60*/  IMAD.IADD R10, R0, 0x1, R10 ;  /* 0x00000001000a7824 */ /* 0x000fc600078e020a */
        /* <DEDUP_REMOVED lines=14> */
[----:B--2---:R0:W-:Y:S04]  /*7f50*/  STS.U16 [R9+0x10100], R186 ;  /* 0x010100ba09007388 */ /* 0x0041e80000000400 */
[----:B----4-:R1:W-:Y:S04]  /*7f60*/  STS.U16 [R9+0x18100], R185 ;  /* 0x018100b909007388 */ /* 0x0103e80000000400 */
[----:B0-----:R-:W2:Y:S04]  /*7f70*/  LDL.LU R186, [R1+0x20] ;  /* 0x0000200001ba7983 */ /* 0x001ea80000300800 */
[----:B-1----:R-:W4:Y:S04]  /*7f80*/  LDL.LU R185, [R1+0x1c] ;  /* 0x00001c0001b97983 */ /* 0x002f280000300800 */
[----:B---3--:R0:W-:Y:S04]  /*7f90*/  STS.U16 [R10+0x18180], R184 ;  /* 0x018180b80a007388 */ /* 0x0081e80000000400 */
[----:B0-----:R-:W3:Y:S01]  /*7fa0*/  LDL.LU R184, [R1+0x18] ;  /* 0x0000180001b87983 */ /* 0x001ee20000300800 */
[----:B------:R-:W-:-:S05]  /*7fb0*/  LOP3.LUT R9, R191, 0x40, RZ, 0x3c, !PT ;  /* 0x00000040bf097812 */ /* 0x000fca00078e3cff */
[----:B------:R-:W-:Y:S01]  /*7fc0*/  IMAD.IADD R9, R0, 0x1, R9 ;  /* 0x0000000100097824 */ /* 0x000fe200078e0209 */
        /* <DEDUP_REMOVED lines=15> */
[----:B------:R-:W-:Y:S04]  /*80c0*/  STS.U16 [R9+0x10600], R248 ;  /* 0x010600f809007388 */ /* 0x000fe80000000400 */
[----:B------:R-:W-:Y:S01]  /*80d0*/  STS.U16 [R9+0x18600], R247 ;  /* 0x018600f709007388 */ /* 0x000fe20000000400 */
[----:B0-----:R-:W-:-:S03]  /*80e0*/  LOP3.LUT R10, R191, 0x50, RZ, 0x3c, !PT ;  /* 0x00000050bf0a7812 */ /* 0x001fc600078e3cff */
        /* <DEDUP_REMOVED lines=13> */
[----:B--2---:R-:W-:Y:S04]  /*81c0*/  STS.U16 [R9+0x10200], R186 ;  /* 0x010200ba09007388 */ /* 0x004fe80000000400 */
[----:B----4-:R0:W-:Y:S02]  /*81d0*/  STS.U16 [R9+0x18200], R185 ;  /* 0x018200b909007388 */ /* 0x0101e40000000400 */
[C---:B0-----:R-:W-:Y:S02]  /*81e0*/  LOP3.LUT R9, R191.reuse, 0x60, RZ, 0x3c, !PT ;  /* 0x00000060bf097812 */ /* 0x041fe400078e3cff */
[----:B------:R0:W-:Y:S03]  /*81f0*/  STS.U16 [R10+0x18280], R3 ;  /* 0x018280030a007388 */ /* 0x0001e60000000400 */
        /* <DEDUP_REMOVED lines=10> */
[----:B---3--:R-:W-:Y:S04]  /*82a0*/  STS.U16 [R10+0x10280], R184 ;  /* 0x010280b80a007388 */ /* 0x008fe80000000400 */
[----:B------:R-:W-:Y:S04]  /*82b0*/  STS.U16 [R10+0x19680], R201 ;  /* 0x019680c90a007388 */ /* 0x000fe80000000400 */
[----:B------:R-:W-:Y:S04]  /*82c0*/  STS.U16 [R10+0x11a80], R212 ;  /* 0x011a80d40a007388 */ /* 0x000fe80000000400 */
[----:B------:R-:W-:Y:S04]  /*82d0*/  STS.U16 [R10+0x19a80], R214 ;  /* 0x019a80d60a007388 */ /* 0x000fe80000000400 */
[----:B------:R-:W-:Y:S04]  /*82e0*/  STS.U16 [R10+0x11e80], R218 ;  /* 0x011e80da0a007388 */ /* 0x000fe80000000400 */
[----:B------:R-:W-:Y:S04]  /*82f0*/  STS.U16 [R10+0x19e80], R222 ;  /* 0x019e80de0a007388 */ /* 0x000fe80000000400 */
[----:B0-----:R-:W2:Y:S04]  /*8300*/  LDL.LU R3, [R1+0x578] ;  /* 0x0005780001037983 */ /* 0x001ea80000300800 */
[----:B------:R0:W-:Y:S04]  /*8310*/  STS.U16 [R9+0x10300], R4 ;  /* 0x0103000409007388 */ /* 0x0001e80000000400 */
[----:B------:R1:W-:Y:S04]  /*8320*/  STS.U16 [R9+0x18300], R6 ;  /* 0x0183000609007388 */ /* 0x0003e80000000400 */
[----:B0-----:R-:W3:Y:S04]  /*8330*/  LDL.LU R4, [R1+0x574] ;  /* 0x0005740001047983 */ /* 0x001ee80000300800 */
[----:B-1----:R-:W4:Y:S04]  /*8340*/  LDL.LU R6, [R1+0x570] ;  /* 0x0005700001067983 */ /* 0x002f280000300800 */
[----:B------:R-:W2:Y:S01]  /*8350*/  LDL R5, [R1+0xb8] ;  /* 0x0000b80001057983 */ /* 0x000ea20000100800 */
[----:B------:R-:W-:-:S04]  /*8360*/  LOP3.LUT R191, R191, 0x70, RZ, 0x3c, !PT ;  /* 0x00000070bfbf7812 */ /* 0x000fc800078e3cff */
[----:B------:R-:W-:Y:S01]  /*8370*/  IADD3 R191, R0, R191, RZ ;  /* 0x000000bf00bf7210 */ /* 0x000fe20007ffe0ff */
        /* <DEDUP_REMOVED lines=29> */
[----:B------:R0:W-:Y:S01]  /*8550*/  STS.U16 [R191+0x19f80], R183 ;  /* 0x019f80b7bf007388 */ /* 0x0001e20000000400 */
[----:B------:R1:W-:Y:S06]  /*8560*/  MEMBAR.ALL.CTA ;  /* 0x0000000000007992 */ /* 0x0003ec0000008000 */
[----:B-1----:R-:W1:Y:S02]  /*8570*/  FENCE.VIEW.ASYNC.S ;  /* 0x00000000000073c6 */ /* 0x002e640000000000 */
[----:B-1----:R-:W-:Y:S06]  /*8580*/  BAR.SYNC.DEFER_BLOCKING 0x0 ;  /* 0x0000000000007b1d */ /* 0x002fec0000010000 */
[----:B------:R-:W-:Y:S01]  /*8590*/  UMOV UR59, 0x40000040 ;  /* 0x40000040003b7882 */ /* 0x000fe20000000000 */
[----:B0-----:R-:W-:Y:S01]  /*85a0*/  WARPGROUP.ARRIVE ;  /* 0x00000000000079c5 */ /* 0x001fe20000000000 */
[----:B------:R-:W-:Y:S01]  /*85b0*/  MOV R188, UR5 ;  /* 0x0000000500bc7c02 */ /* 0x000fe20008000f00 */
[----:B------:R-:W-:Y:S01]  /*85c0*/  UIADD3.64 UR6, UR18, 0x2, URZ ;  /* 0x0000000212067897 */ /* 0x000fe2000fffe03f */
[----:B------:R-:W-:-:S02]  /*85d0*/  MOV R189, UR4 ;  /* 0x0000000400bd7c02 */ /* 0x000fc40008000f00 */
[----:B--2---:R-:W-:-:S13]  /*85e0*/  R2UR UR58, R5 ;  /* 0x00000000053a72ca */ /* 0x004fda00000e0000 */
[----:B------:R-:W-:Y:S01]  /*85f0*/  HGMMA.64x32x16.F32.BF16 R168, gdesc[UR56].tnspA, RZ, !UPT ;  /* 0x2060000038a879f0 */ /* 0x000fe2000c7018ff */
[----:B------:R-:W-:-:S03]  /*8600*/  UIADD3.64 UR4, UR16, 0x80, URZ ;  /* 0x0000008010047897 */ /* 0x000fc6000fffe03f */
[----:B------:R-:W-:Y:S01]  /*8610*/  HGMMA.64x32x16.F32.BF16 R168, gdesc[UR16].tnspA, R168 ;  /* 0x2060000010a879f0 */ /* 0x000fe200087018a8 */
[----:B------:R-:W-:Y:S02]  /*8620*/  UIADD3.64 UR52, UR16, 0x100, URZ ;  /* 0x0000010010347897 */ /* 0x000fe4000fffe03f */
        /* <DEDUP_REMOVED lines=31> */
[----:B------:R-:W-:Y:S06]  /*8820*/  HGMMA.64x32x16.F32.BF16 R168, gdesc[UR48].tnspA, R168 ;  /* 0x2060000030a879f0 */ /* 0x000fec00087018a8 */
[----:B------:R-:W-:Y:S01]  /*8830*/  HGMMA.64x32x16.F32.BF16 R168, gdesc[UR44].tnspA, R168 ;  /* 0x206000002ca879f0 */ /* 0x000fe200087018a8 */
[----:B------:R-:W-:Y:S02]  /*8840*/  UIADD3.64 UR44, UR16, 0x680, URZ ;  /* 0x00000680102c7897 */ /* 0x000fe4000fffe03f */
[----:B------:R-:W-:Y:S02]  /*8850*/  UIADD3.64 UR46, UR18, 0x602, URZ ;  /* 0x00000602122e7897 */ /* 0x000fe4000fffe03f */
[----:B------:R-:W-:-:S02]  /*8860*/  UIADD3.64 UR4, UR16, 0x700, URZ ;  /* 0x0000070010047897 */ /* 0x000fc4000fffe03f */
[----:B------:R-:W-:-:S05]  /*8870*/  UIADD3.64 UR6, UR18, 0x604, URZ ;  /* 0x0000060412067897 */ /* 0x000fca000fffe03f */
[----:B------:R-:W-:Y:S01]  /*8880*/  HGMMA.64x32x16.F32.BF16 R168, gdesc[UR44].tnspA, R168 ;  /* 0x206000002ca879f0 */ /* 0x000fe200087018a8 */
[----:B------:R-:W-:Y:S02]  /*8890*/  UIADD3.64 UR52, UR16, 0x780, URZ ;  /* 0x0000078010347897 */ /* 0x000fe4000fffe03f */
[----:B------:R-:W-:Y:S01]  /*88a0*/  UIADD3.64 UR54, UR18, 0x7fe, URZ ;  /* 0x000007fe12367897 */ /* 0x000fe2000fffe03f */
[----:B------:R-:W-:Y:S01]  /*88b0*/  HGMMA.64x32x16.F32.BF16 R168, gdesc[UR4].tnspA, R168 ;  /* 0x2060000004a879f0 */ /* 0x000fe200087018a8 */
[----:B------:R-:W-:Y:S02]  /*88c0*/  UIADD3.64 UR48, UR16, 0x800, URZ ;  /* 0x0000080010307897 */ /* 0x000fe4000fffe03f */
[----:B------:R-:W-:-:S05]  /*88d0*/  UIADD3.64 UR50, UR18, 0x800, URZ ;  /* 0x0000080012327897 */ /* 0x000fca000fffe03f */
[----:B------:R-:W-:Y:S01]  /*88e0*/  HGMMA.64x32x16.F32.BF16 R168, gdesc[UR52].tnspA, R168 ;  /* 0x2060000034a879f0 */ /* 0x000fe200087018a8 */
[----:B------:R-:W-:Y:S02]  /*88f0*/  UIADD3.64 UR4, UR16, 0x880, URZ ;  /* 0x0000088010047897 */ /* 0x000fe4000fffe03f */
[----:B------:R-:W-:Y:S01]  /*8900*/  UIADD3.64 UR6, UR18, 0x802, URZ ;  /* 0x0000080212067897 */ /* 0x000fe2000fffe03f */
[----:B------:R-:W-:Y:S01]  /*8910*/  HGMMA.64x32x16.F32.BF16 R168, gdesc[UR48].tnspA, R168 ;  /* 0x2060000030a879f0 */ /* 0x000fe200087018a8 */
[----:B------:R-:W-:Y:S01]  /*8920*/  UMOV UR60, UR48 ;  /* 0x00000030003c7c82 */ /* 0x000fe20008000000 */
[----:B------:R-:W-:Y:S01]  /*8930*/  UMOV UR61, UR49 ;  /* 0x00000031003d7c82 */ /* 0x000fe20008000000 */
[----:B------:R-:W-:Y:S02]  /*8940*/  UIADD3.64 UR48, UR16, 0x900, URZ ;  /* 0x0000090010307897 */ /* 0x000fe4000fffe03f */
[----:B------:R-:W-:-:S03]  /*8950*/  UIADD3.64 UR50, UR18, 0x804, URZ ;  /* 0x0000080412327897 */ /* 0x000fc6000fffe03f */
[----:B------:R-:W-:Y:S01]  /*8960*/  HGMMA.64x32x16.F32.BF16 R168, gdesc[UR4].tnspA, R168 ;  /* 0x2060000004a879f0 */ /* 0x000fe200087018a8 */
[----:B------:R-:W-:Y:S02]  /*8970*/  UIADD3.64 UR52, UR16, 0x980, URZ ;  /* 0x0000098010347897 */ /* 0x000fe4000fffe03f */
[----:B------:R-:W-:-:S03]  /*8980*/  UIADD3.64 UR54, UR18, 0x9fe, URZ ;  /* 0x000009fe12367897 */ /* 0x000fc6000fffe03f */
[----:B------:R-:W-:Y:S06]  /*8990*/  HGMMA.64x32x16.F32.BF16 R168, gdesc[UR48].tnspA, R168 ;  /* 0x2060000030a879f0 */ /* 0x000fec00087018a8 */
[----:B------:R-:W-:Y:S04]  /*89a0*/  HGMMA.64x32x16.F32.BF16 R168, gdesc[UR52].tnspA, R168 ;  /* 0x2060000034a879f0 */ /* 0x000fe800087018a8 */
[----:B------:R-:W-:Y:S04]  /*89b0*/  HGMMA.64x32x16.F32.BF16 R168, gdesc[UR12].tnspA, R168 ;  /* 0x206000000ca879f0 */ /* 0x000fe800087018a8 */
[----:B------:R-:W-:Y:S01]  /*89c0*/  HGMMA.64x32x16.F32.BF16 R168, gdesc[UR8].tnspA, R168 ;  /* 0x2060000008a879f0 */ /* 0x000fe200087018a8 */
[----:B------:R-:W-:Y:S04]  /*89d0*/  STL [R1+0x4ec], R0 ;  /* 0x0004ec0001007387 */ /* 0x000fe80000100800 */
[----:B------:R-:W2:Y:S04]  /*89e0*/  LDL.LU R7, [R1+0x56c] ;  /* 0x00056c0001077983 */ /* 0x000ea80000300800 */
[----:B------:R-:W3:Y:S04]  /*89f0*/  LDL.LU R8, [R1+0x568] ;  /* 0x0005680001087983 */ /* 0x000ee80000300800 */
[----:B------:R-:W4:Y:S04]  /*8a00*/  LDL.LU R237, [R1+0x58] ;  /* 0x0000580001ed7983 */ /* 0x000f280000300800 */
[----:B------:R-:W2:Y:S04]  /*8a10*/  LDL.LU R238, [R1+0x54] ;  /* 0x0000540001ee7983 */ /* 0x000ea80000300800 */
[----:B------:R-:W3:Y:S04]  /*8a20*/  LDL.LU R5, [R1+0x50] ;  /* 0x0000500001057983 */ /* 0x000ee80000300800 */
[----:B------:R-:W3:Y:S04]  /*8a30*/  LDL.LU R187, [R1+0x4c] ;  /* 0x00004c0001bb7983 */ /* 0x000ee80000300800 */
[----:B------:R-:W3:Y:S04]  /*8a40*/  LDL.LU R186, [R1+0x48] ;  /* 0x0000480001ba7983 */ /* 0x000ee80000300800 */
[----:B------:R-:W3:Y:S04]  /*8a50*/  LDL.LU R185, [R1+0x44] ;  /* 0x0000440001b97983 */ /* 0x000ee80000300800 */
[----:B------:R-:W3:Y:S01]  /*8a60*/  LDL.LU R184, [R1+0x40] ;  /* 0x0000400001b87983 */ /* 0x000ee20000300800 */
[----:B------:R-:W-:Y:S04]  /*8a70*/  HGMMA.64x32x16.F32.BF16 R168, gdesc[UR20].tnspA, R168 ;  /* 0x2060000014a879f0 */ /* 0x000fe800087018a8 */
[----:B------:R-:W-:Y:S04]  /*8a80*/  HGMMA.64x32x16.F32.BF16 R168, gdesc[UR24].tnspA, R168 ;  /* 0x2060000018a879f0 */ /* 0x000fe800087018a8 */
[----:B------:R-:W-:Y:S04]  /*8a90*/  HGMMA.64x32x16.F32.BF16 R168, gdesc[UR28].tnspA, R168 ;  /* 0x206000001ca879f0 */ /* 0x000fe800087018a8 */
[----:B------:R-:W-:Y:S04]  /*8aa0*/  HGMMA.64x32x16.F32.BF16 R168, gdesc[UR32].tnspA, R168 ;  /* 0x2060000020a879f0 */ /* 0x000fe800087018a8 */
[----:B------:R-:W-:Y:S01]  /*8ab0*/  HGMMA.64x32x16.F32.BF16 R168, gdesc[UR36].tnspA, R168 ;  /* 0x2060000024a879f0 */ /* 0x000fe200087018a8 */
[----:B----4-:R-:W-:-:S03]  /*8ac0*/  R2UR UR47, R237 ;  /* 0x00000000ed2f72ca */ /* 0x010fc600000e0000 */
[----:B------:R-:W-:Y:S01]  /*8ad0*/  HGMMA.64x32x16.F32.BF16 R168, gdesc[UR40].tnspA, R168 ;  /* 0x2060000028a879f0 */ /* 0x000fe200087018a8 */
[----:B--2---:R-:W-:Y:S02]  /*8ae0*/  R2UR UR46, R238 ;  /* 0x00000000ee2e72ca */ /* 0x004fe400000e0000 */
[----:B---3--:R-:W-:Y:S02]  /*8af0*/  R2UR UR45, R5 ;  /* 0x00000000052d72ca */ /* 0x008fe400000e0000 */
[----:B------:R-:W-:Y:S01]  /*8b00*/  R2UR UR44, R187 ;  /* 0x00000000bb2c72ca */ /* 0x000fe200000e0000 */
[----:B------:R-:W-:Y:S01]  /*8b10*/  UMOV UR58, UR48 ;  /* 0x00000030003a7c82 */ /* 0x000fe20008000000 */
[----:B------:R-:W-:Y:S01]  /*8b20*/  UMOV UR59, UR49 ;  /* 0x00000031003b7c82 */ /* 0x000fe20008000000 */
[----:B------:R-:W-:Y:S02]  /*8b30*/  R2UR UR51, R186 ;  /* 0x00000000ba3372ca */ /* 0x000fe400000e0000 */
[----:B------:R-:W-:-:S02]  /*8b40*/  R2UR UR50, R185 ;  /* 0x00000000b93272ca */ /* 0x000fc400000e0000 */
[----:B------:R-:W-:-:S06]  /*8b50*/  R2UR UR49, R184 ;  /* 0x00000000b83172ca */ /* 0x000fcc00000e0000 */
[----:B------:R-:W-:Y:S01]  /*8b60*/  HGMMA.64x32x16.F32.BF16 R168, gdesc[UR44].tnspA, R168 ;  /* 0x206000002ca879f0 */ /* 0x000fe200087018a8 */
[----:B------:R-:W-:Y:S01]  /*8b70*/  R2UR UR48, R8 ;  /* 0x00000000083072ca */ /* 0x000fe200000e0000 */
[----:B------:R-:W-:Y:S01]  /*8b80*/  UMOV UR6, UR4 ;  /* 0x0000000400067c82 */ /* 0x000fe20008000000 */
[----:B------:R-:W-:Y:S01]  /*8b90*/  UMOV UR7, UR5 ;  /* 0x0000000500077c82 */ /* 0x000fe20008000000 */
[----:B------:R-:W-:Y:S01]  /*8ba0*/  UMOV UR4, UR52 ;  /* 0x0000003400047c82 */ /* 0x000fe20008000000 */
[----:B------:R-:W-:Y:S01]  /*8bb0*/  UMOV UR5, UR53 ;  /* 0x0000003500057c82 */ /* 0x000fe20008000000 */
[----:B------:R-:W-:Y:S01]  /*8bc0*/  R2UR UR55, R7 ;  /* 0x00000000073772ca */ /* 0x000fe200000e0000 */
[----:B------:R-:W2:Y:S01]  /*8bd0*/  LDL.LU R8, [R1+0x564] ;  /* 0x0005640001087983 */ /* 0x000ea20000300800 */
[----:B------:R-:W-:Y:S02]  /*8be0*/  R2UR UR54, R6 ;  /* 0x00000000063672ca */ /* 0x000fe400000e0000 */
[----:B------:R-:W-:Y:S01]  /*8bf0*/  R2UR UR53, R4 ;  /* 0x00000000043572ca */ /* 0x000fe200000e0000 */
[----:B------:R-:W3:Y:S01]  /*8c00*/  LDL.LU R7, [R1+0x560] ;  /* 0x0005600001077983 */ /* 0x000ee20000300800 */
[----:B------:R-:W-:-:S02]  /*8c10*/  R2UR UR52, R3 ;  /* 0x00000000033472ca */ /* 0x000fc400000e0000 */
[----:B------:R-:W-:Y:S01]  /*8c20*/  HGMMA.64x32x16.F32.BF16 R168, gdesc[UR48].tnspA, R168 ;  /* 0x2060000030a879f0 */ /* 0x000fe200087018a8 */
[----:B------:R-:W-:Y:S01]  /*8c30*/  MOV R17, UR51 ;  /* 0x0000003300117c02 */ /* 0x000fe20008000f00 */
[----:B------:R-:W4:Y:S01]  /*8c40*/  LDL.LU R6, [R1+0x55c] ;  /* 0x00055c0001067983 */ /* 0x000f220000300800 */
[----:B------:R-:W-:Y:S01]  /*8c50*/  MOV R18, UR50 ;  /* 0x0000003200127c02 */ /* 0x000fe20008000f00 */
[----:B------:R-:W-:Y:S01]  /*8c60*/  UIADD3.64 UR50, UR18, 0xfe, URZ ;  /* 0x000000fe12327897 */ /* 0x000fe2000fffe03f */
[----:B------:R-:W-:Y:S01]  /*8c70*/  MOV R19, UR49 ;  /* 0x0000003100137c02 */ /* 0x000fe20008000f00 */
[----:B------:R-:W-:Y:S01]  /*8c80*/  UMOV UR49, UR57 ;  /* 0x0000003900317c82 */ /* 0x000fe20008000000 */
[----:B------:R-:W-:Y:S01]  /*8c90*/  MOV R20, UR48 ;  /* 0x0000003000147c02 */ /* 0x000fe20008000f00 */
[----:B------:R-:W-:Y:S01]  /*8ca0*/  UMOV UR48, UR56 ;  /* 0x0000003800307c82 */ /* 0x000fe20008000000 */
[----:B------:R-:W-:Y:S01]  /*8cb0*/  MOV R13, UR15 ;  /* 0x0000000f000d7c02 */ /* 0x000fe20008000f00 */
[----:B------:R-:W4:Y:S01]  /*8cc0*/  LDL.LU R4, [R1+0x558] ;  /* 0x0005580001047983 */ /* 0x000f220000300800 */
[----:B------:R-:W-:Y:S01]  /*8cd0*/  MOV R14, UR14 ;  /* 0x0000000e000e7c02 */ /* 0x000fe20008000f00 */
[----:B------:R-:W-:Y:S01]  /*8ce0*/  HGMMA.64x32x16.F32.BF16 R168, gdesc[UR52].tnspA, R168 ;  /* 0x2060000034a879f0 */ /* 0x000fe200087018a8 */
[----:B------:R-:W-:Y:S01]  /*8cf0*/  MOV R15, UR13 ;  /* 0x0000000d000f7c02 */ /* 0x000fe20008000f00 */
[----:B------:R-:W4:Y:S02]  /*8d00*/  LDL.64 R200, [R1+0x4c0] ;  /* 0x0004c00001c87983 */ /* 0x000f240000100a00 */
[----:B------:R-:W-:Y:S01]  /*8d10*/  HGMMA.64x32x16.F32.BF16 R152, gdesc[UR48].tnspA, RZ, !UPT ;  /* 0x20600000309879f0 */ /* 0x000fe2000c7018ff */
[----:B------:R-:W-:Y:S01]  /*8d20*/  UIADD3.64 UR14, UR18, 0x100, URZ ;  /* 0x00000100120e7897 */ /* 0x000fe2000fffe03f */
[----:B------:R-:W-:Y:S01]  /*8d30*/  MOV R16, UR12 ;  /* 0x0000000c00107c02 */ /* 0x000fe20008000f00 */
[----:B------:R-:W-:Y:S01]  /*8d40*/  UMOV UR12, UR16 ;  /* 0x00000010000c7c82 */ /* 0x000fe20008000000 */
[----:B------:R-:W-:Y:S01]  /*8d50*/  UMOV UR13, UR17 ;  /* 0x00000011000d7c82 */ /* 0x000fe20008000000 */
[----:B------:R-:W-:Y:S01]  /*8d60*/  MOV R9, UR7 ;  /* 0x0000000700097c02 */ /* 0x000fe20008000f00 */
[----:B------:R-:W4:Y:S01]  /*8d70*/  LDL.64 R198, [R1+0x4b8] ;  /* 0x0004b80001c67983 */ /* 0x000f220000100a00 */
[----:B------:R-:W-:Y:S01]  /*8d80*/  MOV R10, UR6 ;  /* 0x00000006000a7c02 */ /* 0x000fe20008000f00 */
[----:B------:R-:W-:Y:S01]  /*8d90*/  UIADD3.64 UR6, UR16, 0x80, URZ ;  /* 0x0000008010067897 */ /* 0x000fe2000fffe03f */
[----:B------:R-:W-:Y:S01]  /*8da0*/  MOV R21, UR55 ;  /* 0x0000003700157c02 */ /* 0x000fe20008000f00 */
[----:B------:R-:W4:Y:S01]  /*8db0*/  LDL.64 R196, [R1+0x4b0] ;  /* 0x0004b00001c47983 */ /* 0x000f220000100a00 */
[----:B------:R-:W-:-:S02]  /*8dc0*/  MOV R22, UR54 ;  /* 0x0000003600167c02 */ /* 0x000fc40008000f00 */
[----:B------:R-:W-:Y:S01]  /*8dd0*/  MOV R23, UR53 ;  /* 0x0000003500177c02 */ /* 0x000fe20008000f00 */
[----:B------:R-:W4:Y:S01]  /*8de0*/  LDL.64 R208, [R1+0x4a8] ;  /* 0x0004a80001d07983 */ /* 0x000f220000100a00 */
[----:B------:R-:W-:Y:S02]  /*8df0*/  MOV R190, UR52 ;  /* 0x0000003400be7c02 */ /* 0x000fe40008000f00 */
[----:B------:R-:W-:Y:S01]  /*8e00*/  MOV R11, UR5 ;  /* 0x00000005000b7c02 */ /* 0x000fe20008000f00 */
[----:B------:R-:W4:Y:S01]  /*8e10*/  LDL.64 R194, [R1+0x4a0] ;  /* 0x0004a00001c27983 */ /* 0x000f220000100a00 */
[----:B------:R-:W-:-:S03]  /*8e20*/  MOV R12, UR4 ;  /* 0x00000004000c7c02 */ /* 0x000fc60008000f00 */
[----:B------:R-:W4:Y:S04]  /*8e30*/  LDL.64 R192, [R1+0x498] ;  /* 0x0004980001c07983 */ /* 0x000f280000100a00 */
[----:B------:R-:W4:Y:S04]  /*8e40*/  LDL.64 R186, [R1+0x490] ;  /* 0x0004900001ba7983 */ /* 0x000f280000100a00 */
[----:B------:R-:W4:Y:S01]  /*8e50*/  LDL.64 R184, [R1+0x488] ;  /* 0x0004880001b87983 */ /* 0x000f220000100a00 */
[----:B------:R-:W-:Y:S01]  /*8e60*/  HGMMA.64x32x16.F32.BF16 R152, gdesc[UR12].tnspA, R152 ;  /* 0x206000000c9879f0 */ /* 0x000fe20008701898 */
[----:B------:R-:W-:Y:S01]  /*8e70*/  UIADD3.64 UR54, UR18, 0x102, URZ ;  /* 0x0000010212367897 */ /* 0x000fe2000fffe03f */
[----:B------:R-:W-:Y:S01]  /*8e80*/  UMOV UR52, UR6 ;  /* 0x0000000600347c82 */ /* 0x000fe20008000000 */
[----:B------:R-:W-:Y:S01]  /*8e90*/  UMOV UR53, UR7 ;  /* 0x0000000700357c82 */ /* 0x000fe20008000000 */
[----:B------:R-:W-:-:S02]  /*8ea0*/  UIADD3.64 UR14, UR18, 0x104, URZ ;  /* 0x00000104120e7897 */ /* 0x000fc4000fffe03f */
[----:B------:R-:W-:-:S04]  /*8eb0*/  UIADD3.64 UR4, UR16, 0x100, URZ ;  /* 0x0000010010047897 */ /* 0x000fc8000fffe03f */
[----:B------:R-:W-:Y:S03]  /*8ec0*/  HGMMA.64x32x16.F32.BF16 R152, gdesc[UR52].tnspA, R152 ;  /* 0x20600000349879f0 */ /* 0x000fe60008701898 */
[----:B------:R-:W-:Y:S01]  /*8ed0*/  UMOV UR12, UR4 ;  /* 0x00000004000c7c82 */ /* 0x000fe20008000000 */
[----:B------:R-:W-:Y:S01]  /*8ee0*/  UMOV UR13, UR5 ;  /* 0x00000005000d7c82 */ /* 0x000fe20008000000 */
[----:B------:R-:W-:Y:S02]  /*8ef0*/  UIADD3.64 UR50, UR18, 0x2fe, URZ ;  /* 0x000002fe12327897 */ /* 0x000fe4000fffe03f */
[----:B------:R-:W-:Y:S01]  /*8f00*/  UIADD3.64 UR6, UR16, 0x180, URZ ;  /* 0x0000018010067897 */ /* 0x000fe2000fffe03f */
[----:B------:R-:W-:Y:S06]  /*8f10*/  HGMMA.64x32x16.F32.BF16 R152, gdesc[UR12].tnspA, R152 ;  /* 0x206000000c9879f0 */ /* 0x000fec0008701898 */
[----:B------:R-:W-:Y:S01]  /*8f20*/  UMOV UR48, UR6 ;  /* 0x0000000600307c82 */ /* 0x000fe20008000000 */
[----:B------:R-:W-:Y:S01]  /*8f30*/  UMOV UR49, UR7 ;  /* 0x0000000700317c82 */ /* 0x000fe20008000000 */
[----:B------:R-:W-:-:S02]  /*8f40*/  UIADD3.64 UR14, UR18, 0x300, URZ ;  /* 0x00000300120e7897 */ /* 0x000fc4000fffe03f */
[----:B------:R-:W-:Y:S01]  /*8f50*/  UIADD3.64 UR4, UR16, 0x200, URZ ;  /* 0x0000020010047897 */ /* 0x000fe2000fffe03f */
[----:B------:R-:W-:Y:S06]  /*8f60*/  HGMMA.64x32x16.F32.BF16 R152, gdesc[UR48].tnspA, R152 ;  /* 0x20600000309879f0 */ /* 0x000fec0008701898 */
        /* <DEDUP_REMOVED lines=49> */
[----:B------:R-:W-:Y:S01]  /*9280*/  HGMMA.64x32x16.F32.BF16 R152, gdesc[UR48].tnspA, R152 ;  /* 0x20600000309879f0 */ /* 0x000fe20008701898 */
[----:B------:R-:W-:Y:S02]  /*9290*/  UIADD3.64 UR54, UR18, 0x8fe, URZ ;  /* 0x000008fe12367897 */ /* 0x000fe4000fffe03f */
[----:B------:R-:W-:-:S05]  /*92a0*/  UIADD3.64 UR48, UR16, 0x780, URZ ;  /* 0x0000078010307897 */ /* 0x000fca000fffe03f */
[----:B------:R-:W-:Y:S02]  /*92b0*/  HGMMA.64x32x16.F32.BF16 R152, gdesc[UR4].tnspA, R152 ;  /* 0x20600000049879f0 */ /* 0x000fe40008701898 */
[----:B------:R-:W-:Y:S01]  /*92c0*/  UMOV UR52, UR48 ;  /* 0x0000003000347c82 */ /* 0x000fe20008000000 */
[----:B------:R-:W-:Y:S01]  /*92d0*/  UMOV UR53, UR49 ;  /* 0x0000003100357c82 */ /* 0x000fe20008000000 */
[----:B------:R-:W-:Y:S01]  /*92e0*/  UIADD3.64 UR50, UR18, 0x900, URZ ;  /* 0x0000090012327897 */ /* 0x000fe2000fffe03f */
[----:B------:R-:W-:Y:S01]  /*92f0*/  HGMMA.64x32x16.F32.BF16 R152, gdesc[UR52].tnspA, R152 ;  /* 0x20600000349879f0 */ /* 0x000fe20008701898 */
[----:B------:R-:W-:Y:S01]  /*9300*/  UMOV UR48, UR60 ;  /* 0x0000003c00307c82 */ /* 0x000fe20008000000 */
[----:B------:R-:W-:Y:S01]  /*9310*/  UMOV UR49, UR61 ;  /* 0x0000003d00317c82 */ /* 0x000fe20008000000 */
[----:B------:R-:W-:Y:S02]  /*9320*/  R2UR UR7, R9 ;  /* 0x00000000090772ca */ /* 0x000fe400000e0000 */
[----:B------:R-:W-:Y:S01]  /*9330*/  R2UR UR6, R10 ;  /* 0x000000000a0672ca */ /* 0x000fe200000e0000 */
[----:B------:R-:W-:-:S02]  /*9340*/  UIADD3.64 UR54, UR18, 0x902, URZ ;  /* 0x0000090212367897 */ /* 0x000fc4000fffe03f */
[----:B------:R-:W-:Y:S10]  /*9350*/  HGMMA.64x32x16.F32.BF16 R152, gdesc[UR48].tnspA, R152 ;  /* 0x20600000309879f0 */ /* 0x000ff40008701898 */
[----:B------:R-:W-:Y:S01]  /*9360*/  UMOV UR52, UR6 ;  /* 0x0000000600347c82 */ /* 0x000fe20008000000 */
[----:B------:R-:W-:Y:S01]  /*9370*/  UMOV UR53, UR7 ;  /* 0x0000000700357c82 */ /* 0x000fe20008000000 */
[----:B------:R-:W-:Y:S01]  /*9380*/  UIADD3.64 UR50, UR18, 0x904, URZ ;  /* 0x0000090412327897 */ /* 0x000fe2000fffe03f */
[----:B------:R-:W-:Y:S01]  /*9390*/  HGMMA.64x32x16.F32.BF16 R152, gdesc[UR52].tnspA, R152 ;  /* 0x20600000349879f0 */ /* 0x000fe20008701898 */
[----:B------:R-:W-:Y:S01]  /*93a0*/  UMOV UR48, UR58 ;  /* 0x0000003a00307c82 */ /* 0x000fe20008000000 */
[----:B------:R-:W-:Y:S01]  /*93b0*/  UMOV UR49, UR59 ;  /* 0x0000003b00317c82 */ /* 0x000fe20008000000 */
[----:B------:R-:W-:-:S02]  /*93c0*/  R2UR UR5, R11 ;  /* 0x000000000b0572ca */ /* 0x000fc400000e0000 */
[----:B------:R-:W-:Y:S01]  /*93d0*/  R2UR UR4, R12 ;  /* 0x000000000c0472ca */ /* 0x000fe200000e0000 */
[----:B------:R-:W-:Y:S02]  /*93e0*/  UIADD3.64 UR6, UR18, 0xafe, URZ ;  /* 0x00000afe12067897 */ /* 0x000fe4000fffe03f */
[----:B------:R-:W-:Y:S01]  /*93f0*/  HGMMA.64x32x16.F32.BF16 R152, gdesc[UR48].tnspA, R152 ;  /* 0x20600000309879f0 */ /* 0x000fe20008701898 */
[----:B------:R-:W-:Y:S02]  /*9400*/  R2UR UR13, R15 ;  /* 0x000000000f0d72ca */ /* 0x000fe400000e0000 */
[----:B------:R-:W-:Y:S01]  /*9410*/  R2UR UR12, R16 ;  /* 0x00000000100c72ca */ /* 0x000fe200000e0000 */
[----:B------:R-:W-:-:S06]  /*9420*/  UIADD3.64 UR50, UR18, 0xb00, URZ ;  /* 0x00000b0012327897 */ /* 0x000fcc000fffe03f */
[----:B------:R-:W-:Y:S06]  /*9430*/  HGMMA.64x32x16.F32.BF16 R152, gdesc[UR4].tnspA, R152 ;  /* 0x20600000049879f0 */ /* 0x000fec0008701898 */
[----:B------:R-:W-:Y:S01]  /*9440*/  UMOV UR48, UR12 ;  /* 0x0000000c00307c82 */ /* 0x000fe20008000000 */
[----:B------:R-:W-:Y:S01]  /*9450*/  UMOV UR49, UR13 ;  /* 0x0000000d00317c82 */ /* 0x000fe20008000000 */
[----:B------:R-:W-:Y:S01]  /*9460*/  UIADD3.64 UR6, UR18, 0xb02, URZ ;  /* 0x00000b0212067897 */ /* 0x000fe2000fffe03f */
[----:B------:R-:W-:Y:S01]  /*9470*/  HGMMA.64x32x16.F32.BF16 R152, gdesc[UR48].tnspA, R152 ;  /* 0x20600000309879f0 */ /* 0x000fe20008701898 */
[----:B------:R-:W-:Y:S01]  /*9480*/  UMOV UR4, UR8 ;  /* 0x0000000800047c82 */ /* 0x000fe20008000000 */
[----:B------:R-:W-:Y:S01]  /*9490*/  UMOV UR5, UR9 ;  /* 0x0000000900057c82 */ /* 0x000fe20008000000 */
[----:B------:R-:W-:-:S05]  /*94a0*/  UIADD3.64 UR50, UR18, 0xb04, URZ ;  /* 0x00000b0412327897 */ /* 0x000fca000fffe03f */
[----:B------:R-:W-:Y:S01]  /*94b0*/  HGMMA.64x32x16.F32.BF16 R152, gdesc[UR4].tnspA, R152 ;  /* 0x20600000049879f0 */ /* 0x000fe20008701898 */
        /* <DEDUP_REMOVED lines=28> */
[----:B------:R-:W-:Y:S02]  /*9680*/  R2UR UR49, R19 ;  /* 0x00000000133172ca */ /* 0x000fe400000e0000 */
[----:B------:R-:W-:-:S11]  /*9690*/  R2UR UR48, R20 ;  /* 0x00000000143072ca */ /* 0x000fd600000e0000 */
[----:B------:R-:W-:Y:S02]  /*96a0*/  UMOV UR53, UR49 ;  /* 0x0000003100357c82 */ /* 0x000fe40008000000 */
[----:B------:R-:W-:Y:S02]  /*96b0*/  UMOV UR52, UR48 ;  /* 0x0000003000347c82 */ /* 0x000fe40008000000 */
[----:B------:R-:W-:Y:S01]  /*96c0*/  HGMMA.64x32x16.F32.BF16 R152, gdesc[UR52].tnspA, R152 ;  /* 0x20600000349879f0 */ /* 0x000fe20008701898 */
[----:B------:R-:W-:Y:S02]  /*96d0*/  R2UR UR53, R23 ;  /* 0x00000000173572ca */ /* 0x000fe400000e0000 */
[----:B------:R-:W-:Y:S01]  /*96e0*/  R2UR UR52, R190 ;  /* 0x00000000be3472ca */ /* 0x000fe200000e0000 */
[----:B------:R-:W-:-:S10]  /*96f0*/  UIADD3.64 UR6, UR18, 0xf04, URZ ;  /* 0x00000f0412067897 */ /* 0x000fd4000fffe03f */
[----:B------:R-:W-:Y:S02]  /*9700*/  UMOV UR5, UR53 ;  /* 0x0000003500057c82 */ /* 0x000fe40008000000 */
[----:B------:R-:W-:Y:S01]  /*9710*/  UMOV UR4, UR52 ;  /* 0x0000003400047c82 */ /* 0x000fe20008000000 */
[----:B------:R-:W-:Y:S02]  /*9720*/  LOP3.LUT R190, R2, 0x3, RZ, 0xc0, !PT ;  /* 0x0000000302be7812 */ /* 0x000fe400078ec0ff */
[----:B------:R-:W0:Y:S01]  /*9730*/  LDC R2, c[0x0][0x238] ;  /* 0x00008e00ff027b82 */ /* 0x000e220000000800 */
[----:B------:R-:W-:Y:S01]  /*9740*/  HGMMA.64x32x16.F32.BF16 R152, gdesc[UR4].tnspA, R152, gsb0 ;  /* 0x20600000049879f0 */ /* 0x000fe20008001898 */
[----:B--2---:R-:W-:Y:S02]  /*9750*/  LEA R190, P0, R190, R8, 0x1 ;  /* 0x00000008bebe7211 */ /* 0x004fe400078008ff */
[----:B------:R-:W-:Y:S01]  /*9760*/  R2UR UR4, R189 ;  /* 0x00000000bd0472ca */ /* 0x000fe200000e0000 */
[----:B---3--:R-:W-:Y:S01]  /*9770*/  VIADD R189, R7, 0x8 ;  /* 0x0000000807bd7836 */ /* 0x008fe20000000000 */
[----:B------:R-:W-:-:S02]  /*9780*/  IADD3 R9, P1, R190, 0x9, RZ ;  /* 0x00000009be097810 */ /* 0x000fc40007f3e0ff */
[----:B------:R-:W-:Y:S01]  /*9790*/  R2UR UR5, R188 ;  /* 0x00000000bc0572ca */ /* 0x000fe200000e0000 */
[----:B----4-:R-:W-:Y:S01]  /*97a0*/  IMAD.X R188, RZ, RZ, R6, P0 ;  /* 0x000000ffffbc7224 */ /* 0x010fe200000e0606 */
[C---:B------:R-:W-:Y:S02]  /*97b0*/  IADD3 R10, P6, R190.reuse, 0x8, RZ ;  /* 0x00000008be0a7810 */ /* 0x040fe40007fde0ff */
[C---:B------:R-:W-:Y:S02]  /*97c0*/  ISETP.GT.U32.AND P3, PT, R9.reuse, R7, PT ;  /* 0x000000070900720c */ /* 0x040fe40003f64070 */
[----:B------:R-:W-:Y:S02]  /*97d0*/  ISETP.GT.U32.AND P5, PT, R9, R189, PT ;  /* 0x000000bd0900720c */ /* 0x000fe40003fa4070 */
[----:B------:R-:W-:Y:S02]  /*97e0*/  IADD3 R9, P0, R190, 0x10, RZ ;  /* 0x00000010be097810 */ /* 0x000fe40007f1e0ff */
[-C--:B------:R-:W-:Y:S01]  /*97f0*/  ISETP.GT.U32.AND P4, PT, R10, R7.reuse, PT ;  /* 0x000000070a00720c */ /* 0x080fe20003f84070 */
[--C-:B------:R-:W-:Y:S01]  /*9800*/  IMAD.X R10, RZ, RZ, R188.reuse, P6 ;  /* 0x000000ffff0a7224 */ /* 0x100fe200030e06bc */
[----:B------:R-:W-:Y:S01]  /*9810*/  R2UR UR15, R13 ;  /* 0x000000000d0f72ca */ /* 0x000fe200000e0000 */
[----:B------:R-:W-:Y:S01]  /*9820*/  IMAD.X R12, RZ, RZ, R188, P1 ;  /* 0x000000ffff0c7224 */ /* 0x000fe200008e06bc */
[----:B------:R-:W-:-:S02]  /*9830*/  ISETP.GE.U32.AND P2, PT, R190, R7, PT ;  /* 0x00000007be00720c */ /* 0x000fc40003f46070 */
[----:B------:R-:W-:Y:S02]  /*9840*/  R2UR UR14, R14 ;  /* 0x000000000e0e72ca */ /* 0x000fe400000e0000 */
[----:B------:R-:W-:Y:S01]  /*9850*/  R2UR UR50, R18 ;  /* 0x00000000123272ca */ /* 0x000fe200000e0000 */
[--C-:B------:R-:W-:Y:S01]  /*9860*/  IMAD.X R18, RZ, RZ, R188.reuse, P0 ;  /* 0x000000ffff127224 */ /* 0x100fe200000e06bc */
[C---:B------:R-:W-:Y:S02]  /*9870*/  IADD3 R13, P6, R190.reuse, 0x11, RZ ;  /* 0x00000011be0d7810 */ /* 0x040fe40007fde0ff */
[C---:B------:R-:W-:Y:S02]  /*9880*/  IADD3 R14, P1, R190.reuse, 0x18, RZ ;  /* 0x00000018be0e7810 */ /* 0x040fe40007f3e0ff */
[----:B------:R-:W-:Y:S02]  /*9890*/  IADD3 R19, P0, R190, 0x19, RZ ;  /* 0x00000019be137810 */ /* 0x000fe40007f1e0ff */
[----:B------:R-:W-:Y:S01]  /*98a0*/  ISETP.GE.U32.AND.EX P2, PT, R188, RZ, PT, P2 ;  /* 0x000000ffbc00720c */ /* 0x000fe20003f46120 */
[----:B------:R-:W-:Y:S01]  /*98b0*/  IMAD.X R20, RZ, RZ, R188, P6 ;  /* 0x000000ffff147224 */ /* 0x000fe200030e06bc */
[----:B------:R-:W-:-:S02]  /*98c0*/  R2UR UR54, R22 ;  /* 0x00000000163672ca */ /* 0x000fc400000e0000 */
[----:B------:R-:W-:Y:S01]  /*98d0*/  IADD3.X R22, RZ, R188, RZ, P1, !PT ;  /* 0x000000bcff167210 */ /* 0x000fe20000ffe4ff */
[----:B------:R-:W-:Y:S01]  /*98e0*/  IMAD.X R23, RZ, RZ, R188, P0 ;  /* 0x000000ffff177224 */ /* 0x000fe200000e06bc */
[C---:B------:R-:W-:Y:S02]  /*98f0*/  ISETP.GT.U32.AND P6, PT, R9.reuse, R7, PT ;  /* 0x000000070900720c */ /* 0x040fe40003fc4070 */
[-C--:B------:R-:W-:Y:S02]  /*9900*/  ISETP.GT.U32.AND P1, PT, R9, R189.reuse, PT ;  /* 0x000000bd0900720c */ /* 0x080fe40003f24070 */
[----:B------:R-:W-:Y:S02]  /*9910*/  ISETP.GT.U32.AND P0, PT, R190, R189, PT ;  /* 0x000000bdbe00720c */ /* 0x000fe40003f04070 */
[----:B------:R-:W-:Y:S02]  /*9920*/  ISETP.GT.U32.AND.EX P4, PT, R10, RZ, PT, P4 ;  /* 0x000000ff0a00720c */ /* 0x000fe40003f84140 */
[----:B------:R-:W-:Y:S01]  /*9930*/  ISETP.GT.U32.AND.EX P0, PT, R188, RZ, PT, P0 ;  /* 0x000000ffbc00720c */ /* 0x000fe20003f04100 */
[----:B------:R-:W-:-:S02]  /*9940*/  WARPGROUP.DEPBAR.LE gsb0, 0x0 ;  /* 0x00008000000079c5 */ /* 0x000fc40000010000 */
[-C--:B0-----:R-:W-:Y:S01]  /*9950*/  FMUL R169, R169, R2.reuse ;  /* 0x00000002a9a97220 */ /* 0x081fe20000400000 */
[----:B------:R-:W-:-:S04]  /*9960*/  FMUL R170, R170, R2 ;  /* 0x00000002aaaa7220 */ /* 0x000fc80000400000 */
[----:B------:R-:W-:Y:S02]  /*9970*/  FSEL R9, R169, -INF , !P2 ;  /* 0xff800000a9097808 */ /* 0x000fe40005000000 */
[----:B------:R-:W-:Y:S01]  /*9980*/  ISETP.GE.U32.AND P2, PT, R190, R189, PT ;  /* 0x000000bdbe00720c */ /* 0x000fe20003f46070 */
[-C--:B------:R-:W-:Y:S01]  /*9990*/  FMUL R11, R171, R2.reuse ;  /* 0x00000002ab0b7220 */ /* 0x080fe20000400000 */
[----:B------:R-:W-:Y:S02]  /*99a0*/  FMUL R172, R172, R2 ;  /* 0x00000002acac7220 */ /* 0x000fe40000400000 */
[----:B------:R-:W-:Y:S02]  /*99b0*/  ISETP.GE.U32.AND.EX P2, PT, R188, RZ, PT, P2 ;  /* 0x000000ffbc00720c */ /* 0x000fe40003f46120 */
[----:B------:R-:W-:Y:S02]  /*99c0*/  FSEL R10, R170, -INF , !P0 ;  /* 0xff800000aa0a7808 */ /* 0x000fe40004000000 */
[----:B------:R-:W-:-:S02]  /*99d0*/  FSEL R11, R11, -INF , !P2 ;  /* 0xff8000000b0b7808 */ /* 0x000fc40005000000 */
[C---:B------:R-:W-:Y:S02]  /*99e0*/  ISETP.GT.U32.AND P0, PT, R13.reuse, R7, PT ;  /* 0x000000070d00720c */ /* 0x040fe40003f04070 */
[----:B------:R-:W-:Y:S02]  /*99f0*/  ISETP.GT.U32.AND P2, PT, R13, R189, PT ;  /* 0x000000bd0d00720c */ /* 0x000fe40003f44070 */
[----:B------:R-:W-:Y:S02]  /*9a00*/  FSEL R13, R172, -INF , !P4 ;  /* 0xff800000ac0d7808 */ /* 0x000fe40006000000 */
[----:B------:R-:W-:Y:S01]  /*9a10*/  ISETP.GT.U32.AND P4, PT, R190, R7, PT ;  /* 0x00000007be00720c */ /* 0x000fe20003f84070 */
[-C--:B------:R-:W-:Y:S01]  /*9a20*/  FMUL R173, R173, R2.reuse ;  /* 0x00000002adad7220 */ /* 0x080fe20000400000 */
[----:B------:R-:W-:Y:S01]  /*9a30*/  R2UR UR51, R17 ;  /* 0x00000000113372ca */ /* 0x000fe200000e0000 */
[-C--:B------:R-:W-:Y:S01]  /*9a40*/  FMUL R17, R168, R2.reuse ;  /* 0x00000002a8117220 */ /* 0x080fe20000400000 */
[-C--:B------:R-:W-:Y:S01]  /*9a50*/  FMUL R15, R174, R2.reuse ;  /* 0x00000002ae0f7220 */ /* 0x080fe20000400000 */
[----:B------:R-:W-:Y:S01]  /*9a60*/  ISETP.GT.U32.AND.EX P3, PT, R12, RZ, PT, P3 ;  /* 0x000000ff0c00720c */ /* 0x000fe20003f64130 */
[-C--:B------:R-:W-:Y:S01]  /*9a70*/  FMUL R175, R175, R2.reuse ;  /* 0x00000002afaf7220 */ /* 0x080fe20000400000 */
[----:B------:R-:W-:Y:S01]  /*9a80*/  ISETP.GT.U32.AND.EX P4, PT, R188, RZ, PT, P4 ;  /* 0x000000ffbc00720c */ /* 0x000fe20003f84140 */
[----:B------:R-:W-:Y:S01]  /*9a90*/  FMUL R16, R176, R2 ;  /* 0x00000002b0107220 */ /* 0x000fe20000400000 */
[----:B------:R-:W-:-:S02]  /*9aa0*/  ISETP.GT.U32.AND.EX P5, PT, R12, RZ, PT, P5 ;  /* 0x000000ff0c00720c */ /* 0x000fc40003fa4150 */
[----:B------:R-:W-:Y:S02]  /*9ab0*/  ISETP.GT.U32.AND.EX P6, PT, R18, RZ, PT, P6 ;  /* 0x000000ff1200720c */ /* 0x000fe40003fc4160 */
[----:B------:R-:W-:Y:S02]  /*9ac0*/  FSEL R12, R173, -INF , !P3 ;  /* 0xff800000ad0c7808 */ /* 0x000fe40005800000 */
[----:B------:R-:W-:Y:S02]  /*9ad0*/  FSEL R17, R17, -INF , !P4 ;  /* 0xff80000011117808 */ /* 0x000fe40006000000 */
[----:B------:R-:W-:Y:S02]  /*9ae0*/  FSEL R15, R15, -INF , !P4 ;  /* 0xff8000000f0f7808 */ /* 0x000fe40006000000 */
[C---:B------:R-:W-:Y:S02]  /*9af0*/  ISETP.GT.U32.AND P3, PT, R14.reuse, R7, PT ;  /* 0x000000070e00720c */ /* 0x040fe40003f64070 */
[----:B------:R-:W-:-:S02]  /*9b00*/  ISETP.GT.U32.AND P4, PT, R14, R189, PT ;  /* 0x000000bd0e00720c */ /* 0x000fc40003f84070 */
[----:B------:R-:W-:Y:S02]  /*9b10*/  FSEL R14, R175, -INF , !P5 ;  /* 0xff800000af0e7808 */ /* 0x000fe40006800000 */
[----:B------:R-:W-:Y:S02]  /*9b20*/  FSEL R16, R16, -INF , !P6 ;  /* 0xff80000010107808 */ /* 0x000fe40007000000 */
[C---:B------:R-:W-:Y:S02]  /*9b30*/  ISETP.GT.U32.AND P5, PT, R19.reuse, R7, PT ;  /* 0x000000071300720c */ /* 0x040fe40003fa4070 */
[----:B------:R-:W-:Y:S01]  /*9b40*/  ISETP.GT.U32.AND P6, PT, R19, R189, PT ;  /* 0x000000bd1300720c */ /* 0x000fe20003fc4070 */
[-C--:B------:R-:W-:Y:S01]  /*9b50*/  FMUL R19, R178, R2.reuse ;  /* 0x00000002b2137220 */ /* 0x080fe20000400000 */
[----:B------:R-:W-:Y:S01]  /*9b60*/  ISETP.GT.U32.AND.EX P1, PT, R18, RZ, PT, P1 ;  /* 0x000000ff1200720c */ /* 0x000fe20003f24110 */
[-C--:B------:R-:W-:Y:S01]  /*9b70*/  FMUL R18, R177, R2.reuse ;  /* 0x00000002b1127220 */ /* 0x080fe20000400000 */
[----:B------:R-:W-:Y:S01]  /*9b80*/  R2UR UR55, R21 ;  /* 0x00000000153772ca */ /* 0x000fe200000e0000 */
[-C--:B------:R-:W-:Y:S01]  /*9b90*/  FMUL R179, R179, R2.reuse ;  /* 0x00000002b3b37220 */ /* 0x080fe20000400000 */
[----:B------:R-:W-:Y:S01]  /*9ba0*/  ISETP.GT.U32.AND.EX P0, PT, R20, RZ, PT, P0 ;  /* 0x000000ff1400720c */ /* 0x000fe20003f04100 */
[----:B------:R-:W-:Y:S01]  /*9bb0*/  FMUL R21, R180, R2 ;  /* 0x00000002b4157220 */ /* 0x000fe20000400000 */
[----:B------:R-:W-:-:S02]  /*9bc0*/  ISETP.GT.U32.AND.EX P2, PT, R20, RZ, PT, P2 ;  /* 0x000000ff1400720c */ /* 0x000fc40003f44120 */
[----:B------:R-:W-:Y:S02]  /*9bd0*/  LOP3.LUT R20, R190, 0x39, RZ, 0xfc, !PT ;  /* 0x00000039be147812 */ /* 0x000fe400078efcff */
[----:B------:R-:W-:Y:S02]  /*9be0*/  ISETP.GT.U32.AND.EX P3, PT, R22, RZ, PT, P3 ;  /* 0x000000ff1600720c */ /* 0x000fe40003f64130 */
[----:B------:R-:W-:Y:S02]  /*9bf0*/  LOP3.LUT R168, R190, 0x38, RZ, 0xfc, !PT ;  /* 0x00000038bea87812 */ /* 0x000fe400078efcff */
[----:B------:R-:W-:Y:S02]  /*9c00*/  FSEL R18, R18, -INF , !P0 ;  /* 0xff80000012127808 */ /* 0x000fe40004000000 */
[----:B------:R-:W-:Y:S02]  /*9c10*/  FSEL R19, R19, -INF , !P1 ;  /* 0xff80000013137808 */ /* 0x000fe40004800000 */
[----:B------:R-:W-:-:S02]  /*9c20*/  ISETP.GT.U32.AND P0, PT, R20, R189, PT ;  /* 0x000000bd1400720c */ /* 0x000fc40003f04070 */
[----:B------:R-:W-:Y:S02]  /*9c30*/  ISETP.GT.U32.AND P1, PT, R20, R7, PT ;  /* 0x000000071400720c */ /* 0x000fe40003f24070 */
[C---:B------:R-:W-:Y:S02]  /*9c40*/  ISETP.GT.U32.AND.EX P5, PT, R23.reuse, RZ, PT, P5 ;  /* 0x000000ff1700720c */ /* 0x040fe40003fa4150 */
[----:B------:R-:W-:Y:S01]  /*9c50*/  ISETP.GT.U32.AND.EX P6, PT, R23, RZ, PT, P6 ;  /* 0x000000ff1700720c */ /* 0x000fe20003fc4160 */
[----:B------:R-:W-:Y:S01]  /*9c60*/  FMUL R23, R181, R2 ;  /* 0x00000002b5177220 */ /* 0x000fe20000400000 */
[----:B------:R-:W-:Y:S02]  /*9c70*/  FSEL R20, R179, -INF , !P2 ;  /* 0xff800000b3147808 */ /* 0x000fe40005000000 */
[----:B------:R-:W-:Y:S02]  /*9c80*/  FSEL R21, R21, -INF , !P3 ;  /* 0xff80000015157808 */ /* 0x000fe40005800000 */
[----:B------:R-:W-:-:S02]  /*9c90*/  ISETP.GT.U32.AND P2, PT, R168, R189, PT ;  /* 0x000000bda800720c */ /* 0x000fc40003f44070 */
[----:B------:R-:W-:Y:S02]  /*9ca0*/  ISETP.GT.U32.AND P3, PT, R168, R7, PT ;  /* 0x00000007a800720c */ /* 0x000fe40003f64070 */
[----:B------:R-:W-:Y:S02]  /*9cb0*/  LOP3.LUT R168, R190, 0x20, RZ, 0xfc, !PT ;  /* 0x00000020bea87812 */ /* 0x000fe400078efcff */
[----:B------:R-:W-:Y:S01]  /*9cc0*/  ISETP.GT.U32.AND.EX P4, PT, R22, RZ, PT, P4 ;  /* 0x000000ff1600720c */ /* 0x000fe20003f84140 */
[-C--:B------:R-:W-:Y:S01]  /*9cd0*/  FMUL R22, R182, R2.reuse ;  /* 0x00000002b6167220 */ /* 0x080fe20000400000 */
[----:B------:R-:W-:Y:S01]  /*9ce0*/  FSEL R23, R23, -INF , !P5 ;  /* 0xff80000017177808 */ /* 0x000fe20006800000 */
[-C--:B------:R-:W-:Y:S01]  /*9cf0*/  FMUL R183, R183, R2.reuse ;  /* 0x00000002b7b77220 */ /* 0x080fe20000400000 */
[----:B------:R-:W-:Y:S01]  /*9d00*/  ISETP.GT.U32.AND P5, PT, R168, R189, PT ;  /* 0x000000bda800720c */ /* 0x000fe20003fa4070 */
[----:B------:R-:W-:Y:S01]  /*9d10*/  FMUL R154, R154, R2 ;  /* 0x000000029a9a7220 */ /* 0x000fe20000400000 */
[----:B------:R-:W-:-:S02]  /*9d20*/  LOP3.LUT R169, R190, 0x21, RZ, 0xfc, !PT ;  /* 0x00000021bea97812 */ /* 0x000fc400078efcff */
[----:B------:R-:W-:Y:S02]  /*9d30*/  FSEL R22, R22, -INF , !P4 ;  /* 0xff80000016167808 */ /* 0x000fe40006000000 */
[C---:B------:R-:W-:Y:S02]  /*9d40*/  LOP3.LUT R172, R190.reuse, 0x31, RZ, 0xfc, !PT ;  /* 0x00000031beac7812 */ /* 0x040fe400078efcff */
[C---:B------:R-:W-:Y:S02]  /*9d50*/  LOP3.LUT R171, R190.reuse, 0x30, RZ, 0xfc, !PT ;  /* 0x00000030beab7812 */ /* 0x040fe400078efcff */
[----:B------:R-:W-:Y:S02]  /*9d60*/  LOP3.LUT R170, R190, 0x29, RZ, 0xfc, !PT ;  /* 0x00000029beaa7812 */ /* 0x000fe400078efcff */
[----:B------:R-:W-:Y:S02]  /*9d70*/  ISETP.GT.U32.AND.EX P5, PT, R188, RZ, PT, P5 ;  /* 0x000000ffbc00720c */ /* 0x000fe40003fa4150 */
[----:B------:R-:W-:-:S02]  /*9d80*/  ISETP.GT.U32.AND P4, PT, R168, R7, PT ;  /* 0x00000007a800720c */ /* 0x000fc40003f84070 */
[----:B------:R-:W-:Y:S01]  /*9d90*/  LOP3.LUT R190, R190, 0x28, RZ, 0xfc, !PT ;  /* 0x00000028bebe7812 */ /* 0x000fe200078efcff */
[-C--:B------:R-:W-:Y:S01]  /*9da0*/  FMUL R173, R155, R2.reuse ;  /* 0x000000029bad7220 */ /* 0x080fe20000400000 */
[----:B------:R-:W-:Y:S02]  /*9db0*/  FSEL R168, R183, -INF , !P6 ;  /* 0xff800000b7a87808 */ /* 0x000fe40007000000 */
[-C--:B------:R-:W-:Y:S02]  /*9dc0*/  ISETP.GT.U32.AND P6, PT, R169, R189.reuse, PT ;  /* 0x000000bda900720c */ /* 0x080fe40003fc4070 */
[----:B------:R-:W-:Y:S02]  /*9dd0*/  FSEL R155, R154, -INF , !P5 ;  /* 0xff8000009a9b7808 */ /* 0x000fe40006800000 */
[----:B------:R-:W-:Y:S01]  /*9de0*/  ISETP.GT.U32.AND P5, PT, R190, R189, PT ;  /* 0x000000bdbe00720c */ /* 0x000fe20003fa4070 */
[-C--:B------:R-:W-:Y:S01]  /*9df0*/  FMUL R152, R152, R2.reuse ;  /* 0x0000000298987220 */ /* 0x080fe20000400000 */
[----:B------:R-:W-:Y:S01]  /*9e00*/  ISETP.GT.U32.AND.EX P6, PT, R188, RZ, PT, P6 ;  /* 0x000000ffbc00720c */ /* 0x000fe20003fc4160 */
[----:B------:R-:W-:Y:S01]  /*9e10*/  FMUL R158, R158, R2 ;  /* 0x000000029e9e7220 */ /* 0x000fe20000400000 */
[----:B------:R-:W-:-:S02]  /*9e20*/  ISETP.GT.U32.AND.EX P4, PT, R188, RZ, PT, P4 ;  /* 0x000000ffbc00720c */ /* 0x000fc40003f84140 */
[----:B------:R-:W-:Y:S01]  /*9e30*/  ISETP.GT.U32.AND.EX P5, PT, R188, RZ, PT, P5 ;  /* 0x000000ffbc00720c */ /* 0x000fe20003fa4150 */
[----:B------:R-:W-:Y:S01]  /*9e40*/  STL [R1+0x4f0], R8 ;  /* 0x0004f00801007387 */ /* 0x000fe20000100800 */
[----:B------:R-:W-:Y:S01]  /*9e50*/  FSEL R154, R173, -INF , !P6 ;  /* 0xff800000ad9a7808 */ /* 0x000fe20007000000 */
[----:B------:R-:W-:Y:S01]  /*9e60*/  FMUL R173, R159, R2 ;  /* 0x000000029fad7220 */ /* 0x000fe20000400000 */
[----:B------:R-:W-:Y:S01]  /*9e70*/  FSEL R152, R152, -INF , !P4 ;  /* 0xff80000098987808 */ /* 0x000fe20006000000 */
[----:B------:R-:W-:Y:S01]  /*9e80*/  STL [R1+0x4f4], R6 ;  /* 0x0004f40601007387 */ /* 0x000fe20000100800 */
[-C--:B------:R-:W-:Y:S02]  /*9e90*/  ISETP.GT.U32.AND P6, PT, R170, R189.reuse, PT ;  /* 0x000000bdaa00720c */ /* 0x080fe40003fc4070 */
[----:B------:R-:W-:Y:S01]  /*9ea0*/  FSEL R159, R158, -INF , !P5 ;  /* 0xff8000009e9f7808 */ /* 0x000fe20006800000 */
[----:B------:R-:W-:Y:S01]  /*9eb0*/  STL [R1+0x51c], R9 ;  /* 0x00051c0901007387 */ /* 0x000fe20000100800 */
[----:B------:R-:W-:-:S02]  /*9ec0*/  ISETP.GT.U32.AND P4, PT, R171, R189, PT ;  /* 0x000000bdab00720c */ /* 0x000fc40003f84070 */
[----:B------:R-:W-:Y:S01]  /*9ed0*/  ISETP.GT.U32.AND P5, PT, R172, R189, PT ;  /* 0x000000bdac00720c */ /* 0x000fe20003fa4070 */
[----:B------:R-:W-:Y:S01]  /*9ee0*/  STL.64 [R1+0x550], R10 ;  /* 0x0005500a01007387 */ /* 0x000fe20000100a00 */
[----:B------:R-:W-:Y:S01]  /*9ef0*/  ISETP.GT.U32.AND.EX P6, PT, R188, RZ, PT, P6 ;  /* 0x000000ffbc00720c */ /* 0x000fe20003fc4160 */
[-C--:B------:R-:W-:Y:S01]  /*9f00*/  FMUL R162, R162, R2.reuse ;  /* 0x00000002a2a27220 */ /* 0x080fe20000400000 */
[----:B------:R-:W-:Y:S01]  /*9f10*/  FMUL R179, R163, R2 ;  /* 0x00000002a3b37220 */ /* 0x000fe20000400000 */
[----:B------:R-:W-:Y:S01]  /*9f20*/  STL [R1+0x520], R13 ;  /* 0x0005200d01007387 */ /* 0x000fe20000100800 */
[C---:B------:R-:W-:Y:S02]  /*9f30*/  ISETP.GT.U32.AND.EX P4, PT, R188.reuse, RZ, PT, P4 ;  /* 0x000000ffbc00720c */ /* 0x040fe40003f84140 */
[----:B------:R-:W-:Y:S01]  /*9f40*/  ISETP.GT.U32.AND.EX P5, PT, R188, RZ, PT, P5 ;  /* 0x000000ffbc00720c */ /* 0x000fe20003fa4150 */
[----:B------:R-:W-:Y:S01]  /*9f50*/  STL [R1+0x518], R12 ;  /* 0x0005180c01007387 */ /* 0x000fe20000100800 */
[----:B------:R-:W-:-:S03]  /*9f60*/  FSEL R158, R173, -INF , !P6 ;  /* 0xff800000ad9e7808 */ /* 0x000fc60007000000 */
[----:B------:R-:W-:Y:S01]  /*9f70*/  STL [R1+0x524], R17 ;  /* 0x0005241101007387 */ /* 0x000fe20000100800 */
[-C--:B------:R-:W-:Y:S01]  /*9f80*/  FMUL R189, R166, R2.reuse ;  /* 0x00000002a6bd7220 */ /* 0x080fe20000400000 */
[----:B------:R-:W-:Y:S02]  /*9f90*/  FMUL R191, R167, R2 ;  /* 0x00000002a7bf7220 */ /* 0x000fe40000400000 */
[----:B------:R-:W-:Y:S01]  /*9fa0*/  STL [R1+0x514], R16 ;  /* 0x0005141001007387 */ /* 0x000fe20000100800 */
[----:B------:R-:W-:-:S03]  /*9fb0*/  ISETP.GT.U32.AND P6, PT, R172, R7, PT ;  /* 0x00000007ac00720c */ /* 0x000fc60003fc4070 */
[----:B------:R0:W-:Y:S01]  /*9fc0*/  STL [R1+0x50c], R18 ;  /* 0x00050c1201007387 */ /* 0x0001e20000100800 */
[----:B------:R-:W-:Y:S01]  /*9fd0*/  FSEL R162, R162, -INF , !P4 ;  /* 0xff800000a2a27808 */ /* 0x000fe20006000000 */
[----:B------:R-:W-:Y:S01]  /*9fe0*/  IMAD.WIDE R172, R4, 0x2, R200 ;  /* 0x0000000204ac7825 */ /* 0x000fe200078e02c8 */
[C---:B------:R-:W-:Y:S01]  /*9ff0*/  ISETP.GT.U32.AND.EX P0, PT, R188.reuse, RZ, PT, P0 ;  /* 0x000000ffbc00720c */ /* 0x040fe20003f04100 */
[----:B------:R-:W-:Y:S01]  /*a000*/  STL [R1+0x510], R21 ;  /* 0x0005101501007387 */ /* 0x000fe20000100800 */
[----:B------:R-:W-:Y:S02]  /*a010*/  ISETP.GT.U32.AND.EX P2, PT, R188, RZ, PT, P2 ;  /* 0x000000ffbc00720c */ /* 0x000fe40003f44120 */
[----:B------:R-:W-:Y:S01]  /*a020*/  FSEL R179, R179, -INF , !P5 ;  /* 0xff800000b3b37808 */ /* 0x000fe20006800000 */
[----:B------:R1:W-:Y:S01]  /*a030*/  STL [R1+0x528], R23 ;  /* 0x0005281701007387 */ /* 0x0003e20000100800 */
[-C--:B------:R-:W-:Y:S02]  /*a040*/  ISETP.GT.U32.AND P4, PT, R171, R7.reuse, PT ;  /* 0x00000007ab00720c */ /* 0x080fe40003f84070 */
[----:B------:R-:W-:Y:S01]  /*a050*/  ISETP.GT.U32.AND P5, PT, R170, R7, PT ;  /* 0x00000007aa00720c */ /* 0x000fe20003fa4070 */
[----:B------:R2:W-:Y:S01]  /*a060*/  STL [R1+0x4f8], R7 ;  /* 0x0004f80701007387 */ /* 0x0005e20000100800 */
[----:B------:R-:W-:Y:S01]  /*a070*/  IMAD.WIDE R170, R4, 0x2, R198 ;  /* 0x0000000204aa7825 */ /* 0x000fe200078e02c6 */
[----:B------:R-:W-:-:S02]  /*a080*/  FSEL R189, R189, -INF , !P2 ;  /* 0xff800000bdbd7808 */ /* 0x000fc40005000000 */
[----:B------:R-:W3:Y:S01]  /*a090*/  LDL.64 R206, [R1+0x480] ;  /* 0x0004800001ce7983 */ /* 0x000ee20000100a00 */
[----:B------:R-:W-:Y:S01]  /*a0a0*/  IMAD.WIDE R166, R4, 0x2, R196 ;  /* 0x0000000204a67825 */ /* 0x000fe200078e02c4 */
[----:B------:R-:W-:Y:S02]  /*a0b0*/  FSEL R191, R191, -INF , !P0 ;  /* 0xff800000bfbf7808 */ /* 0x000fe40004000000 */
[----:B------:R-:W4:Y:S01]  /*a0c0*/  LDL.64 R204, [R1+0x478] ;  /* 0x0004780001cc7983 */ /* 0x000f220000100a00 */
[----:B------:R-:W-:-:S03]  /*a0d0*/  ISETP.GT.U32.AND P2, PT, R190, R7, PT ;  /* 0x00000007be00720c */ /* 0x000fc60003f44070 */
[----:B------:R-:W4:Y:S01]  /*a0e0*/  LDL.64 R202, [R1+0x470] ;  /* 0x0004700001ca7983 */ /* 0x000f220000100a00 */
[----:B------:R-:W-:-:S03]  /*a0f0*/  ISETP.GT.U32.AND P0, PT, R169, R7, PT ;  /* 0x00000007a900720c */ /* 0x000fc60003f04070 */
[----:B------:R-:W4:Y:S01]  /*a100*/  LDL.64 R200, [R1+0x468] ;  /* 0x0004680001c87983 */ /* 0x000f220000100a00 */
[----:B------:R-:W-:-:S03]  /*a110*/  IMAD.WIDE R176, R4, 0x2, R208 ;  /* 0x0000000204b07825 */ /* 0x000fc600078e02d0 */
[----:B0-----:R0:W4:Y:S01]  /*a120*/  LDG.E.U16 R18, desc[UR4][R172.64] ;  /* 0x00000004ac127981 */ /* 0x001122000c1e1500 */
[----:B------:R-:W-:Y:S01]  /*a130*/  IMAD.WIDE R174, R4, 0x2, R194 ;  /* 0x0000000204ae7825 */ /* 0x000fe200078e02c2 */
[C---:B------:R-:W-:Y:S02]  /*a140*/  ISETP.GT.U32.AND.EX P1, PT, R188.reuse, RZ, PT, P1 ;  /* 0x000000ffbc00720c */ /* 0x040fe40003f24110 */
[----:B------:R2:W4:Y:S01]  /*a150*/  LDG.E.U16 R0, desc[UR4][R170.64] ;  /* 0x00000004aa007981 */ /* 0x000522000c1e1500 */
[C---:B------:R-:W-:Y:S02]  /*a160*/  ISETP.GT.U32.AND.EX P3, PT, R188.reuse, RZ, PT, P3 ;  /* 0x000000ffbc00720c */ /* 0x040fe40003f64130 */
[----:B------:R-:W-:Y:S01]  /*a170*/  ISETP.GT.U32.AND.EX P6, PT, R188, RZ, PT, P6 ;  /* 0x000000ffbc00720c */ /* 0x000fe20003fc4160 */
[----:B------:R-:W4:Y:S01]  /*a180*/  LDL.64 R198, [R1+0x460] ;  /* 0x0004600001c67983 */ /* 0x000f220000100a00 */
[----:B0-----:R-:W-:Y:S01]  /*a190*/  IMAD.WIDE R172, R4, 0x2, R192 ;  /* 0x0000000204ac7825 */ /* 0x001fe200078e02c0 */
[----:B------:R-:W-:-:S02]  /*a1a0*/  ISETP.GT.U32.AND.EX P4, PT, R188, RZ, PT, P4 ;  /* 0x000000ffbc00720c */ /* 0x000fc40003f84140 */
[----:B------:R-:W4:Y:S01]  /*a1b0*/  LDL.64 R196, [R1+0x458] ;  /* 0x0004580001c47983 */ /* 0x000f220000100a00 */
[C---:B------:R-:W-:Y:S02]  /*a1c0*/  ISETP.GT.U32.AND.EX P5, PT, R188.reuse, RZ, PT, P5 ;  /* 0x000000ffbc00720c */ /* 0x040fe40003fa4150 */
[C---:B------:R-:W-:Y:S01]  /*a1d0*/  ISETP.GT.U32.AND.EX P2, PT, R188.reuse, RZ, PT, P2 ;  /* 0x000000ffbc00720c */ /* 0x040fe20003f44120 */
[----:B------:R-:W4:Y:S01]  /*a1e0*/  LDL.64 R10, [R1+0x450] ;  /* 0x00045000010a7983 */ /* 0x000f220000100a00 */
[----:B------:R-:W-:-:S03]  /*a1f0*/  ISETP.GT.U32.AND.EX P0, PT, R188, RZ, PT, P0 ;  /* 0x000000ffbc00720c */ /* 0x000fc60003f04100 */
[----:B------:R-:W4:Y:S04]  /*a200*/  LDL.64 R8, [R1+0x448] ;  /* 0x0004480001087983 */ /* 0x000f280000100a00 */
[----:B------:R0:W4:Y:S04]  /*a210*/  LDG.E.U16 R190, desc[UR4][R166.64] ;  /* 0x00000004a6be7981 */ /* 0x000128000c1e1500 */
[----:B------:R-:W4:Y:S04]  /*a220*/  LDL.64 R194, [R1+0x440] ;  /* 0x0004400001c27983 */ /* 0x000f280000100a00 */
[----:B------:R3:W4:Y:S04]  /*a230*/  LDG.E.U16 R188, desc[UR4][R176.64] ;  /* 0x00000004b0bc7981 */ /* 0x000728000c1e1500 */
[----:B------:R4:W4:Y:S04]  /*a240*/  LDG.E.U16 R5, desc[UR4][R174.64] ;  /* 0x00000004ae057981 */ /* 0x000928000c1e1500 */
[----:B-1----:R1:W4:Y:S01]  /*a250*/  LDG.E.U16 R23, desc[UR4][R172.64] ;  /* 0x00000004ac177981 */ /* 0x002322000c1e1500 */
[----:B--2---:R-:W-:-:S03]  /*a260*/  IMAD.WIDE R170, R4, 0x2, R186 ;  /* 0x0000000204aa7825 */ /* 0x004fc600078e02ba */
[----:B------:R-:W2:Y:S04]  /*a270*/  LDL.64 R186, [R1+0x430] ;  /* 0x0004300001ba7983 */ /* 0x000ea80000100a00 */
[----:B------:R-:W2:Y:S01]  /*a280*/  LDL.64 R16, [R1+0x420] ;  /* 0x0004200001107983 */ /* 0x000ea20000100a00 */
[----:B0-----:R-:W-:-:S03]  /*a290*/  IMAD.WIDE R166, R4, 0x2, R184 ;  /* 0x0000000204a67825 */ /* 0x001fc600078e02b8 */
[----:B------:R0:W2:Y:S04]  /*a2a0*/  LDG.E.U16 R21, desc[UR4][R170.64] ;  /* 0x00000004aa157981 */ /* 0x0000a8000c1e1500 */
[----:B------:R-:W2:Y:S04]  /*a2b0*/  LDL.64 R192, [R1+0x438] ;  /* 0x0004380001c07983 */ /* 0x000ea80000100a00 */
[----:B------:R-:W2:Y:S04]  /*a2c0*/  LDL.64 R184, [R1+0x428] ;  /* 0x0004280001b87983 */ /* 0x000ea80000100a00 */
[----:B------:R-:W2:Y:S04]  /*a2d0*/  LDL.64 R12, [R1+0x418] ;  /* 0x00041800010c7983 */ /* 0x000ea80000100a00 */
[----:B------:R-:W2:Y:S04]  /*a2e0*/  LDL.64 R6, [R1+0x410] ;  /* 0x0004100001067983 */ /* 0x000ea80000100a00 */
[----:B------:R0:W2:Y:S01]  /*a2f0*/  LDG.E.U16 R3, desc[UR4][R166.64] ;  /* 0x00000004a6037981 */ /* 0x0000a2000c1e1500 */
[----:B---3--:R-:W-:-:S04]  /*a300*/  IMAD.WIDE R176, R4, 0x2, R206 ;  /* 0x0000000204b07825 */ /* 0x008fc800078e02ce */
[C---:B----4-:R-:W-:Y:S02]  /*a310*/  IMAD.WIDE R174, R4.reuse, 0x2, R204 ;  /* 0x0000000204ae7825 */ /* 0x050fe400078e02cc */
[----:B------:R3:W4:Y:S02]  /*a320*/  LDG.E.U16 R204, desc[UR4][R176.64] ;  /* 0x00000004b0cc7981 */ /* 0x000724000c1e1500 */
[C---:B-1----:R-:W-:Y:S02]  /*a330*/  IMAD.WIDE R172, R4.reuse, 0x2, R202 ;  /* 0x0000000204ac7825 */ /* 0x042fe400078e02ca */
[----:B------:R1:W4:Y:S02]  /*a340*/  LDG.E.U16 R203, desc[UR4][R174.64] ;  /* 0x00000004aecb7981 */ /* 0x000324000c1e1500 */
[C---:B0-----:R-:W-:Y:S02]  /*a350*/  IMAD.WIDE R170, R4.reuse, 0x2, R200 ;  /* 0x0000000204aa7825 */ /* 0x041fe400078e02c8 */
[----:B------:R0:W4:Y:S04]  /*a360*/  LDG.E.U16 R202, desc[UR4][R172.64] ;  /* 0x00000004acca7981 */ /* 0x000128000c1e1500 */
[----:B------:R3:W-:Y:S04]  /*a370*/  STL [R1+0x1c], R18 ;  /* 0x00001c1201007387 */ /* 0x0007e80000100800 */
[----:B------:R1:W-:Y:S01]  /*a380*/  STL [R1+0xa0], R0 ;  /* 0x0000a00001007387 */ /* 0x0003e20000100800 */
[----:B------:R-:W-:-:S03]  /*a390*/  IMAD.WIDE R166, R4, 0x2, R198 ;  /* 0x0000000204a67825 */ /* 0x000fc600078e02c6 */
[----:B---3--:R3:W4:Y:S01]  /*a3a0*/  LDG.E.U16 R18, desc[UR4][R170.64] ;  /* 0x00000004aa127981 */ /* 0x008722000c1e1500 */
[----:B------:R-:W-:-:S03]  /*a3b0*/  IMAD.WIDE R176, R4, 0x2, R196 ;  /* 0x0000000204b07825 */ /* 0x000fc600078e02c4 */
[----:B-1----:R-:W4:Y:S01]  /*a3c0*/  LDG.E.U16 R0, desc[UR4][R166.64] ;  /* 0x00000004a6007981 */ /* 0x002f22000c1e1500 */
[----:B------:R-:W-:-:S04]  /*a3d0*/  IMAD.WIDE R174, R4, 0x2, R10 ;  /* 0x0000000204ae7825 */ /* 0x000fc800078e020a */
[C---:B0-----:R-:W-:Y:S01]  /*a3e0*/  IMAD.WIDE R172, R4.reuse, 0x2, R8 ;  /* 0x0000000204ac7825 */ /* 0x041fe200078e0208 */
[----:B------:R0:W-:Y:S03]  /*a3f0*/  STL [R1+0x18], R190 ;  /* 0x000018be01007387 */ /* 0x0001e60000100800 */
[C---:B---3--:R-:W-:Y:S01]  /*a400*/  IMAD.WIDE R170, R4.reuse, 0x2, R194 ;  /* 0x0000000204aa7825 */ /* 0x048fe200078e02c2 */
[----:B------:R-:W3:Y:S04]  /*a410*/  LDL.64 R200, [R1+0x408] ;  /* 0x0004080001c87983 */ /* 0x000ee80000100a00 */
[----:B------:R-:W3:Y:S04]  /*a420*/  LDL.64 R198, [R1+0x400] ;  /* 0x0004000001c67983 */ /* 0x000ee80000100a00 */
[----:B------:R-:W3:Y:S04]  /*a430*/  LDL.64 R196, [R1+0x3f8] ;  /* 0x0003f80001c47983 */ /* 0x000ee80000100a00 */
[----:B------:R-:W3:Y:S04]  /*a440*/  LDL.64 R10, [R1+0x3f0] ;  /* 0x0003f000010a7983 */ /* 0x000ee80000100a00 */
[----:B------:R-:W3:Y:S04]  /*a450*/  LDL.64 R8, [R1+0x3e8] ;  /* 0x0003e80001087983 */ /* 0x000ee80000100a00 */
[----:B------:R-:W-:Y:S04]  /*a460*/  STL [R1+0xa4], R188 ;  /* 0x0000a4bc01007387 */ /* 0x000fe80000100800 */
[----:B------:R1:W-:Y:S04]  /*a470*/  STL [R1+0x14], R5 ;  /* 0x0000140501007387 */ /* 0x0003e80000100800 */
[----:B------:R1:W-:Y:S04]  /*a480*/  STL [R1+0x9c], R23 ;  /* 0x00009c1701007387 */ /* 0x0003e80000100800 */
[----:B0-----:R2:W3:Y:S04]  /*a490*/  LDG.E.U16 R190, desc[UR4][R176.64] ;  /* 0x00000004b0be7981 */ /* 0x0014e8000c1e1500 */
[----:B-1----:R0:W3:Y:S04]  /*a4a0*/  LDG.E.U16 R5, desc[UR4][R172.64] ;  /* 0x00000004ac057981 */ /* 0x0020e8000c1e1500 */
[----:B------:R-:W4:Y:S01]  /*a4b0*/  LDG.E.U16 R23, desc[UR4][R170.64] ;  /* 0x00000004aa177981 */ /* 0x000f22000c1e1500 */
[----:B--2---:R-:W-:-:S03]  /*a4c0*/  IMAD.WIDE R176, R4, 0x2, R186 ;  /* 0x0000000204b07825 */ /* 0x004fc600078e02ba */
[----:B------:R1:W2:Y:S01]  /*a4d0*/  LDG.E.U16 R188, desc[UR4][R174.64] ;  /* 0x00000004aebc7981 */ /* 0x0002a2000c1e1500 */
[----:B0-----:R-:W-:-:S03]  /*a4e0*/  IMAD.WIDE R172, R4, 0x2, R16 ;  /* 0x0000000204ac7825 */ /* 0x001fc600078e0210 */
[----:B------:R-:W3:Y:S04]  /*a4f0*/  LDG.E.U16 R17, desc[UR4][R176.64] ;  /* 0x00000004b0117981 */ /* 0x000ee8000c1e1500 */
[----:B------:R-:W-:Y:S01]  /*a500*/  STL [R1+0x10], R21 ;  /* 0x0000101501007387 */ /* 0x000fe20000100800 */
[----:B------:R-:W-:-:S03]  /*a510*/  IMAD.WIDE R166, R4, 0x2, R192 ;  /* 0x0000000204a67825 */ /* 0x000fc600078e02c0 */
[----:B----4-:R-:W-:Y:S04]  /*a520*/  STL [R1+0x52c], R23 ;  /* 0x00052c1701007387 */ /* 0x010fe80000100800 */
[----:B------:R0:W-:Y:S04]  /*a530*/  STL [R1+0x98], R3 ;  /* 0x0000980301007387 */ /* 0x0001e80000100800 */
[----:B------:R-:W4:Y:S04]  /*a540*/  LDL.64 R194, [R1+0x3e0] ;  /* 0x0003e00001c27983 */ /* 0x000f280000100a00 */
[----:B---3--:R-:W-:Y:S04]  /*a550*/  STL [R1+0x530], R17 ;  /* 0x0005301101007387 */ /* 0x008fe80000100800 */
[----:B0-----:R0:W3:Y:S01]  /*a560*/  LDG.E.U16 R3, desc[UR4][R166.64] ;  /* 0x00000004a6037981 */ /* 0x0010e2000c1e1500 */
[----:B-1----:R-:W-:-:S03]  /*a570*/  IMAD.WIDE R174, R4, 0x2, R184 ;  /* 0x0000000204ae7825 */ /* 0x002fc600078e02b8 */
[----:B------:R-:W2:Y:S01]  /*a580*/  LDL.64 R192, [R1+0x3d0] ;  /* 0x0003d00001c07983 */ /* 0x000ea20000100a00 */
[----:B------:R-:W-:-:S03]  /*a590*/  IMAD.WIDE R170, R4, 0x2, R12 ;  /* 0x0000000204aa7825 */ /* 0x000fc600078e020c */
[----:B------:R-:W-:Y:S01]  /*a5a0*/  STL [R1+0xc], R204 ;  /* 0x00000ccc01007387 */ /* 0x000fe20000100800 */
[----:B0-----:R-:W-:-:S03]  /*a5b0*/  IMAD.WIDE R166, R4, 0x2, R6 ;  /* 0x0000000204a67825 */ /* 0x001fc600078e0206 */
[----:B------:R-:W3:Y:S04]  /*a5c0*/  LDL.64 R186, [R1+0x3c8] ;  /* 0x0003c80001ba7983 */ /* 0x000ee80000100a00 */
[----:B------:R-:W-:Y:S04]  /*a5d0*/  STL [R1+0x94], R203 ;  /* 0x000094cb01007387 */ /* 0x000fe80000100800 */
[----:B------:R-:W3:Y:S04]  /*a5e0*/  LDL.64 R184, [R1+0x3c0] ;  /* 0x0003c00001b87983 */ /* 0x000ee80000100a00 */
[----:B------:R-:W3:Y:S04]  /*a5f0*/  LDG.E.U16 R13, desc[UR4][R172.64] ;  /* 0x00000004ac0d7981 */ /* 0x000ee8000c1e1500 */
[----:B------:R-:W-:Y:S04]  /*a600*/  STL [R1+0x8], R202 ;  /* 0x000008ca01007387 */ /* 0x000fe80000100800 */
[----:B------:R0:W3:Y:S04]  /*a610*/  LDG.E.U16 R249, desc[UR4][R166.64] ;  /* 0x00000004a6f97981 */ /* 0x0000e8000c1e1500 */
[----:B------:R-:W3:Y:S01]  /*a620*/  LDL.64 R6, [R1+0x3b8] ;  /* 0x0003b80001067983 */ /* 0x000ee20000100a00 */
[----:B------:R-:W-:-:S03]  /*a630*/  IMAD.WIDE R176, R4, 0x2, R200 ;  /* 0x0000000204b07825 */ /* 0x000fc600078e02c8 */
[----:B------:R1:W-:Y:S04]  /*a640*/  STL [R1+0x90], R18 ;  /* 0x0000901201007387 */ /* 0x0003e80000100800 */
[----:B------:R1:W3:Y:S04]  /*a650*/  LDG.E.U16 R21, desc[UR4][R174.64] ;  /* 0x00000004ae157981 */ /* 0x0002e8000c1e1500 */
[----:B------:R1:W-:Y:S01]  /*a660*/  STL [R1+0x4], R0 ;  /* 0x0000040001007387 */ /* 0x0003e20000100800 */
[----:B0-----:R-:W-:-:S03]  /*a670*/  IMAD.WIDE R166, R4, 0x2, R8 ;  /* 0x0000000204a67825 */ /* 0x001fc600078e0208 */
[----:B-1----:R-:W3:Y:S01]  /*a680*/  LDG.E.U16 R18, desc[UR4][R176.64] ;  /* 0x00000004b0127981 */ /* 0x002ee2000c1e1500 */
[----:B------:R-:W-:-:S03]  /*a690*/  IMAD.WIDE R174, R4, 0x2, R198 ;  /* 0x0000000204ae7825 */ /* 0x000fc600078e02c6 */
[----:B------:R0:W3:Y:S04]  /*a6a0*/  LDG.E.U16 R0, desc[UR4][R170.64] ;  /* 0x00000004aa007981 */ /* 0x0000e8000c1e1500 */
[----:B------:R2:W3:Y:S01]  /*a6b0*/  LDG.E.U16 R247, desc[UR4][R174.64] ;  /* 0x00000004aef77981 */ /* 0x0004e2000c1e1500 */
[----:B0-----:R-:W-:-:S05]  /*a6c0*/  IMAD.WIDE R170, R4, 0x2, R10 ;  /* 0x0000000204aa7825 */ /* 0x001fca00078e020a */
[----:B------:R-:W3:Y:S01]  /*a6d0*/  LDG.E.U16 R9, desc[UR4][R170.64] ;  /* 0x00000004aa097981 */ /* 0x000ee2000c1e1500 */
[----:B----4-:R-:W-:-:S05]  /*a6e0*/  IMAD.WIDE R176, R4, 0x2, R194 ;  /* 0x0000000204b07825 */ /* 0x010fca00078e02c2 */
[----:B------:R-:W4:Y:S01]  /*a6f0*/  LDG.E.U16 R245, desc[UR4][R176.64] ;  /* 0x00000004b0f57981 */ /* 0x000f22000c1e1500 */
[----:B------:R-:W-:-:S04]  /*a700*/  IMAD.WIDE R172, R4, 0x2, R196 ;  /* 0x0000000204ac7825 */ /* 0x000fc800078e02c4 */
[C---:B--2---:R-:W-:Y:S01]  /*a710*/  IMAD.WIDE R174, R4.reuse, 0x2, R192 ;  /* 0x0000000204ae7825 */ /* 0x044fe200078e02c0 */
[----:B---3--:R0:W-:Y:S04]  /*a720*/  STL [R1+0x534], R13 ;  /* 0x0005340d01007387 */ /* 0x0081e80000100800 */
[----:B------:R-:W-:Y:S04]  /*a730*/  STL [R1+0x538], R249 ;  /* 0x000538f901007387 */ /* 0x000fe80000100800 */
[----:B------:R-:W2:Y:S04]  /*a740*/  LDL.64 R206, [R1+0x3b0] ;  /* 0x0003b00001ce7983 */ /* 0x000ea80000100a00 */
[----:B------:R-:W-:Y:S04]  /*a750*/  STL [R1+0x8c], R190 ;  /* 0x00008cbe01007387 */ /* 0x000fe80000100800 */
[----:B------:R-:W3:Y:S04]  /*a760*/  LDL.64 R204, [R1+0x3a8] ;  /* 0x0003a80001cc7983 */ /* 0x000ee80000100a00 */
[----:B------:R-:W-:Y:S04]  /*a770*/  STL [R1], R188 ;  /* 0x000000bc01007387 */ /* 0x000fe80000100800 */
[----:B------:R-:W2:Y:S04]  /*a780*/  LDL.64 R202, [R1+0x3a0] ;  /* 0x0003a00001ca7983 */ /* 0x000ea80000100a00 */
[----:B------:R1:W-:Y:S04]  /*a790*/  STL [R1+0x88], R5 ;  /* 0x0000880501007387 */ /* 0x0003e80000100800 */
[----:B------:R-:W2:Y:S04]  /*a7a0*/  LDL.64 R16, [R1+0x398] ;  /* 0x0003980001107983 */ /* 0x000ea80000100a00 */
[----:B0-----:R-:W2:Y:S04]  /*a7b0*/  LDL.64 R12, [R1+0x390] ;  /* 0x00039000010c7983 */ /* 0x001ea80000100a00 */
[----:B------:R0:W-:Y:S04]  /*a7c0*/  STL [R1+0x84], R3 ;  /* 0x0000840301007387 */ /* 0x0001e80000100800 */
[----:B------:R-:W-:Y:S04]  /*a7d0*/  STL [R1+0x53c], R247 ;  /* 0x00053cf701007387 */ /* 0x000fe80000100800 */
[----:B------:R-:W-:Y:S04]  /*a7e0*/  STL [R1+0x540], R9 ;  /* 0x0005400901007387 */ /* 0x000fe80000100800 */
[----:B------:R-:W2:Y:S04]  /*a7f0*/  LDL.64 R200, [R1+0x388] ;  /* 0x0003880001c87983 */ /* 0x000ea80000100a00 */
[----:B------:R-:W2:Y:S04]  /*a800*/  LDL.64 R10, [R1+0x380] ;  /* 0x00038000010a7983 */ /* 0x000ea80000100a00 */
[----:B------:R-:W2:Y:S04]  /*a810*/  LDL.64 R198, [R1+0x378] ;  /* 0x0003780001c67983 */ /* 0x000ea80000100a00 */
[----:B------:R-:W-:Y:S04]  /*a820*/  STL [R1+0x80], R21 ;  /* 0x0000801501007387 */ /* 0x000fe80000100800 */
[----:B-1----:R1:W2:Y:S04]  /*a830*/  LDG.E.U16 R5, desc[UR4][R172.64] ;  /* 0x00000004ac057981 */ /* 0x0022a8000c1e1500 */
[----:B------:R-:W2:Y:S04]  /*a840*/  LDL.64 R192, [R1+0x368] ;  /* 0x0003680001c07983 */ /* 0x000ea80000100a00 */
[----:B------:R-:W2:Y:S01]  /*a850*/  LDL.64 R194, [R1+0x370] ;  /* 0x0003700001c27983 */ /* 0x000ea20000100a00 */
[----:B------:R-:W-:-:S03]  /*a860*/  IMAD.WIDE R170, R4, 0x2, R184 ;  /* 0x0000000204aa7825 */ /* 0x000fc600078e02b8 */
[----:B------:R0:W-:Y:S01]  /*a870*/  STL [R1+0x7c], R0 ;  /* 0x00007c0001007387 */ /* 0x0001e20000100800 */
[----:B-1----:R-:W-:-:S03]  /*a880*/  IMAD.WIDE R172, R4, 0x2, R186 ;  /* 0x0000000204ac7825 */ /* 0x002fc600078e02ba */
[----:B0-----:R0:W2:Y:S04]  /*a890*/  LDG.E.U16 R3, desc[UR4][R166.64] ;  /* 0x00000004a6037981 */ /* 0x0010a8000c1e1500 */
[----:B------:R-:W2:Y:S04]  /*a8a0*/  LDG.E.U16 R23, desc[UR4][R170.64] ;  /* 0x00000004aa177981 */ /* 0x000ea8000c1e1500 */
[----:B------:R3:W2:Y:S01]  /*a8b0*/  LDG.E.U16 R0, desc[UR4][R174.64] ;  /* 0x00000004ae007981 */ /* 0x0006a2000c1e1500 */
[----:B0-----:R-:W-:-:S03]  /*a8c0*/  IMAD.WIDE R166, R4, 0x2, R6 ;  /* 0x0000000204a67825 */ /* 0x001fc600078e0206 */
[----:B------:R2:W2:Y:S04]  /*a8d0*/  LDG.E.U16 R243, desc[UR4][R172.64] ;  /* 0x00000004acf37981 */ /* 0x0004a8000c1e1500 */
[----:B------:R0:W2:Y:S04]  /*a8e0*/  LDG.E.U16 R242, desc[UR4][R166.64] ;  /* 0x00000004a6f27981 */ /* 0x0000a8000c1e1500 */
[----:B----4-:R-:W-:Y:S04]  /*a8f0*/  STL [R1+0x544], R245 ;  /* 0x000544f501007387 */ /* 0x010fe80000100800 */
[----:B------:R-:W4:Y:S04]  /*a900*/  LDL.64 R196, [R1+0x360] ;  /* 0x0003600001c47983 */ /* 0x000f280000100a00 */
[----:B------:R-:W4:Y:S04]  /*a910*/  LDL.64 R186, [R1+0x358] ;  /* 0x0003580001ba7983 */ /* 0x000f280000100a00 */
[----:B------:R-:W4:Y:S04]  /*a920*/  LDL.64 R184, [R1+0x350] ;  /* 0x0003500001b87983 */ /* 0x000f280000100a00 */
[----:B------:R-:W4:Y:S04]  /*a930*/  LDL.64 R8, [R1+0x348] ;  /* 0x0003480001087983 */ /* 0x000f280000100a00 */
[----:B------:R1:W-:Y:S04]  /*a940*/  STL [R1+0x78], R18 ;  /* 0x0000781201007387 */ /* 0x0003e80000100800 */
[----:B------:R-:W4:Y:S01]  /*a950*/  LDL.64 R6, [R1+0x340] ;  /* 0x0003400001067983 */ /* 0x000f220000100a00 */
[----:B---3--:R-:W-:-:S04]  /*a960*/  IMAD.WIDE R174, R4, 0x2, R204 ;  /* 0x0000000204ae7825 */ /* 0x008fc800078e02cc */
[----:B--2---:R-:W-:-:S04]  /*a970*/  IMAD.WIDE R172, R4, 0x2, R202 ;  /* 0x0000000204ac7825 */ /* 0x004fc800078e02ca */
[----:B------:R-:W-:-:S04]  /*a980*/  IMAD.WIDE R170, R4, 0x2, R16 ;  /* 0x0000000204aa7825 */ /* 0x000fc800078e0210 */
[C---:B0-----:R-:W-:Y:S01]  /*a990*/  IMAD.WIDE R166, R4.reuse, 0x2, R12 ;  /* 0x0000000204a67825 */ /* 0x041fe200078e020c */
[----:B------:R-:W2:Y:S04]  /*a9a0*/  LDG.E.U16 R16, desc[UR4][R170.64] ;  /* 0x00000004aa107981 */ /* 0x000ea8000c1e1500 */
[----:B------:R0:W3:Y:S01]  /*a9b0*/  LDG.E.U16 R12, desc[UR4][R174.64] ;  /* 0x00000004ae0c7981 */ /* 0x0000e2000c1e1500 */
[----:B------:R-:W-:-:S03]  /*a9c0*/  IMAD.WIDE R176, R4, 0x2, R206 ;  /* 0x0000000204b07825 */ /* 0x000fc600078e02ce */
[----:B------:R1:W2:Y:S04]  /*a9d0*/  LDG.E.U16 R13, desc[UR4][R172.64] ;  /* 0x00000004ac0d7981 */ /* 0x0002a8000c1e1500 */
[----:B------:R-:W3:Y:S01]  /*a9e0*/  LDG.E.U16 R17, desc[UR4][R176.64] ;  /* 0x00000004b0117981 */ /* 0x000ee2000c1e1500 */
[----:B0-----:R-:W-:-:S04]  /*a9f0*/  IMAD.WIDE R174, R4, 0x2, R198 ;  /* 0x0000000204ae7825 */ /* 0x001fc800078e02c6 */
[C---:B-1----:R-:W-:Y:S01]  /*aa00*/  IMAD.WIDE R172, R4.reuse, 0x2, R10 ;  /* 0x0000000204ac7825 */ /* 0x042fe200078e020a */
[----:B------:R-:W2:Y:S04]  /*aa10*/  LDG.E.U16 R18, desc[UR4][R174.64] ;  /* 0x00000004ae127981 */ /* 0x000ea8000c1e1500 */
[----:B------:R0:W-:Y:S01]  /*aa20*/  STL [R1+0x74], R5 ;  /* 0x0000740501007387 */ /* 0x0001e20000100800 */
[----:B------:R-:W-:-:S05]  /*aa30*/  IMAD.WIDE R170, R4, 0x2, R192 ;  /* 0x0000000204aa7825 */ /* 0x000fca00078e02c0 */
[----:B------:R-:W2:Y:S04]  /*aa40*/  LDG.E.U16 R241, desc[UR4][R170.64] ;  /* 0x00000004aaf17981 */ /* 0x000ea8000c1e1500 */
[----:B0-----:R0:W2:Y:S04]  /*aa50*/  LDG.E.U16 R5, desc[UR4][R166.64] ;  /* 0x00000004a6057981 */ /* 0x0010a8000c1e1500 */
[----:B------:R1:W-:Y:S04]  /*aa60*/  STL [R1+0x70], R3 ;  /* 0x0000700301007387 */ /* 0x0003e80000100800 */
[----:B------:R-:W2:Y:S01]  /*aa70*/  LDL.64 R10, [R1+0x338] ;  /* 0x00033800010a7983 */ /* 0x000ea20000100a00 */
[----:B0-----:R-:W-:-:S03]  /*aa80*/  IMAD.WIDE R166, R4, 0x2, R194 ;  /* 0x0000000204a67825 */ /* 0x001fc600078e02c2 */
[----:B------:R-:W2:Y:S04]  /*aa90*/  LDL.64 R206, [R1+0x330] ;  /* 0x0003300001ce7983 */ /* 0x000ea80000100a00 */
[----:B------:R-:W2:Y:S04]  /*aaa0*/  LDL.64 R204, [R1+0x328] ;  /* 0x0003280001cc7983 */ /* 0x000ea80000100a00 */
[----:B------:R-:W2:Y:S04]  /*aab0*/  LDL.64 R194, [R1+0x320] ;  /* 0x0003200001c27983 */ /* 0x000ea80000100a00 */
[----:B------:R-:W2:Y:S04]  /*aac0*/  LDL.64 R192, [R1+0x318] ;  /* 0x0003180001c07983 */ /* 0x000ea80000100a00 */
[----:B------:R0:W-:Y:S04]  /*aad0*/  STL [R1+0x6c], R0 ;  /* 0x00006c0001007387 */ /* 0x0001e80000100800 */
[----:B-1----:R1:W2:Y:S04]  /*aae0*/  LDG.E.U16 R3, desc[UR4][R172.64] ;  /* 0x00000004ac037981 */ /* 0x0022a8000c1e1500 */
[----:B0-----:R0:W2:Y:S01]  /*aaf0*/  LDG.E.U16 R0, desc[UR4][R166.64] ;  /* 0x00000004a6007981 */ /* 0x0010a2000c1e1500 */
[----:B----4-:R-:W-:-:S04]  /*ab00*/  IMAD.WIDE R174, R4, 0x2, R196 ;  /* 0x0000000204ae7825 */ /* 0x010fc800078e02c4 */
[----:B------:R-:W-:-:S04]  /*ab10*/  IMAD.WIDE R170, R4, 0x2, R184 ;  /* 0x0000000204aa7825 */ /* 0x000fc800078e02b8 */
[----:B-1----:R-:W-:-:S04]  /*ab20*/  IMAD.WIDE R172, R4, 0x2, R8 ;  /* 0x0000000204ac7825 */ /* 0x002fc800078e0208 */
[C---:B------:R-:W-:Y:S01]  /*ab30*/  IMAD.WIDE R176, R4.reuse, 0x2, R200 ;  /* 0x0000000204b07825 */ /* 0x040fe200078e02c8 */
[----:B------:R-:W-:Y:S03]  /*ab40*/  STL [R1+0x68], R23 ;  /* 0x0000681701007387 */ /* 0x000fe60000100800 */
[C---:B0-----:R-:W-:Y:S01]  /*ab50*/  IMAD.WIDE R166, R4.reuse, 0x2, R6 ;  /* 0x0000000204a67825 */ /* 0x041fe200078e0206 */
[----:B------:R0:W4:Y:S04]  /*ab60*/  LDG.E.U16 R21, desc[UR4][R176.64] ;  /* 0x00000004b0157981 */ /* 0x000128000c1e1500 */
[----:B------:R-:W4:Y:S04]  /*ab70*/  LDG.E.U16 R7, desc[UR4][R174.64] ;  /* 0x00000004ae077981 */ /* 0x000f28000c1e1500 */
[----:B------:R-:W4:Y:S04]  /*ab80*/  LDG.E.U16 R6, desc[UR4][R170.64] ;  /* 0x00000004aa067981 */ /* 0x000f28000c1e1500 */
[----:B------:R-:W4:Y:S01]  /*ab90*/  LDG.E.U16 R8, desc[UR4][R166.64] ;  /* 0x00000004a6087981 */ /* 0x000f22000c1e1500 */
[----:B0-----:R-:W-:-:S03]  /*aba0*/  IMAD.WIDE R176, R4, 0x2, R186 ;  /* 0x0000000204b07825 */ /* 0x001fc600078e02ba */
[----:B------:R-:W4:Y:S04]  /*abb0*/  LDL.64 R202, [R1+0x310] ;  /* 0x0003100001ca7983 */ /* 0x000f280000100a00 */
[----:B------:R-:W4:Y:S04]  /*abc0*/  LDL.64 R200, [R1+0x308] ;  /* 0x0003080001c87983 */ /* 0x000f280000100a00 */
[----:B------:R-:W4:Y:S04]  /*abd0*/  LDL.64 R198, [R1+0x300] ;  /* 0x0003000001c67983 */ /* 0x000f280000100a00 */
[----:B------:R-:W4:Y:S04]  /*abe0*/  LDL.64 R186, [R1+0x2f8] ;  /* 0x0002f80001ba7983 */ /* 0x000f280000100a00 */
[----:B------:R-:W4:Y:S04]  /*abf0*/  LDL.64 R184, [R1+0x2f0] ;  /* 0x0002f00001b87983 */ /* 0x000f280000100a00 */
[----:B------:R2:W4:Y:S04]  /*ac00*/  LDG.E.U16 R239, desc[UR4][R176.64] ;  /* 0x00000004b0ef7981 */ /* 0x000528000c1e1500 */
[----:B------:R0:W4:Y:S04]  /*ac10*/  LDG.E.U16 R237, desc[UR4][R172.64] ;  /* 0x00000004aced7981 */ /* 0x000128000c1e1500 */
[----:B---3--:R-:W-:Y:S01]  /*ac20*/  STL [R1+0x64], R17 ;  /* 0x0000641101007387 */ /* 0x008fe20000100800 */
[----:B--2---:R-:W-:-:S04]  /*ac30*/  IMAD.WIDE R176, R4, 0x2, R10 ;  /* 0x0000000204b07825 */ /* 0x004fc800078e020a */
[C---:B------:R-:W-:Y:S01]  /*ac40*/  IMAD.WIDE R170, R4.reuse, 0x2, R204 ;  /* 0x0000000204aa7825 */ /* 0x040fe200078e02cc */
[----:B------:R-:W2:Y:S03]  /*ac50*/  LDG.E.U16 R235, desc[UR4][R176.64] ;  /* 0x00000004b0eb7981 */ /* 0x000ea6000c1e1500 */
[C---:B------:R-:W-:Y:S01]  /*ac60*/  IMAD.WIDE R174, R4.reuse, 0x2, R192 ;  /* 0x0000000204ae7825 */ /* 0x040fe200078e02c0 */
[----:B------:R-:W3:Y:S04]  /*ac70*/  LDG.E.U16 R9, desc[UR4][R170.64] ;  /* 0x00000004aa097981 */ /* 0x000ee8000c1e1500 */
[----:B----4-:R-:W-:Y:S04]  /*ac80*/  STL [R1+0x500], R7 ;  /* 0x0005000701007387 */ /* 0x010fe80000100800 */
[----:B------:R-:W-:Y:S04]  /*ac90*/  STL [R1+0x60], R13 ;  /* 0x0000600d01007387 */ /* 0x000fe80000100800 */
[----:B------:R-:W-:Y:S04]  /*aca0*/  STL [R1+0x504], R6 ;  /* 0x0005040601007387 */ /* 0x000fe80000100800 */
[----:B------:R-:W-:Y:S04]  /*acb0*/  STL [R1+0x5c], R5 ;  /* 0x00005c0501007387 */ /* 0x000fe80000100800 */
[----:B------:R1:W-:Y:S04]  /*acc0*/  STL [R1+0x508], R8 ;  /* 0x0005080801007387 */ /* 0x0003e80000100800 */
[----:B------:R-:W4:Y:S04]  /*acd0*/  LDL.64 R10, [R1+0x2e0] ;  /* 0x0002e000010a7983 */ /* 0x000f280000100a00 */
[----:B------:R-:W2:Y:S04]  /*ace0*/  LDL.64 R196, [R1+0x2e8] ;  /* 0x0002e80001c47983 */ /* 0x000ea80000100a00 */
[----:B------:R-:W3:Y:S04]  /*acf0*/  LDL.64 R214, [R1+0x2d8] ;  /* 0x0002d80001d67983 */ /* 0x000ee80000100a00 */
[----:B------:R-:W2:Y:S04]  /*ad00*/  LDL.64 R212, [R1+0x2d0] ;  /* 0x0002d00001d47983 */ /* 0x000ea80000100a00 */
[----:B------:R-:W-:Y:S04]  /*ad10*/  STL [R1+0x58], R3 ;  /* 0x0000580301007387 */ /* 0x000fe80000100800 */
[----:B------:R-:W3:Y:S01]  /*ad20*/  LDL.64 R210, [R1+0x2c8] ;  /* 0x0002c80001d27983 */ /* 0x000ee20000100a00 */
[----:B0-----:R-:W-:-:S03]  /*ad30*/  IMAD.WIDE R172, R4, 0x2, R194 ;  /* 0x0000000204ac7825 */ /* 0x001fc600078e02c2 */
[----:B-1----:R0:W3:Y:S04]  /*ad40*/  LDG.E.U16 R8, desc[UR4][R174.64] ;  /* 0x00000004ae087981 */ /* 0x0020e8000c1e1500 */
[----:B------:R1:W-:Y:S04]  /*ad50*/  STL [R1+0x54], R0 ;  /* 0x0000540001007387 */ /* 0x0003e80000100800 */
[----:B------:R-:W3:Y:S01]  /*ad60*/  LDL.64 R194, [R1+0x2a8] ;  /* 0x0002a80001c27983 */ /* 0x000ee20000100a00 */
[----:B0-----:R-:W-:-:S03]  /*ad70*/  IMAD.WIDE R174, R4, 0x2, R186 ;  /* 0x0000000204ae7825 */ /* 0x001fc600078e02ba */
[----:B------:R-:W3:Y:S04]  /*ad80*/  LDL.64 R192, [R1+0x2a0] ;  /* 0x0002a00001c07983 */ /* 0x000ee80000100a00 */
[----:B------:R-:W3:Y:S04]  /*ad90*/  LDL.64 R204, [R1+0x2b0] ;  /* 0x0002b00001cc7983 */ /* 0x000ee80000100a00 */
[----:B------:R4:W3:Y:S01]  /*ada0*/  LDG.E.U16 R7, desc[UR4][R174.64] ;  /* 0x00000004ae077981 */ /* 0x0008e2000c1e1500 */
[----:B------:R-:W-:-:S03]  /*adb0*/  IMAD.WIDE R166, R4, 0x2, R206 ;  /* 0x0000000204a67825 */ /* 0x000fc600078e02ce */
[----:B------:R-:W3:Y:S01]  /*adc0*/  LDL.64 R206, [R1+0x2b8] ;  /* 0x0002b80001ce7983 */ /* 0x000ee20000100a00 */
[----:B------:R-:W-:-:S03]  /*add0*/  IMAD.WIDE R170, R4, 0x2, R200 ;  /* 0x0000000204aa7825 */ /* 0x000fc600078e02c8 */
[----:B-1----:R0:W3:Y:S04]  /*ade0*/  LDG.E.U16 R0, desc[UR4][R166.64] ;  /* 0x00000004a6007981 */ /* 0x0020e8000c1e1500 */
[----:B------:R-:W3:Y:S04]  /*adf0*/  LDL.64 R208, [R1+0x2c0] ;  /* 0x0002c00001d07983 */ /* 0x000ee80000100a00 */
[----:B------:R1:W3:Y:S01]  /*ae00*/  LDG.E.U16 R5, desc[UR4][R172.64] ;  /* 0x00000004ac057981 */ /* 0x0002e2000c1e1500 */
[----:B----4-:R-:W-:-:S03]  /*ae10*/  IMAD.WIDE R174, R4, 0x2, R10 ;  /* 0x0000000204ae7825 */ /* 0x010fc600078e020a */
[----:B------:R2:W4:Y:S04]  /*ae20*/  LDG.E.U16 R6, desc[UR4][R170.64] ;  /* 0x00000004aa067981 */ /* 0x000528000c1e1500 */
[----:B------:R-:W4:Y:S01]  /*ae30*/  LDL.64 R10, [R1+0x278] ;  /* 0x00027800010a7983 */ /* 0x000f220000100a00 */
[----:B0-----:R-:W-:-:S03]  /*ae40*/  IMAD.WIDE R166, R4, 0x2, R202 ;  /* 0x0000000204a67825 */ /* 0x001fc600078e02ca */
[----:B------:R-:W4:Y:S01]  /*ae50*/  LDL.64 R200, [R1+0x290] ;  /* 0x0002900001c87983 */ /* 0x000f220000100a00 */
[----:B-1----:R-:W-:-:S03]  /*ae60*/  IMAD.WIDE R172, R4, 0x2, R198 ;  /* 0x0000000204ac7825 */ /* 0x002fc600078e02c6 */
[----:B------:R3:W4:Y:S01]  /*ae70*/  LDG.E.U16 R186, desc[UR4][R166.64] ;  /* 0x00000004a6ba7981 */ /* 0x000722000c1e1500 */
[----:B--2---:R-:W-:-:S03]  /*ae80*/  IMAD.WIDE R170, R4, 0x2, R212 ;  /* 0x0000000204aa7825 */ /* 0x004fc600078e02d4 */
[----:B------:R-:W2:Y:S04]  /*ae90*/  LDL.64 R198, [R1+0x288] ;  /* 0x0002880001c67983 */ /* 0x000ea80000100a00 */
[----:B------:R-:W2:Y:S01]  /*aea0*/  LDL.64 R202, [R1+0x298] ;  /* 0x0002980001ca7983 */ /* 0x000ea20000100a00 */
[----:B---3--:R-:W-:-:S03]  /*aeb0*/  IMAD.WIDE R166, R4, 0x2, R210 ;  /* 0x0000000204a67825 */ /* 0x008fc600078e02d2 */
[----:B------:R0:W3:Y:S04]  /*aec0*/  LDG.E.U16 R187, desc[UR4][R172.64] ;  /* 0x00000004acbb7981 */ /* 0x0000e8000c1e1500 */
[----:B------:R1:W3:Y:S04]  /*aed0*/  LDG.E.U16 R231, desc[UR4][R170.64] ;  /* 0x00000004aae77981 */ /* 0x0002e8000c1e1500 */
[----:B------:R1:W3:Y:S01]  /*aee0*/  LDG.E.U16 R229, desc[UR4][R166.64] ;  /* 0x00000004a6e57981 */ /* 0x0002e2000c1e1500 */
[----:B0-----:R-:W-:-:S03]  /*aef0*/  IMAD.WIDE R172, R4, 0x2, R196 ;  /* 0x0000000204ac7825 */ /* 0x001fc600078e02c4 */
[----:B------:R-:W3:Y:S01]  /*af00*/  LDL.64 R196, [R1+0x280] ;  /* 0x0002800001c47983 */ /* 0x000ee20000100a00 */
[----:B-1----:R-:W-:-:S03]  /*af10*/  IMAD.WIDE R170, R4, 0x2, R194 ;  /* 0x0000000204aa7825 */ /* 0x002fc600078e02c2 */
[----:B------:R0:W-:Y:S01]  /*af20*/  STL [R1+0x3c], R9 ;  /* 0x00003c0901007387 */ /* 0x0001e20000100800 */
[----:B------:R-:W-:-:S03]  /*af30*/  IMAD.WIDE R166, R4, 0x2, R192 ;  /* 0x0000000204a67825 */ /* 0x000fc600078e02c0 */
[----:B------:R-:W3:Y:S04]  /*af40*/  LDL.64 R194, [R1+0x268] ;  /* 0x0002680001c27983 */ /* 0x000ee80000100a00 */
[----:B------:R-:W3:Y:S04]  /*af50*/  LDL.64 R192, [R1+0x260] ;  /* 0x0002600001c07983 */ /* 0x000ee80000100a00 */
[----:B------:R1:W3:Y:S04]  /*af60*/  LDG.E.U16 R3, desc[UR4][R172.64] ;  /* 0x00000004ac037981 */ /* 0x0002e8000c1e1500 */
[----:B------:R4:W3:Y:S01]  /*af70*/  LDG.E.U16 R219, desc[UR4][R166.64] ;  /* 0x00000004a6db7981 */ /* 0x0008e2000c1e1500 */
[----:B------:R-:W-:-:S03]  /*af80*/  IMAD.WIDE R176, R4, 0x2, R184 ;  /* 0x0000000204b07825 */ /* 0x000fc600078e02b8 */
[----:B------:R-:W3:Y:S01]  /*af90*/  LDG.E.U16 R185, desc[UR4][R174.64] ;  /* 0x00000004aeb97981 */ /* 0x000ee2000c1e1500 */
[----:B-1----:R-:W-:-:S03]  /*afa0*/  IMAD.WIDE R172, R4, 0x2, R204 ;  /* 0x0000000204ac7825 */ /* 0x002fc600078e02cc */
[----:B------:R-:W3:Y:S04]  /*afb0*/  LDL.64 R204, [R1+0x270] ;  /* 0x0002700001cc7983 */ /* 0x000ee80000100a00 */
[----:B------:R1:W3:Y:S04]  /*afc0*/  LDG.E.U16 R184, desc[UR4][R176.64] ;  /* 0x00000004b0b87981 */ /* 0x0002e8000c1e1500 */
[----:B------:R-:W3:Y:S04]  /*afd0*/  LDG.E.U16 R221, desc[UR4][R170.64] ;  /* 0x00000004aadd7981 */ /* 0x000ee8000c1e1500 */
[----:B------:R-:W3:Y:S04]  /*afe0*/  LDL.64 R244, [R1+0x200] ;  /* 0x0002000001f47983 */ /* 0x000ee80000100a00 */
[----:B------:R-:W3:Y:S04]  /*aff0*/  LDL.64 R248, [R1+0x210] ;  /* 0x0002100001f87983 */ /* 0x000ee80000100a00 */
[----:B------:R-:W3:Y:S04]  /*b000*/  LDL.64 R250, [R1+0x218] ;  /* 0x0002180001fa7983 */ /* 0x000ee80000100a00 */
[----:B------:R-:W3:Y:S01]  /*b010*/  LDL.64 R246, [R1+0x208] ;  /* 0x0002080001f67983 */ /* 0x000ee20000100a00 */
[----:B----4-:R-:W-:-:S03]  /*b020*/  IMAD.WIDE R166, R4, 0x2, R10 ;  /* 0x0000000204a67825 */ /* 0x010fc600078e020a */
[----:B------:R2:W4:Y:S04]  /*b030*/  LDG.E.U16 R223, desc[UR4][R172.64] ;  /* 0x00000004acdf7981 */ /* 0x000528000c1e1500 */
[----:B------:R-:W4:Y:S01]  /*b040*/  LDL.64 R10, [R1+0x238] ;  /* 0x00023800010a7983 */ /* 0x000f220000100a00 */
[----:B-1----:R-:W-:-:S04]  /*b050*/  IMAD.WIDE R176, R4, 0x2, R214 ;  /* 0x0000000204b07825 */ /* 0x002fc800078e02d6 */
[C---:B------:R-:W-:Y:S01]  /*b060*/  IMAD.WIDE R174, R4.reuse, 0x2, R206 ;  /* 0x0000000204ae7825 */ /* 0x040fe200078e02ce */
[----:B------:R1:W4:Y:S03]  /*b070*/  LDG.E.U16 R233, desc[UR4][R176.64] ;  /* 0x00000004b0e97981 */ /* 0x000326000c1e1500 */
[C---:B--2---:R-:W-:Y:S01]  /*b080*/  IMAD.WIDE R172, R4.reuse, 0x2, R198 ;  /* 0x0000000204ac7825 */ /* 0x044fe200078e02c6 */
[----:B------:R2:W4:Y:S04]  /*b090*/  LDG.E.U16 R225, desc[UR4][R174.64] ;  /* 0x00000004aee17981 */ /* 0x000528000c1e1500 */
[----:B------:R-:W4:Y:S01]  /*b0a0*/  LDG.E.U16 R213, desc[UR4][R172.64] ;  /* 0x00000004acd57981 */ /* 0x000f22000c1e1500 */
[----:B-1----:R-:W-:-:S03]  /*b0b0*/  IMAD.WIDE R176, R4, 0x2, R208 ;  /* 0x0000000204b07825 */ /* 0x002fc600078e02d0 */
[----:B------:R-:W4:Y:S01]  /*b0c0*/  LDL.64 R198, [R1+0x248] ;  /* 0x0002480001c67983 */ /* 0x000f220000100a00 */
[----:B--2---:R-:W-:-:S03]  /*b0d0*/  IMAD.WIDE R174, R4, 0x2, R200 ;  /* 0x0000000204ae7825 */ /* 0x004fc600078e02c8 */
[----:B------:R1:W2:Y:S04]  /*b0e0*/  LDG.E.U16 R227, desc[UR4][R176.64] ;  /* 0x00000004b0e37981 */ /* 0x0002a8000c1e1500 */
[----:B------:R-:W2:Y:S01]  /*b0f0*/  LDL.64 R200, [R1+0x250] ;  /* 0x0002500001c87983 */ /* 0x000ea20000100a00 */
[----:B---3--:R-:W-:-:S03]  /*b100*/  IMAD.WIDE R170, R4, 0x2, R196 ;  /* 0x0000000204aa7825 */ /* 0x008fc600078e02c4 */
[----:B------:R3:W2:Y:S01]  /*b110*/  LDG.E.U16 R215, desc[UR4][R174.64] ;  /* 0x00000004aed77981 */ /* 0x0006a2000c1e1500 */
[----:B-1----:R-:W-:-:S03]  /*b120*/  IMAD.WIDE R176, R4, 0x2, R202 ;  /* 0x0000000204b07825 */ /* 0x002fc600078e02ca */
[----:B------:R-:W2:Y:S04]  /*b130*/  LDL.64 R202, [R1+0x258] ;  /* 0x0002580001ca7983 */ /* 0x000ea80000100a00 */
[----:B------:R-:W2:Y:S01]  /*b140*/  LDL.64 R196, [R1+0x240] ;  /* 0x0002400001c47983 */ /* 0x000ea20000100a00 */
[----:B------:R-:W-:-:S03]  /*b150*/  IMAD.WIDE R172, R4, 0x2, R192 ;  /* 0x0000000204ac7825 */ /* 0x000fc600078e02c0 */
[----:B------:R-:W2:Y:S01]  /*b160*/  LDL.64 R192, [R1+0x228] ;  /* 0x0002280001c07983 */ /* 0x000ea20000100a00 */
[----:B---3--:R-:W-:-:S03]  /*b170*/  IMAD.WIDE R174, R4, 0x2, R194 ;  /* 0x0000000204ae7825 */ /* 0x008fc600078e02c2 */
[----:B------:R-:W3:Y:S04]  /*b180*/  LDL.64 R194, [R1+0x230] ;  /* 0x0002300001c27983 */ /* 0x000ee80000100a00 */
[----:B------:R1:W3:Y:S04]  /*b190*/  LDG.E.U16 R217, desc[UR4][R176.64] ;  /* 0x00000004b0d97981 */ /* 0x0002e8000c1e1500 */
[----:B------:R-:W3:Y:S04]  /*b1a0*/  LDG.E.U16 R209, desc[UR4][R166.64] ;  /* 0x00000004a6d17981 */ /* 0x000ee8000c1e1500 */
[----:B------:R-:W3:Y:S01]  /*b1b0*/  LDG.E.U16 R211, desc[UR4][R170.64] ;  /* 0x00000004aad37981 */ /* 0x000ee2000c1e1500 */
[----:B-1----:R-:W-:-:S03]  /*b1c0*/  IMAD.WIDE R176, R4, 0x2, R204 ;  /* 0x0000000204b07825 */ /* 0x002fc600078e02cc */
[----:B------:R4:W3:Y:S04]  /*b1d0*/  LDG.E.U16 R205, desc[UR4][R174.64] ;  /* 0x00000004aecd7981 */ /* 0x0008e8000c1e1500 */
[----:B------:R-:W3:Y:S01]  /*b1e0*/  LDG.E.U16 R207, desc[UR4][R176.64] ;  /* 0x00000004b0cf7981 */ /* 0x000ee2000c1e1500 */
[----:B----4-:R-:W-:-:S03]  /*b1f0*/  IMAD.WIDE R174, R4, 0x2, R10 ;  /* 0x0000000204ae7825 */ /* 0x010fc600078e020a */
[----:B------:R-:W4:Y:S04]  /*b200*/  LDL.64 R10, [R1+0x220] ;  /* 0x00022000010a7983 */ /* 0x000f280000100a00 */
[----:B------:R-:W4:Y:S01]  /*b210*/  LDG.E.U16 R190, desc[UR4][R174.64] ;  /* 0x00000004aebe7981 */ /* 0x000f22000c1e1500 */
[----:B------:R-:W-:-:S03]  /*b220*/  IMAD.WIDE R180, R4, 0x2, R198 ;  /* 0x0000000204b47825 */ /* 0x000fc600078e02c6 */
[----:B------:R-:W4:Y:S01]  /*b230*/  LDL.64 R198, [R1+0x1f0] ;  /* 0x0001f00001c67983 */ /* 0x000f220000100a00 */
[----:B--2---:R-:W-:-:S03]  /*b240*/  IMAD.WIDE R166, R4, 0x2, R200 ;  /* 0x0000000204a67825 */ /* 0x004fc600078e02c8 */
[----:B------:R-:W2:Y:S04]  /*b250*/  LDG.E.U16 R188, desc[UR4][R180.64] ;  /* 0x00000004b4bc7981 */ /* 0x000ea8000c1e1500 */
[----:B------:R1:W2:Y:S01]  /*b260*/  LDG.E.U16 R177, desc[UR4][R166.64] ;  /* 0x00000004a6b17981 */ /* 0x0002a2000c1e1500 */
[----:B------:R-:W-:-:S03]  /*b270*/  IMAD.WIDE R170, R4, 0x2, R202 ;  /* 0x0000000204aa7825 */ /* 0x000fc600078e02ca */
[----:B------:R-:W2:Y:S04]  /*b280*/  LDL.64 R200, [R1+0x1f8] ;  /* 0x0001f80001c87983 */ /* 0x000ea80000100a00 */
[----:B------:R0:W2:Y:S01]  /*b290*/  LDG.E.U16 R203, desc[UR4][R172.64] ;  /* 0x00000004accb7981 */ /* 0x0000a2000c1e1500 */
[----:B-1----:R-:W-:-:S03]  /*b2a0*/  IMAD.WIDE R166, R4, 0x2, R192 ;  /* 0x0000000204a67825 */ /* 0x002fc600078e02c0 */
[----:B------:R3:W2:Y:S04]  /*b2b0*/  LDG.E.U16 R202, desc[UR4][R170.64] ;  /* 0x00000004aaca7981 */ /* 0x0006a8000c1e1500 */
[----:B------:R-:W2:Y:S01]  /*b2c0*/  LDG.E.U16 R169, desc[UR4][R166.64] ;  /* 0x00000004a6a97981 */ /* 0x000ea2000c1e1500 */
[----:B0-----:R-:W-:-:S03]  /*b2d0*/  IMAD.WIDE R172, R4, 0x2, R196 ;  /* 0x0000000204ac7825 */ /* 0x001fc600078e02c4 */
[----:B------:R-:W2:Y:S01]  /*b2e0*/  LDL.64 R196, [R1+0x1e8] ;  /* 0x0001e80001c47983 */ /* 0x000ea20000100a00 */
[----:B---3--:R-:W-:-:S03]  /*b2f0*/  IMAD.WIDE R170, R4, 0x2, R194 ;  /* 0x0000000204aa7825 */ /* 0x008fc600078e02c2 */
[----:B------:R-:W3:Y:S04]  /*b300*/  LDL.64 R194, [R1+0x1e0] ;  /* 0x0001e00001c27983 */ /* 0x000ee80000100a00 */
[----:B------:R-:W3:Y:S04]  /*b310*/  LDL.64 R192, [R1+0x1d8] ;  /* 0x0001d80001c07983 */ /* 0x000ee80000100a00 */
[----:B------:R0:W3:Y:S01]  /*b320*/  LDG.E.U16 R176, desc[UR4][R170.64] ;  /* 0x00000004aab07981 */ /* 0x0000e2000c1e1500 */
[----:B------:R-:W-:-:S03]  /*b330*/  IMAD.WIDE R174, R4, 0x2, R248 ;  /* 0x0000000204ae7825 */ /* 0x000fc600078e02f8 */
[----:B------:R-:W3:Y:S04]  /*b340*/  LDG.E.U16 R173, desc[UR4][R172.64] ;  /* 0x00000004acad7981 */ /* 0x000ee8000c1e1500 */
[----:B------:R-:W3:Y:S01]  /*b350*/  LDG.E.U16 R175, desc[UR4][R174.64] ;  /* 0x00000004aeaf7981 */ /* 0x000ee2000c1e1500 */
[----:B0-----:R-:W-:-:S05]  /*b360*/  IMAD.WIDE R170, R4, 0x2, R244 ;  /* 0x0000000204aa7825 */ /* 0x001fca00078e02f4 */
[----:B------:R0:W3:Y:S01]  /*b370*/  LDG.E.U16 R174, desc[UR4][R170.64] ;  /* 0x00000004aaae7981 */ /* 0x0000e2000c1e1500 */
[----:B----4-:R-:W-:-:S03]  /*b380*/  IMAD.WIDE R166, R4, 0x2, R10 ;  /* 0x0000000204a67825 */ /* 0x010fc600078e020a */
[----:B------:R-:W4:Y:S04]  /*b390*/  LDL.LU.64 R10, [R1+0x550] ;  /* 0x00055000010a7983 */ /* 0x000f280000300a00 */
[----:B------:R-:W4:Y:S04]  /*b3a0*/  LDL.64 R244, [R1+0x1d0] ;  /* 0x0001d00001f47983 */ /* 0x000f280000100a00 */
[----:B------:R-:W4:Y:S01]  /*b3b0*/  LDG.E.U16 R166, desc[UR4][R166.64] ;  /* 0x00000004a6a67981 */ /* 0x000f22000c1e1500 */
[----:B------:R-:W-:-:S03]  /*b3c0*/  IMAD.WIDE R180, R4, 0x2, R246 ;  /* 0x0000000204b47825 */ /* 0x000fc600078e02f6 */
[----:B------:R-:W4:Y:S01]  /*b3d0*/  LDL.64 R246, [R1+0x1b8] ;  /* 0x0001b80001f67983 */ /* 0x000f220000100a00 */
[----:B0-----:R-:W-:-:S03]  /*b3e0*/  IMAD.WIDE R170, R4, 0x2, R198 ;  /* 0x0000000204aa7825 */ /* 0x001fc600078e02c6 */
[----:B------:R-:W4:Y:S04]  /*b3f0*/  LDG.E.U16 R180, desc[UR4][R180.64] ;  /* 0x00000004b4b47981 */ /* 0x000f28000c1e1500 */
[----:B------:R-:W4:Y:S04]  /*b400*/  LDL.64 R198, [R1+0x1a8] ;  /* 0x0001a80001c67983 */ /* 0x000f280000100a00 */
[----:B------:R-:W4:Y:S04]  /*b410*/  LDG.E.U16 R171, desc[UR4][R170.64] ;  /* 0x00000004aaab7981 */ /* 0x000f28000c1e1500 */
[----:B------:R-:W4:Y:S01]  /*b420*/  LDL.64 R248, [R1+0x198] ;  /* 0x0001980001f87983 */ /* 0x000f220000100a00 */
[----:B--2---:R-:W-:-:S04]  /*b430*/  IMAD.WIDE R196, R4, 0x2, R196 ;  /* 0x0000000204c47825 */ /* 0x004fc800078e02c4 */
[C---:B---3--:R-:W-:Y:S01]  /*b440*/  IMAD.WIDE R194, R4.reuse, 0x2, R194 ;  /* 0x0000000204c27825 */ /* 0x048fe200078e02c2 */
[----:B------:R4:W2:Y:S04]  /*b450*/  LDG.E.U16 R170, desc[UR4][R196.64] ;  /* 0x00000004c4aa7981 */ /* 0x0008a8000c1e1500 */
[----:B------:R0:W3:Y:S04]  /*b460*/  LDG.E.U16 R172, desc[UR4][R194.64] ;  /* 0x00000004c2ac7981 */ /* 0x0000e8000c1e1500 */
[----:B------:R-:W0:Y:S01]  /*b470*/  LDL.64 R194, [R1+0x1c8] ;  /* 0x0001c80001c27983 */ /* 0x000e220000100a00 */
[----:B----4-:R-:W-:-:S03]  /*b480*/  IMAD.WIDE R196, R4, 0x2, R244 ;  /* 0x0000000204c47825 */ /* 0x010fc600078e02f4 */
[----:B------:R-:W4:Y:S04]  /*b490*/  LDL.64 R244, [R1+0x158] ;  /* 0x0001580001f47983 */ /* 0x000f280000100a00 */
[----:B------:R-:W3:Y:S04]  /*b4a0*/  LDG.E.U16 R167, desc[UR4][R196.64] ;  /* 0x00000004c4a77981 */ /* 0x000ee8000c1e1500 */
[----:B------:R-:W2:Y:S01]  /*b4b0*/  LDL.64 R196, [R1+0x168] ;  /* 0x0001680001c47983 */ /* 0x000ea20000100a00 */
[----:B0-----:R-:W-:-:S05]  /*b4c0*/  IMAD.WIDE R194, R4, 0x2, R194 ;  /* 0x0000000204c27825 */ /* 0x001fca00078e02c2 */
[----:B------:R2:W3:Y:S02]  /*b4d0*/  LDG.E.U16 R181, desc[UR4][R194.64] ;  /* 0x00000004c2b57981 */ /* 0x0004e4000c1e1500 */
[----:B--2---:R-:W-:-:S05]  /*b4e0*/  IMAD.WIDE R194, R4, 0x2, R196 ;  /* 0x0000000204c27825 */ /* 0x004fca00078e02c4 */
[----:B------:R0:W2:Y:S04]  /*b4f0*/  LDG.E.U16 R204, desc[UR4][R194.64] ;  /* 0x00000004c2cc7981 */ /* 0x0000a8000c1e1500 */
[----:B------:R-:W0:Y:S01]  /*b500*/  LDL.64 R194, [R1+0x138] ;  /* 0x0001380001c27983 */ /* 0x000e220000100a00 */
[----:B------:R-:W-:-:S03]  /*b510*/  IMAD.WIDE R182, R4, 0x2, R250 ;  /* 0x0000000204b67825 */ /* 0x000fc600078e02fa */
[----:B------:R-:W3:Y:S01]  /*b520*/  LDL.64 R250, [R1+0x178] ;  /* 0x0001780001fa7983 */ /* 0x000ee20000100a00 */
[----:B------:R-:W-:-:S03]  /*b530*/  IMAD.WIDE R192, R4, 0x2, R192 ;  /* 0x0000000204c07825 */ /* 0x000fc600078e02c0 */
[----:B------:R1:W2:Y:S01]  /*b540*/  LDG.E.U16 R163, desc[UR4][R182.64] ;  /* 0x00000004b6a37981 */ /* 0x0002a2000c1e1500 */
[----:B0-----:R-:W-:-:S05]  /*b550*/  IMAD.WIDE R194, R4, 0x2, R194 ;  /* 0x0000000204c27825 */ /* 0x001fca00078e02c2 */
[----:B------:R-:W2:Y:S04]  /*b560*/  LDG.E.U16 R210, desc[UR4][R194.64] ;  /* 0x00000004c2d27981 */ /* 0x000ea8000c1e1500 */
[----:B------:R-:W2:Y:S01]  /*b570*/  LDL.64 R194, [R1+0x108] ;  /* 0x0001080001c27983 */ /* 0x000ea20000100a00 */
[----:B-1----:R-:W-:-:S03]  /*b580*/  IMAD.WIDE R182, R4, 0x2, R200 ;  /* 0x0000000204b67825 */ /* 0x002fc600078e02c8 */
[----:B------:R-:W2:Y:S04]  /*b590*/  LDL.64 R200, [R1+0x188] ;  /* 0x0001880001c87983 */ /* 0x000ea80000100a00 */
[----:B------:R-:W2:Y:S01]  /*b5a0*/  LDG.E.U16 R183, desc[UR4][R182.64] ;  /* 0x00000004b6b77981 */ /* 0x000ea2000c1e1500 */
[----:B----4-:R-:W-:-:S03]  /*b5b0*/  IMAD.WIDE R196, R4, 0x2, R244 ;  /* 0x0000000204c47825 */ /* 0x010fc600078e02f4 */
[----:B------:R-:W4:Y:S01]  /*b5c0*/  LDL.64 R244, [R1+0xe8] ;  /* 0x0000e80001f47983 */ /* 0x000f220000100a00 */
[----:B------:R-:W-:-:S03]  /*b5d0*/  IMAD.WIDE R198, R4, 0x2, R198 ;  /* 0x0000000204c67825 */ /* 0x000fc600078e02c6 */
[----:B------:R-:W4:Y:S04]  /*b5e0*/  LDG.E.U16 R206, desc[UR4][R196.64] ;  /* 0x00000004c4ce7981 */ /* 0x000f28000c1e1500 */
[----:B------:R0:W4:Y:S04]  /*b5f0*/  LDG.E.U16 R182, desc[UR4][R192.64] ;  /* 0x00000004c0b67981 */ /* 0x000128000c1e1500 */
[----:B------:R-:W4:Y:S04]  /*b600*/  LDG.E.U16 R198, desc[UR4][R198.64] ;  /* 0x00000004c6c67981 */ /* 0x000f28000c1e1500 */
[----:B------:R-:W4:Y:S01]  /*b610*/  LDL.64 R196, [R1+0x128] ;  /* 0x0001280001c47983 */ /* 0x000f220000100a00 */
[----:B0-----:R-:W-:-:S03]  /*b620*/  IMAD.WIDE R192, R4, 0x2, R246 ;  /* 0x0000000204c07825 */ /* 0x001fc600078e02f6 */
[----:B------:R-:W4:Y:S04]  /*b630*/  LDL.64 R246, [R1+0x148] ;  /* 0x0001480001f67983 */ /* 0x000f280000100a00 */
[----:B------:R0:W4:Y:S02]  /*b640*/  LDG.E.U16 R178, desc[UR4][R192.64] ;  /* 0x00000004c0b27981 */ /* 0x000124000c1e1500 */
[C---:B0-----:R-:W-:Y:S02]  /*b650*/  IMAD.WIDE R192, R4.reuse, 0x2, R248 ;  /* 0x0000000204c07825 */ /* 0x041fe400078e02f8 */
[----:B------:R-:W4:Y:S04]  /*b660*/  LDL.64 R248, [R1+0x118] ;  /* 0x0001180001f87983 */ /* 0x000f280000100a00 */
[----:B------:R3:W4:Y:S02]  /*b670*/  LDG.E.U16 R199, desc[UR4][R192.64] ;  /* 0x00000004c0c77981 */ /* 0x000724000c1e1500 */
[----:B---3--:R-:W-:-:S02]  /*b680*/  IMAD.WIDE R192, R4, 0x2, R250 ;  /* 0x0000000204c07825 */ /* 0x008fc400078e02fa */
[----:B------:R-:W3:Y:S02]  /*b690*/  LDL.64 R250, [R1+0xf8] ;  /* 0x0000f80001fa7983 */ /* 0x000ee40000100a00 */
[----:B--2---:R-:W-:-:S05]  /*b6a0*/  IMAD.WIDE R194, R4, 0x2, R194 ;  /* 0x0000000204c27825 */ /* 0x004fca00078e02c2 */
[----:B------:R-:W2:Y:S04]  /*b6b0*/  LDG.E.U16 R216, desc[UR4][R194.64] ;  /* 0x00000004c2d87981 */ /* 0x000ea8000c1e1500 */
[----:B------:R-:W2:Y:S01]  /*b6c0*/  LDL.64 R194, [R1+0xd8] ;  /* 0x0000d80001c27983 */ /* 0x000ea20000100a00 */
[----:B------:R-:W-:-:S06]  /*b6d0*/  IMAD.WIDE R200, R4, 0x2, R200 ;  /* 0x0000000204c87825 */ /* 0x000fcc00078e02c8 */
[----:B------:R-:W2:Y:S04]  /*b6e0*/  LDG.E.U16 R200, desc[UR4][R200.64] ;  /* 0x00000004c8c87981 */ /* 0x000ea8000c1e1500 */
[----:B------:R4:W2:Y:S02]  /*b6f0*/  LDG.E.U16 R201, desc[UR4][R192.64] ;  /* 0x00000004c0c97981 */ /* 0x0008a4000c1e1500 */
[C---:B----4-:R-:W-:Y:S02]  /*b700*/  IMAD.WIDE R192, R4.reuse, 0x2, R246 ;  /* 0x0000000204c07825 */ /* 0x050fe400078e02f6 */
[----:B------:R-:W4:Y:S02]  /*b710*/  LDL.64 R246, [R1+0xc8] ;  /* 0x0000c80001f67983 */ /* 0x000f240000100a00 */
[----:B------:R-:W-:-:S02]  /*b720*/  IMAD.WIDE R196, R4, 0x2, R196 ;  /* 0x0000000204c47825 */ /* 0x000fc400078e02c4 */
[----:B------:R0:W4:Y:S04]  /*b730*/  LDG.E.U16 R208, desc[UR4][R192.64] ;  /* 0x00000004c0d07981 */ /* 0x000128000c1e1500 */
[----:B------:R3:W4:Y:S01]  /*b740*/  LDG.E.U16 R212, desc[UR4][R196.64] ;  /* 0x00000004c4d47981 */ /* 0x000722000c1e1500 */
[----:B0-----:R-:W-:-:S03]  /*b750*/  IMAD.WIDE R192, R4, 0x2, R248 ;  /* 0x0000000204c07825 */ /* 0x001fc600078e02f8 */
[----:B------:R-:W4:Y:S01]  /*b760*/  LDL.64 R248, [R1+0x1c0] ;  /* 0x0001c00001f87983 */ /* 0x000f220000100a00 */
[----:B---3--:R-:W-:-:S03]  /*b770*/  IMAD.WIDE R196, R4, 0x2, R250 ;  /* 0x0000000204c47825 */ /* 0x008fc600078e02fa */
[----:B------:R0:W3:Y:S04]  /*b780*/  LDG.E.U16 R214, desc[UR4][R192.64] ;  /* 0x00000004c0d67981 */ /* 0x0000e8000c1e1500 */
[----:B------:R-:W3:Y:S04]  /*b790*/  LDL.64 R250, [R1+0x190] ;  /* 0x0001900001fa7983 */ /* 0x000ee80000100a00 */
[----:B------:R4:W3:Y:S01]  /*b7a0*/  LDG.E.U16 R218, desc[UR4][R196.64] ;  /* 0x00000004c4da7981 */ /* 0x0008e2000c1e1500 */
[----:B--2---:R-:W-:-:S05]  /*b7b0*/  IMAD.WIDE R194, R4, 0x2, R194 ;  /* 0x0000000204c27825 */ /* 0x004fca00078e02c2 */
[----:B------:R-:W2:Y:S04]  /*b7c0*/  LDG.E.U16 R222, desc[UR4][R194.64] ;  /* 0x00000004c2de7981 */ /* 0x000ea8000c1e1500 */
[----:B------:R-:W2:Y:S01]  /*b7d0*/  LDL.64 R194, [R1+0x1b0] ;  /* 0x0001b00001c27983 */ /* 0x000ea20000100a00 */
[----:B0-----:R-:W-:-:S03]  /*b7e0*/  IMAD.WIDE R192, R4, 0x2, R244 ;  /* 0x0000000204c07825 */ /* 0x001fc600078e02f4 */
[----:B------:R-:W2:Y:S04]  /*b7f0*/  LDL.64 R244, [R1+0x170] ;  /* 0x0001700001f47983 */ /* 0x000ea80000100a00 */
[----:B------:R0:W2:Y:S01]  /*b800*/  LDG.E.U16 R220, desc[UR4][R192.64] ;  /* 0x00000004c0dc7981 */ /* 0x0000a2000c1e1500 */
[----:B----4-:R-:W-:-:S03]  /*b810*/  IMAD.WIDE R196, R4, 0x2, R246 ;  /* 0x0000000204c47825 */ /* 0x010fc600078e02f6 */
[----:B------:R-:W4:Y:S04]  /*b820*/  LDL.64 R246, [R1+0x150] ;  /* 0x0001500001f67983 */ /* 0x000f280000100a00 */
[----:B------:R-:W4:Y:S04]  /*b830*/  LDG.E.U16 R224, desc[UR4][R196.64] ;  /* 0x00000004c4e07981 */ /* 0x000f28000c1e1500 */
[----:B------:R-:W4:Y:S01]  /*b840*/  LDL.64 R196, [R1+0x1a0] ;  /* 0x0001a00001c47983 */ /* 0x000f220000100a00 */
[----:B0-----:R-:W-:-:S03]  /*b850*/  IMAD.WIDE R192, R4, 0x2, R248 ;  /* 0x0000000204c07825 */ /* 0x001fc600078e02f8 */
[----:B------:R-:W4:Y:S04]  /*b860*/  LDL.64 R248, [R1+0x140] ;  /* 0x0001400001f87983 */ /* 0x000f280000100a00 */
[----:B------:R3:W4:Y:S02]  /*b870*/  LDG.E.U16 R226, desc[UR4][R192.64] ;  /* 0x00000004c0e27981 */ /* 0x000724000c1e1500 */
[C---:B---3--:R-:W-:Y:S02]  /*b880*/  IMAD.WIDE R192, R4.reuse, 0x2, R250 ;  /* 0x0000000204c07825 */ /* 0x048fe400078e02fa */
[----:B------:R-:W3:Y:S04]  /*b890*/  LDL.64 R250, [R1+0x130] ;  /* 0x0001300001fa7983 */ /* 0x000ee80000100a00 */
[----:B------:R-:W3:Y:S04]  /*b8a0*/  LDG.E.U16 R232, desc[UR4][R192.64] ;  /* 0x00000004c0e87981 */ /* 0x000ee8000c1e1500 */
[----:B------:R-:W3:Y:S01]  /*b8b0*/  LDL.64 R192, [R1+0x160] ;  /* 0x0001600001c07983 */ /* 0x000ee20000100a00 */
[----:B--2---:R-:W-:-:S05]  /*b8c0*/  IMAD.WIDE R194, R4, 0x2, R194 ;  /* 0x0000000204c27825 */ /* 0x004fca00078e02c2 */
[----:B------:R-:W2:Y:S04]  /*b8d0*/  LDG.E.U16 R228, desc[UR4][R194.64] ;  /* 0x00000004c2e47981 */ /* 0x000ea8000c1e1500 */
[----:B------:R-:W2:Y:S01]  /*b8e0*/  LDL.64 R194, [R1+0x180] ;  /* 0x0001800001c27983 */ /* 0x000ea20000100a00 */
[----:B----4-:R-:W-:-:S05]  /*b8f0*/  IMAD.WIDE R196, R4, 0x2, R196 ;  /* 0x0000000204c47825 */ /* 0x010fca00078e02c4 */
[----:B------:R0:W4:Y:S02]  /*b900*/  LDG.E.U16 R230, desc[UR4][R196.64] ;  /* 0x00000004c4e67981 */ /* 0x000124000c1e1500 */
[C---:B0-----:R-:W-:Y:S02]  /*b910*/  IMAD.WIDE R196, R4.reuse, 0x2, R244 ;  /* 0x0000000204c47825 */ /* 0x041fe400078e02f4 */
[----:B------:R-:W4:Y:S04]  /*b920*/  LDL.64 R244, [R1+0x120] ;  /* 0x0001200001f47983 */ /* 0x000f280000100a00 */
[----:B------:R0:W4:Y:S02]  /*b930*/  LDG.E.U16 R236, desc[UR4][R196.64] ;  /* 0x00000004c4ec7981 */ /* 0x000124000c1e1500 */
[----:B0-----:R-:W-:-:S02]  /*b940*/  IMAD.WIDE R196, R4, 0x2, R248 ;  /* 0x0000000204c47825 */ /* 0x001fc400078e02f8 */
[----:B------:R-:W4:Y:S02]  /*b950*/  LDL.64 R248, [R1+0x100] ;  /* 0x0001000001f87983 */ /* 0x000f240000100a00 */
[C---:B---3--:R-:W-:Y:S02]  /*b960*/  IMAD.WIDE R192, R4.reuse, 0x2, R192 ;  /* 0x0000000204c07825 */ /* 0x048fe400078e02c0 */
[----:B------:R-:W3:Y:S04]  /*b970*/  LDG.E.U16 R196, desc[UR4][R196.64] ;  /* 0x00000004c4c47981 */ /* 0x000ee8000c1e1500 */
[----:B------:R0:W3:Y:S02]  /*b980*/  LDG.E.U16 R238, desc[UR4][R192.64] ;  /* 0x00000004c0ee7981 */ /* 0x0000e4000c1e1500 */
[----:B0-----:R-:W-:-:S02]  /*b990*/  IMAD.WIDE R192, R4, 0x2, R250 ;  /* 0x0000000204c07825 */ /* 0x001fc400078e02fa */
[----:B------:R-:W3:Y:S04]  /*b9a0*/  LDL.64 R250, [R1+0xf0] ;  /* 0x0000f00001fa7983 */ /* 0x000ee80000100a00 */
[----:B------:R-:W3:Y:S01]  /*b9b0*/  LDG.E.U16 R197, desc[UR4][R192.64] ;  /* 0x00000004c0c57981 */ /* 0x000ee2000c1e1500 */
[----:B--2---:R-:W-:-:S05]  /*b9c0*/  IMAD.WIDE R194, R4, 0x2, R194 ;  /* 0x0000000204c27825 */ /* 0x004fca00078e02c2 */
[----:B------:R0:W2:Y:S02]  /*b9d0*/  LDG.E.U16 R234, desc[UR4][R194.64] ;  /* 0x00000004c2ea7981 */ /* 0x0000a4000c1e1500 */
[C---:B0-----:R-:W-:Y:S02]  /*b9e0*/  IMAD.WIDE R194, R4.reuse, 0x2, R246 ;  /* 0x0000000204c27825 */ /* 0x041fe400078e02f6 */
[----:B------:R-:W3:Y:S04]  /*b9f0*/  LDL.64 R246, [R1+0x110] ;  /* 0x0001100001f67983 */ /* 0x000ee80000100a00 */
[----:B------:R0:W2:Y:S01]  /*ba00*/  LDG.E.U16 R240, desc[UR4][R194.64] ;  /* 0x00000004c2f07981 */ /* 0x0000a2000c1e1500 */
[----:B----4-:R-:W-:Y:S01]  /*ba10*/  IMAD.WIDE R192, R4, 0x2, R244 ;  /* 0x0000000204c07825 */ /* 0x010fe200078e02f4 */
[----:B0-----:R-:W-:-:S02]  /*ba20*/  FMNMX R194, R10, R11, !PT ;  /* 0x0000000b0ac27209 */ /* 0x001fc40007800000 */
[----:B------:R-:W4:Y:S04]  /*ba30*/  LDL.LU R245, [R1+0x1c] ;  /* 0x00001c0001f57983 */ /* 0x000f280000300800 */
[----:B------:R3:W2:Y:S01]  /*ba40*/  LDG.E.U16 R244, desc[UR4][R192.64] ;  /* 0x00000004c0f47981 */ /* 0x0006a2000c1e1500 */
[----:B------:R-:W-:-:S03]  /*ba50*/  FMNMX R194, R15, R194, !PT ;  /* 0x000000c20fc27209 */ /* 0x000fc60007800000 */
[----:B------:R-:W2:Y:S01]  /*ba60*/  LDL.LU R9, [R1+0x18] ;  /* 0x0000180001097983 */ /* 0x000ea20000300800 */
[----:B------:R-:W-:-:S04]  /*ba70*/  FMNMX R194, R14, R194, !PT ;  /* 0x000000c20ec27209 */ /* 0x000fc80007800000 */
        /* <DEDUP_REMOVED lines=9> */
[----:B------:R-:W-:Y:S01]  /*bb10*/  FMNMX R252, R179, R194, !PT ;  /* 0x000000c2b3fc7209 */ /* 0x000fe20007800000 */
[C---:B---3--:R-:W-:Y:S02]  /*bb20*/  IMAD.WIDE R192, R4.reuse, 0x2, R246 ;  /* 0x0000000204c07825 */ /* 0x048fe400078e02f6 */
[----:B------:R-:W3:Y:S04]  /*bb30*/  LDL.LU R247, [R1+0x14] ;  /* 0x0000140001f77983 */ /* 0x000ee80000300800 */
[----:B------:R0:W3:Y:S02]  /*bb40*/  LDG.E.U16 R246, desc[UR4][R192.64] ;  /* 0x00000004c0f67981 */ /* 0x0000e4000c1e1500 */
[C---:B0-----:R-:W-:Y:S02]  /*bb50*/  IMAD.WIDE R192, R4.reuse, 0x2, R248 ;  /* 0x0000000204c07825 */ /* 0x041fe400078e02f8 */
[----:B------:R-:W3:Y:S04]  /*bb60*/  LDL.LU R249, [R1+0x10] ;  /* 0x0000100001f97983 */ /* 0x000ee80000300800 */
[----:B------:R0:W3:Y:S04]  /*bb70*/  LDG.E.U16 R248, desc[UR4][R192.64] ;  /* 0x00000004c0f87981 */ /* 0x0000e8000c1e1500 */
[----:B------:R-:W3:Y:S04]  /*bb80*/  LDL.LU R13, [R1+0xc] ;  /* 0x00000c00010d7983 */ /* 0x000ee80000300800 */
[----:B------:R-:W3:Y:S01]  /*bb90*/  LDL.LU R17, [R1+0x8] ;  /* 0x0000080001117983 */ /* 0x000ee20000300800 */
[----:B0-----:R-:W-:-:S03]  /*bba0*/  IMAD.WIDE R192, R4, 0x2, R250 ;  /* 0x0000000204c07825 */ /* 0x001fc600078e02fa */
[----:B------:R-:W3:Y:S04]  /*bbb0*/  LDL.LU R23, [R1+0x4] ;  /* 0x0000040001177983 */ /* 0x000ee80000300800 */
[----:B------:R0:W3:Y:S04]  /*bbc0*/  LDG.E.U16 R250, desc[UR4][R192.64] ;  /* 0x00000004c0fa7981 */ /* 0x0000e8000c1e1500 */
[----:B------:R-:W4:Y:S04]  /*bbd0*/  LDL.64 R194, [R1+0xc0] ;  /* 0x0000c00001c27983 */ /* 0x000f280000100a00 */
[----:B------:R-:W0:Y:S01]  /*bbe0*/  LDL.64 R192, [R1+0xe0] ;  /* 0x0000e00001c07983 */ /* 0x000e220000100a00 */
[-C--:B------:R-:W-:Y:S01]  /*bbf0*/  FMUL R153, R153, R2.reuse ;  /* 0x0000000299997220 */ /* 0x080fe20000400000 */
[-C--:B------:R-:W-:Y:S01]  /*bc00*/  FMUL R156, R156, R2.reuse ;  /* 0x000000029c9c7220 */ /* 0x080fe20000400000 */
[-C--:B------:R-:W-:Y:S01]  /*bc10*/  FMUL R157, R157, R2.reuse ;  /* 0x000000029d9d7220 */ /* 0x080fe20000400000 */
[-C--:B------:R-:W-:Y:S01]  /*bc20*/  FMUL R160, R160, R2.reuse ;  /* 0x00000002a0a07220 */ /* 0x080fe20000400000 */
[-C--:B------:R-:W-:Y:S01]  /*bc30*/  FMUL R161, R161, R2.reuse ;  /* 0x00000002a1a17220 */ /* 0x080fe20000400000 */
[-C--:B------:R-:W-:Y:S01]  /*bc40*/  FMUL R164, R164, R2.reuse ;  /* 0x00000002a4a47220 */ /* 0x080fe20000400000 */
[----:B------:R-:W-:Y:S01]  /*bc50*/  FMUL R165, R165, R2 ;  /* 0x00000002a5a57220 */ /* 0x000fe20000400000 */
[----:B0-----:R-:W-:-:S05]  /*bc60*/  IMAD.WIDE R192, R4, 0x2, R192 ;  /* 0x0000000204c07825 */ /* 0x001fca00078e02c0 */
[----:B------:R0:W3:Y:S04]  /*bc70*/  LDG.E.U16 R251, desc[UR4][R192.64] ;  /* 0x00000004c0fb7981 */ /* 0x0000e8000c1e1500 */
[----:B------:R-:W0:Y:S01]  /*bc80*/  LDL.64 R192, [R1+0xd0] ;  /* 0x0000d00001c07983 */ /* 0x000e220000100a00 */
[----:B----4-:R-:W-:-:S06]  /*bc90*/  IMAD.WIDE R194, R4, 0x2, R194 ;  /* 0x0000000204c27825 */ /* 0x010fcc00078e02c2 */
[----:B------:R-:W4:Y:S04]  /*bca0*/  LDG.E.U16 R194, desc[UR4][R194.64] ;  /* 0x00000004c2c27981 */ /* 0x000f28000c1e1500 */
[----:B------:R-:W4:Y:S04]  /*bcb0*/  LDL.LU R195, [R1] ;  /* 0x0000000001c37983 */ /* 0x000f280000300800 */
[----:B------:R-:W2:Y:S01]  /*bcc0*/  LDL.LU R2, [R1+0x548] ;  /* 0x0005480001027983 */ /* 0x000ea20000300800 */
[----:B0-----:R-:W-:-:S06]  /*bcd0*/  IMAD.WIDE R192, R4, 0x2, R192 ;  /* 0x0000000204c07825 */ /* 0x001fcc00078e02c0 */
[----:B------:R0:W4:Y:S01]  /*bce0*/  LDG.E.U16 R192, desc[UR4][R192.64] ;  /* 0x00000004c0c07981 */ /* 0x000122000c1e1500 */
[----:B------:R-:W-:Y:S06]  /*bcf0*/  BAR.SYNC.DEFER_BLOCKING 0x0 ;  /* 0x0000000000007b1d */ /* 0x000fec0000010000 */
[----:B--2---:R1:W-:Y:S04]  /*bd00*/  STS.U16 [R2+0x10000], R245 ;  /* 0x010000f502007388 */ /* 0x0043e80000000400 */
[----:B------:R2:W-:Y:S04]  /*bd10*/  STS.U16 [R2+0x10400], R9 ;  /* 0x0104000902007388 */ /* 0x0005e80000000400 */
[----:B---3--:R3:W-:Y:S04]  /*bd20*/  STS.U16 [R2+0x10800], R247 ;  /* 0x010800f702007388 */ /* 0x0087e80000000400 */
[----:B-1----:R-:W4:Y:S04]  /*bd30*/  LDL.LU R245, [R1+0x544] ;  /* 0x0005440001f57983 */ /* 0x002f280000300800 */
[----:B--2---:R-:W2:Y:S04]  /*bd40*/  LDL.LU R9, [R1+0x540] ;  /* 0x0005400001097983 */ /* 0x004ea80000300800 */
[----:B---3--:R-:W3:Y:S04]  /*bd50*/  LDL.LU R247, [R1+0x53c] ;  /* 0x00053c0001f77983 */ /* 0x008ee80000300800 */
[----:B------:R1:W-:Y:S04]  /*bd60*/  STS.U16 [R2+0x10c00], R249 ;  /* 0x010c00f902007388 */ /* 0x0003e80000000400 */
[----:B------:R0:W-:Y:S04]  /*bd70*/  STS.U16 [R2+0x11000], R13 ;  /* 0x0110000d02007388 */ /* 0x0001e80000000400 */
[----:B------:R0:W-:Y:S04]  /*bd80*/  STS.U16 [R2+0x11400], R17 ;  /* 0x0114001102007388 */ /* 0x0001e80000000400 */
[----:B-1----:R-:W4:Y:S04]  /*bd90*/  LDL.LU R249, [R1+0x538] ;  /* 0x0005380001f97983 */ /* 0x002f280000300800 */
[----:B0-----:R-:W4:Y:S04]  /*bda0*/  LDL.LU R13, [R1+0x534] ;  /* 0x00053400010d7983 */ /* 0x001f280000300800 */
[----:B------:R-:W4:Y:S04]  /*bdb0*/  LDL.LU R17, [R1+0x530] ;  /* 0x0005300001117983 */ /* 0x000f280000300800 */
[----:B------:R0:W-:Y:S04]  /*bdc0*/  STS.U16 [R2+0x11800], R23 ;  /* 0x0118001702007388 */ /* 0x0001e80000000400 */
[----:B0-----:R-:W4:Y:S04]  /*bdd0*/  LDL.LU R23, [R1+0x52c] ;  /* 0x00052c0001177983 */ /* 0x001f280000300800 */
[----:B------:R-:W-:Y:S04]  /*bde0*/  STS.U16 [R2+0x14400], R12 ;  /* 0x0144000c02007388 */ /* 0x000fe80000000400 */
[----:B------:R-:W-:Y:S04]  /*bdf0*/  STS.U16 [R2+0x14800], R16 ;  /* 0x0148001002007388 */ /* 0x000fe80000000400 */
[----:B------:R-:W-:Y:S04]  /*be00*/  STS.U16 [R2+0x14c00], R21 ;  /* 0x014c001502007388 */ /* 0x000fe80000000400 */
[----:B------:R-:W-:Y:S04]  /*be10*/  STS.U16 [R2+0x15000], R18 ;  /* 0x0150001202007388 */ /* 0x000fe80000000400 */
[----:B--2---:R-:W-:Y:S04]  /*be20*/  STS.U16 [R2+0x13400], R9 ;  /* 0x0134000902007388 */ /* 0x004fe80000000400 */
[----:B---3--:R-:W-:Y:S04]  /*be30*/  STS.U16 [R2+0x13000], R247 ;  /* 0x013000f702007388 */ /* 0x008fe80000000400 */
[----:B----4-:R-:W-:Y:S04]  /*be40*/  STS.U16 [R2+0x12800], R13 ;  /* 0x0128000d02007388 */ /* 0x010fe80000000400 */
[----:B------:R-:W-:Y:S04]  /*be50*/  STS.U16 [R2+0x12400], R17 ;  /* 0x0124001102007388 */ /* 0x000fe80000000400 */
[----:B------:R-:W-:Y:S04]  /*be60*/  STS.U16 [R2+0x12c00], R249 ;  /* 0x012c00f902007388 */ /* 0x000fe80000000400 */
[----:B------:R0:W-:Y:S04]  /*be70*/  STS.U16 [R2+0x12000], R23 ;  /* 0x0120001702007388 */ /* 0x0001e80000000400 */
[----:B0-----:R-:W2:Y:S04]  /*be80*/  LDL.LU R23, [R1+0x528] ;  /* 0x0005280001177983 */ /* 0x001ea80000300800 */
[----:B------:R-:W3:Y:S04]  /*be90*/  LDL.LU R17, [R1+0x524] ;  /* 0x0005240001117983 */ /* 0x000ee80000300800 */
[----:B------:R-:W4:Y:S04]  /*bea0*/  LDL.LU R13, [R1+0x520] ;  /* 0x00052000010d7983 */ /* 0x000f280000300800 */
[----:B------:R-:W3:Y:S04]  /*beb0*/  LDL.LU R9, [R1+0x51c] ;  /* 0x00051c0001097983 */ /* 0x000ee80000300800 */
[----:B------:R-:W2:Y:S04]  /*bec0*/  LDL.LU R247, [R1+0xa8] ;  /* 0x0000a80001f77983 */ /* 0x000ea80000300800 */
[----:B------:R-:W2:Y:S04]  /*bed0*/  LDL.LU R12, [R1+0x518] ;  /* 0x00051800010c7983 */ /* 0x000ea80000300800 */
[----:B------:R-:W2:Y:S04]  /*bee0*/  LDL.LU R16, [R1+0x514] ;  /* 0x0005140001107983 */ /* 0x000ea80000300800 */
[----:B------:R-:W2:Y:S04]  /*bef0*/  LDL.LU R21, [R1+0x510] ;  /* 0x0005100001157983 */ /* 0x000ea80000300800 */
[----:B------:R-:W2:Y:S04]  /*bf00*/  LDL.LU R18, [R1+0x50c] ;  /* 0x00050c0001127983 */ /* 0x000ea80000300800 */
[----:B------:R-:W4:Y:S04]  /*bf10*/  LDL.LU R249, [R1+0x3c] ;  /* 0x00003c0001f97983 */ /* 0x000f280000300800 */
[----:B------:R0:W-:Y:S04]  /*bf20*/  STS.U16 [R2+0x16800], R8 ;  /* 0x0168000802007388 */ /* 0x0001e80000000400 */
[----:B------:R1:W-:Y:S04]  /*bf30*/  STS.U16 [R2+0x16c00], R6 ;  /* 0x016c000602007388 */ /* 0x0003e80000000400 */
[----:B------:R1:W-:Y:S04]  /*bf40*/  STS.U16 [R2+0x17000], R7 ;  /* 0x0170000702007388 */ /* 0x0003e80000000400 */
[----:B0-----:R-:W2:Y:S04]  /*bf50*/  LDL.LU R8, [R1+0x508] ;  /* 0x0005080001087983 */ /* 0x001ea80000300800 */
[----:B-1----:R-:W2:Y:S04]  /*bf60*/  LDL.LU R6, [R1+0x504] ;  /* 0x0005040001067983 */ /* 0x002ea80000300800 */
[----:B------:R-:W2:Y:S04]  /*bf70*/  LDL.LU R7, [R1+0x500] ;  /* 0x0005000001077983 */ /* 0x000ea80000300800 */
[----:B------:R0:W-:Y:S04]  /*bf80*/  STS.U16 [R2+0x17400], R3 ;  /* 0x0174000302007388 */ /* 0x0001e80000000400 */
[----:B------:R1:W-:Y:S04]  /*bf90*/  STS.U16 [R2+0x15800], R239 ;  /* 0x015800ef02007388 */ /* 0x0003e80000000400 */
[----:B0-----:R-:W2:Y:S04]  /*bfa0*/  LDL.LU R3, [R1+0x4fc] ;  /* 0x0004fc0001037983 */ /* 0x001ea80000300800 */
[----:B-1----:R-:W2:Y:S01]  /*bfb0*/  LDL.LU R239, [R1+0xac] ;  /* 0x0000ac0001ef7983 */ /* 0x002ea20000300800 */
[----:B------:R-:W-:-:S04]  /*bfc0*/  FMNMX R252, R189, R252, !PT ;  /* 0x000000fcbdfc7209 */ /* 0x000fc80007800000 */
[----:B------:R-:W-:-:S05]  /*bfd0*/  FMNMX R252, R191, R252, !PT ;  /* 0x000000fcbffc7209 */ /* 0x000fca0007800000 */
[----:B------:R-:W0:Y:S04]  /*bfe0*/  SHFL.BFLY PT, R193, R252, 0x2, 0x1f ;  /* 0x0c401f00fcc17f89 */ /* 0x000e2800000e0000 */
[----:B------:R-:W-:Y:S04]  /*bff0*/  STS.U16 [R2+0x15400], R241 ;  /* 0x015400f102007388 */ /* 0x000fe80000000400 */
[----:B------:R-:W-:Y:S01]  /*c000*/  STS.U16 [R2+0x11c00], R195 ;  /* 0x011c00c302007388 */ /* 0x000fe20000000400 */
[----:B0-----:R-:W-:-:S05]  /*c010*/  FMNMX R193, R252, R193, !PT ;  /* 0x000000c1fcc17209 */ /* 0x001fca0007800000 */
[----:B------:R-:W0:Y:S04]  /*c020*/  SHFL.BFLY PT, R195, R193, 0x1, 0x1f ;  /* 0x0c201f00c1c37f89 */ /* 0x000e2800000e0000 */
[----:B----4-:R1:W-:Y:S04]  /*c030*/  STS.U16 [R2+0x16400], R249 ;  /* 0x016400f902007388 */ /* 0x0103e80000000400 */
[----:B-1----:R-:W4:Y:S01]  /*c040*/  LDL.LU R249, [R1+0xa0] ;  /* 0x0000a00001f97983 */ /* 0x002f220000300800 */
[----:B---3--:R-:W-:-:S04]  /*c050*/  FMNMX R241, R17, R9, !PT ;  /* 0x0000000911f17209 */ /* 0x008fc80007800000 */
[----:B------:R-:W-:-:S04]  /*c060*/  FMNMX R241, R13, R241, !PT ;  /* 0x000000f10df17209 */ /* 0x000fc80007800000 */
[----:B--2---:R-:W-:-:S04]  /*c070*/  FMNMX R241, R12, R241, !PT ;  /* 0x000000f10cf17209 */ /* 0x004fc80007800000 */
[----:B------:R-:W-:Y:S01]  /*c080*/  FMNMX R241, R16, R241, !PT ;  /* 0x000000f110f17209 */ /* 0x000fe20007800000 */
[----:B------:R1:W-:Y:S03]  /*c090*/  STS.U16 [R2+0x16000], R235 ;  /* 0x016000eb02007388 */ /* 0x0003e60000000400 */
[----:B------:R-:W-:-:S04]  /*c0a0*/  FMNMX R241, R18, R241, !PT ;  /* 0x000000f112f17209 */ /* 0x000fc80007800000 */
[----:B-1----:R-:W-:Y:S02]  /*c0b0*/  FMNMX R235, R21, R241, !PT ;  /* 0x000000f115eb7209 */ /* 0x002fe40007800000 */
[----:B0-----:R-:W-:Y:S02]  /*c0c0*/  FMNMX R193, R193, R195, !PT ;  /* 0x000000c3c1c17209 */ /* 0x001fe40007800000 */
[----:B------:R-:W-:Y:S02]  /*c0d0*/  FMNMX R235, R23, R235, !PT ;  /* 0x000000eb17eb7209 */ /* 0x000fe40007800000 */
[----:B------:R-:W-:Y:S02]  /*c0e0*/  FSEL R195, R153, -INF , !P0 ;  /* 0xff80000099c37808 */ /* 0x000fe40004000000 */
[----:B------:R-:W-:Y:S02]  /*c0f0*/  FMNMX R153, R152, R235, !PT ;  /* 0x000000eb98997209 */ /* 0x000fe40007800000 */
[----:B------:R-:W-:-:S02]  /*c100*/  FSEL R156, R156, -INF , !P2 ;  /* 0xff8000009c9c7808 */ /* 0x000fc40005000000 */
[----:B------:R-:W-:Y:S02]  /*c110*/  FMNMX R153, R195, R153, !PT ;  /* 0x00000099c3997209 */ /* 0x000fe40007800000 */
[----:B------:R-:W-:Y:S02]  /*c120*/  FMNMX R193, R193, R247, !PT ;  /* 0x000000f7c1c17209 */ /* 0x000fe40007800000 */
[----:B------:R-:W-:Y:S02]  /*c130*/  FSEL R157, R157, -INF , !P5 ;  /* 0xff8000009d9d7808 */ /* 0x000fe40006800000 */
[----:B------:R-:W-:Y:S01]  /*c140*/  FMNMX R153, R156, R153, !PT ;  /* 0x000000999c997209 */ /* 0x000fe20007800000 */
[----:B------:R-:W-:Y:S01]  /*c150*/  FADD R15, R15, -R193 ;  /* 0x800000c10f0f7221 */ /* 0x000fe20000000000 */
[----:B------:R-:W-:Y:S02]  /*c160*/  FSEL R160, R160, -INF , !P4 ;  /* 0xff800000a0a07808 */ /* 0x000fe40006000000 */
[----:B------:R-:W-:Y:S01]  /*c170*/  FMNMX R235, R157, R153, !PT ;  /* 0x000000999deb7209 */ /* 0x000fe20007800000 */
[----:B------:R-:W-:Y:S01]  /*c180*/  FMUL R153, R15, 1.4426950216293334961 ;  /* 0x3fb8aa3b0f997820 */ /* 0x000fe20000400000 */
[----:B------:R-:W-:-:S02]  /*c190*/  FSEL R161, R161, -INF , !P6 ;  /* 0xff800000a1a17808 */ /* 0x000fc40007000000 */
[----:B------:R-:W-:Y:S01]  /*c1a0*/  FMNMX R15, R160, R235, !PT ;  /* 0x000000eba00f7209 */ /* 0x000fe20007800000 */
[----:B------:R-:W-:Y:S01]  /*c1b0*/  FADD R235, R14, -R193 ;  /* 0x800000c10eeb7221 */ /* 0x000fe20000000000 */
[----:B------:R-:W-:Y:S02]  /*c1c0*/  FSEL R164, R164, -INF , !P3 ;  /* 0xff800000a4a47808 */ /* 0x000fe40005800000 */
[----:B------:R-:W-:Y:S01]  /*c1d0*/  FMNMX R15, R161, R15, !PT ;  /* 0x0000000fa10f7209 */ /* 0x000fe20007800000 */
[----:B------:R0:W-:Y:S01]  /*c1e0*/  MUFU.EX2 R14, R153 ;  /* 0x00000099000e7308 */ /* 0x0001e20000000800 */
[----:B------:R-:W-:Y:S01]  /*c1f0*/  FMUL R235, R235, 1.4426950216293334961 ;  /* 0x3fb8aa3bebeb7820 */ /* 0x000fe20000400000 */
[----:B------:R-:W-:Y:S02]  /*c200*/  FSEL R165, R165, -INF , !P1 ;  /* 0xff800000a5a57808 */ /* 0x000fe40004800000 */
[----:B0-----:R-:W-:-:S04]  /*c210*/  FMNMX R153, R164, R15, !PT ;  /* 0x0000000fa4997209 */ /* 0x001fc80007800000 */
[----:B------:R0:W-:Y:S01]  /*c220*/  MUFU.EX2 R15, R235 ;  /* 0x000000eb000f7308 */ /* 0x0001e20000000800 */
[----:B------:R-:W-:Y:S01]  /*c230*/  STS.U16 [R2+0x15c00], R237 ;  /* 0x015c00ed02007388 */ /* 0x000fe20000000400 */
[----:B0-----:R-:W-:-:S05]  /*c240*/  FMNMX R235, R165, R153, !PT ;  /* 0x00000099a5eb7209 */ /* 0x001fca0007800000 */
[----:B------:R-:W0:Y:S01]  /*c250*/  SHFL.BFLY PT, R237, R235, 0x2, 0x1f ;  /* 0x0c401f00ebed7f89 */ /* 0x000e2200000e0000 */
[--C-:B------:R-:W-:Y:S01]  /*c260*/  FADD R168, R168, -R193.reuse ;  /* 0x800000c1a8a87221 */ /* 0x100fe20000000000 */
[--C-:B------:R-:W-:Y:S01]  /*c270*/  FADD R155, R155, -R193.reuse ;  /* 0x800000c19b9b7221 */ /* 0x100fe20000000000 */
[--C-:B------:R-:W-:Y:S01]  /*c280*/  FADD R158, R158, -R193.reuse ;  /* 0x800000c19e9e7221 */ /* 0x100fe20000000000 */
[--C-:B------:R-:W-:Y:S01]  /*c290*/  FADD R162, R162, -R193.reuse ;  /* 0x800000c1a2a27221 */ /* 0x100fe20000000000 */
[----:B------:R-:W-:Y:S01]  /*c2a0*/  FMUL R153, R168, 1.4426950216293334961 ;  /* 0x3fb8aa3ba8997820 */ /* 0x000fe20000400000 */
[----:B------:R-:W-:Y:S01]  /*c2b0*/  FMUL R168, R155, 1.4426950216293334961 ;  /* 0x3fb8aa3b9ba87820 */ /* 0x000fe20000400000 */
[----:B------:R1:W-:Y:S01]  /*c2c0*/  STS.U16 [R2+0x19800], R202 ;  /* 0x019800ca02007388 */ /* 0x0003e20000000400 */
[----:B------:R-:W-:Y:S01]  /*c2d0*/  FMUL R158, R158, 1.4426950216293334961 ;  /* 0x3fb8aa3b9e9e7820 */ /* 0x000fe20000400000 */
[----:B------:R-:W-:Y:S02]  /*c2e0*/  FADD R155, R154, -R193 ;  /* 0x800000c19a9b7221 */ /* 0x000fe40000000000 */
[----:B------:R2:W-:Y:S01]  /*c2f0*/  STS.U16 [R2+0x19400], R205 ;  /* 0x019400cd02007388 */ /* 0x0005e20000000400 */
[----:B------:R0:W-:Y:S01]  /*c300*/  MUFU.EX2 R154, R168 ;  /* 0x000000a8009a7308 */ /* 0x0001e20000000800 */
[----:B------:R-:W-:-:S02]  /*c310*/  FMUL R162, R162, 1.4426950216293334961 ;  /* 0x3fb8aa3ba2a27820 */ /* 0x000fc40000400000 */
[----:B------:R3:W-:Y:S04]  /*c320*/  STS.U16 [R2+0x19000], R209 ;  /* 0x019000d102007388 */ /* 0x0007e80000000400 */
[----:B-1----:R-:W4:Y:S04]  /*c330*/  LDL.LU R202, [R1+0x90] ;  /* 0x0000900001ca7983 */ /* 0x002f280000300800 */
[----:B--2---:R-:W2:Y:S01]  /*c340*/  LDL.LU R205, [R1+0x8c] ;  /* 0x00008c0001cd7983 */ /* 0x004ea20000300800 */
[----:B0-----:R-:W-:-:S03]  /*c350*/  FMNMX R168, R235, R237, !PT ;  /* 0x000000edeba87209 */ /* 0x001fc60007800000 */
[----:B------:R0:W-:Y:S01]  /*c360*/  STS.U16 [R2+0x18c00], R213 ;  /* 0x018c00d502007388 */ /* 0x0001e20000000400 */
[----:B------:R1:W-:Y:S03]  /*c370*/  MUFU.EX2 R237, R158 ;  /* 0x0000009e00ed7308 */ /* 0x0003e60000000800 */
[----:B---3--:R-:W3:Y:S04]  /*c380*/  LDL.LU R209, [R1+0x88] ;  /* 0x0000880001d17983 */ /* 0x008ee80000300800 */
[----:B------:R1:W-:Y:S04]  /*c390*/  STS.U16 [R2+0x18800], R217 ;  /* 0x018800d902007388 */ /* 0x0003e80000000400 */
[----:B0-----:R-:W3:Y:S01]  /*c3a0*/  LDL.LU R213, [R1+0x84] ;  /* 0x0000840001d57983 */ /* 0x001ee20000300800 */
[----:B-1----:R-:W-:-:S03]  /*c3b0*/  FADD R158, R179, -R193 ;  /* 0x800000c1b39e7221 */ /* 0x002fc60000000000 */
[----:B------:R0:W-:Y:S01]  /*c3c0*/  STS.U16 [R2+0x18400], R221 ;  /* 0x018400dd02007388 */ /* 0x0001e20000000400 */
[----:B------:R1:W-:Y:S03]  /*c3d0*/  MUFU.EX2 R179, R162 ;  /* 0x000000a200b37308 */ /* 0x0003e60000000800 */
[----:B------:R-:W3:Y:S04]  /*c3e0*/  LDL.LU R217, [R1+0x80] ;  /* 0x0000800001d97983 */ /* 0x000ee80000300800 */
[----:B------:R1:W-:Y:S04]  /*c3f0*/  STS.U16 [R2+0x18000], R225 ;  /* 0x018000e102007388 */ /* 0x0003e80000000400 */
[----:B0-----:R-:W3:Y:S01]  /*c400*/  LDL.LU R221, [R1+0x7c] ;  /* 0x00007c0001dd7983 */ /* 0x001ee20000300800 */
[----:B-1----:R-:W-:-:S03]  /*c410*/  FADD R162, R189, -R193 ;  /* 0x800000c1bda27221 */ /* 0x002fc60000000000 */
[----:B------:R0:W-:Y:S04]  /*c420*/  STS.U16 [R2+0x17c00], R229 ;  /* 0x017c00e502007388 */ /* 0x0001e80000000400 */
[----:B------:R-:W3:Y:S01]  /*c430*/  LDL.LU R225, [R1+0x78] ;  /* 0x0000780001e17983 */ /* 0x000ee20000300800 */
[----:B------:R-:W-:-:S03]  /*c440*/  FMUL R158, R158, 1.4426950216293334961 ;  /* 0x3fb8aa3b9e9e7820 */ /* 0x000fc60000400000 */
[----:B------:R1:W-:Y:S04]  /*c450*/  STS.U16 [R2+0x17800], R233 ;  /* 0x017800e902007388 */ /* 0x0003e80000000400 */
[----:B0-----:R-:W3:Y:S01]  /*c460*/  LDL.LU R229, [R1+0x74] ;  /* 0x0000740001e57983 */ /* 0x001ee20000300800 */
[----:B------:R-:W-:-:S03]  /*c470*/  FMUL R162, R162, 1.4426950216293334961 ;  /* 0x3fb8aa3ba2a27820 */ /* 0x000fc60000400000 */
[----:B------:R0:W-:Y:S04]  /*c480*/  STS.U16 [R2+0x14000], R242 ;  /* 0x014000f202007388 */ /* 0x0001e80000000400 */
[----:B-1----:R-:W3:Y:S04]  /*c490*/  LDL.LU R233, [R1+0x70] ;  /* 0x0000700001e97983 */ /* 0x002ee80000300800 */
[----:B------:R-:W3:Y:S04]  /*c4a0*/  LDL.LU R241, [R1+0x6c] ;  /* 0x00006c0001f17983 */ /* 0x000ee80000300800 */
[----:B0-----:R-:W3:Y:S04]  /*c4b0*/  LDL.LU R242, [R1+0x68] ;  /* 0x0000680001f27983 */ /* 0x001ee80000300800 */
[----:B------:R0:W-:Y:S01]  /*c4c0*/  STS.U16 [R2+0x1c400], R198 ;  /* 0x01c400c602007388 */ /* 0x0001e20000000400 */
[----:B------:R1:W3:Y:S03]  /*c4d0*/  MUFU.EX2 R189, R158 ;  /* 0x0000009e00bd7308 */ /* 0x0002e60000000800 */
[----:B------:R1:W-:Y:S04]  /*c4e0*/  STS.U16 [R2+0x1c800], R199 ;  /* 0x01c800c702007388 */ /* 0x0003e80000000400 */
[----:B------:R1:W-:Y:S04]  /*c4f0*/  STS.U16 [R2+0x1cc00], R200 ;  /* 0x01cc00c802007388 */ /* 0x0003e80000000400 */
[----:B0-----:R-:W3:Y:S01]  /*c500*/  LDL.LU R198, [R1+0x94] ;  /* 0x0000940001c67983 */ /* 0x001ee20000300800 */
[----:B-1----:R-:W-:-:S03]  /*c510*/  FADD R158, R191, -R193 ;  /* 0x800000c1bf9e7221 */ /* 0x002fc60000000000 */
[----:B------:R-:W3:Y:S01]  /*c520*/  LDL.LU R199, [R1+0x98] ;  /* 0x0000980001c77983 */ /* 0x000ee20000300800 */
[----:B------:R0:W-:Y:S03]  /*c530*/  MUFU.EX2 R191, R162 ;  /* 0x000000a200bf7308 */ /* 0x0001e60000000800 */
[----:B------:R-:W3:Y:S04]  /*c540*/  LDL.LU R200, [R1+0x9c] ;  /* 0x00009c0001c87983 */ /* 0x000ee80000300800 */
[----:B------:R1:W-:Y:S04]  /*c550*/  STS.U16 [R2+0x1d000], R201 ;  /* 0x01d000c902007388 */ /* 0x0003e80000000400 */
[----:B------:R1:W-:Y:S01]  /*c560*/  STS.U16 [R2+0x13c00], R243 ;  /* 0x013c00f302007388 */ /* 0x0003e20000000400 */
[----:B0-----:R-:W-:-:S03]  /*c570*/  FADD R162, -R193, R247 ;  /* 0x000000f7c1a27221 */ /* 0x001fc60000000100 */
[----:B------:R0:W-:Y:S04]  /*c580*/  STS.U16 [R2+0x13800], R245 ;  /* 0x013800f502007388 */ /* 0x0001e80000000400 */
[----:B-1----:R-:W3:Y:S04]  /*c590*/  LDL.LU R201, [R1+0xa4] ;  /* 0x0000a40001c97983 */ /* 0x002ee80000300800 */
[----:B------:R-:W3:Y:S04]  /*c5a0*/  LDL.LU R243, [R1+0x64] ;  /* 0x0000640001f37983 */ /* 0x000ee80000300800 */
[----:B0-----:R-:W3:Y:S04]  /*c5b0*/  LDL.LU R245, [R1+0x60] ;  /* 0x0000600001f57983 */ /* 0x001ee80000300800 */
        /* <DEDUP_REMOVED lines=21> */
[----:B------:R-:W3:Y:S04]  /*c710*/  LDL.LU R252, [R1+0x5c] ;  /* 0x00005c0001fc7983 */ /* 0x000ee80000300800 */
[----:B----4-:R0:W-:Y:S04]  /*c720*/  STS.U16 [R3+0x10200], R249 ;  /* 0x010200f903007388 */ /* 0x0101e80000000400 */
[----:B------:R-:W4:Y:S04]  /*c730*/  LDL.LU R247, [R1+0x58] ;  /* 0x0000580001f77983 */ /* 0x000f280000300800 */
[----:B0-----:R-:W4:Y:S04]  /*c740*/  LDL.LU R249, [R1+0x54] ;  /* 0x0000540001f97983 */ /* 0x001f280000300800 */
[----:B------:R0:W-:Y:S04]  /*c750*/  STS.U16 [R3+0x15600], R7 ;  /* 0x0156000703007388 */ /* 0x0001e80000000400 */
[----:B------:R1:W-:Y:S04]  /*c760*/  STS.U16 [R3+0x15a00], R6 ;  /* 0x015a000603007388 */ /* 0x0003e80000000400 */
[----:B------:R1:W-:Y:S04]  /*c770*/  STS.U16 [R3+0x15e00], R8 ;  /* 0x015e000803007388 */ /* 0x0003e80000000400 */
[----:B0-----:R0:W5:Y:S04]  /*c780*/  LDL.LU R7, [R1+0x4f8] ;  /* 0x0004f80001077983 */ /* 0x0011680000300800 */
[----:B-1----:R-:W4:Y:S04]  /*c790*/  LDL.LU R6, [R1+0x4f4] ;  /* 0x0004f40001067983 */ /* 0x002f280000300800 */
[----:B------:R-:W4:Y:S04]  /*c7a0*/  LDL.LU R8, [R1+0x4f0] ;  /* 0x0004f00001087983 */ /* 0x000f280000300800 */
[----:B------:R1:W-:Y:S04]  /*c7b0*/  STS.U16 [R3+0x16200], R0 ;  /* 0x0162000003007388 */ /* 0x0003e80000000400 */
[----:B-1----:R-:W4:Y:S01]  /*c7c0*/  LDL.LU R0, [R1+0x4ec] ;  /* 0x0004ec0001007983 */ /* 0x002f220000300800 */
[----:B------:R-:W-:-:S03]  /*c7d0*/  FADD R235, R159, -R193 ;  /* 0x800000c19feb7221 */ /* 0x000fc60000000000 */
[----:B------:R-:W1:Y:S01]  /*c7e0*/  SHFL.BFLY PT, R159, R168, 0x1, 0x1f ;  /* 0x0c201f00a89f7f89 */ /* 0x000e6200000e0000 */
[----:B------:R-:W-:-:S04]  /*c7f0*/  FMUL R158, R158, 1.4426950216293334961 ;  /* 0x3fb8aa3b9e9e7820 */ /* 0x000fc80000400000 */
[----:B------:R0:W4:Y:S01]  /*c800*/  MUFU.EX2 R188, R158 ;  /* 0x0000009e00bc7308 */ /* 0x0001220000000800 */
[----:B-1----:R-:W-:-:S04]  /*c810*/  FMNMX R159, R168, R159, !PT ;  /* 0x0000009fa89f7209 */ /* 0x002fc80007800000 */
[----:B------:R-:W-:-:S05]  /*c820*/  FMNMX R190, R159, R239, !PT ;  /* 0x000000ef9fbe7209 */ /* 0x000fca0007800000 */
[--C-:B0-----:R-:W-:Y:S01]  /*c830*/  FADD R158, R17, -R190.reuse ;  /* 0x800000be119e7221 */ /* 0x101fe20000000000 */
[----:B------:R-:W-:-:S03]  /*c840*/  FADD R159, R9, -R190 ;  /* 0x800000be099f7221 */ /* 0x000fc60000000000 */
[----:B------:R-:W-:Y:S01]  /*c850*/  FMUL R158, R158, 1.4426950216293334961 ;  /* 0x3fb8aa3b9e9e7820 */ /* 0x000fe20000400000 */
[----:B------:R-:W-:-:S03]  /*c860*/  FMUL R159, R159, 1.4426950216293334961 ;  /* 0x3fb8aa3b9f9f7820 */ /* 0x000fc60000400000 */
[----:B------:R0:W-:Y:S01]  /*c870*/  MUFU.EX2 R9, R158 ;  /* 0x0000009e00097308 */ /* 0x0001e20000000800 */
[----:B------:R-:W-:Y:S01]  /*c880*/  STS.U16 [R3+0x11600], R202 ;  /* 0x011600ca03007388 */ /* 0x000fe20000000400 */
[----:B0-----:R-:W-:-:S03]  /*c890*/  FADD R158, R13, -R190 ;  /* 0x800000be0d9e7221 */ /* 0x001fc60000000000 */
[----:B--2---:R-:W-:Y:S03]  /*c8a0*/  STS.U16 [R3+0x11a00], R205 ;  /* 0x011a00cd03007388 */ /* 0x004fe60000000400 */
[----:B------:R0:W-:Y:S01]  /*c8b0*/  MUFU.EX2 R13, R159 ;  /* 0x0000009f000d7308 */ /* 0x0001e20000000800 */
[----:B------:R-:W-:Y:S01]  /*c8c0*/  FMUL R158, R158, 1.4426950216293334961 ;  /* 0x3fb8aa3b9e9e7820 */ /* 0x000fe20000400000 */
[----:B---3--:R-:W-:Y:S04]  /*c8d0*/  STS.U16 [R3+0x11e00], R209 ;  /* 0x011e00d103007388 */ /* 0x008fe80000000400 */
[----:B------:R-:W-:Y:S01]  /*c8e0*/  STS.U16 [R3+0x16600], R5 ;  /* 0x0166000503007388 */ /* 0x000fe20000000400 */
[----:B0-----:R-:W-:-:S03]  /*c8f0*/  FADD R159, R12, -R190 ;  /* 0x800000be0c9f7221 */ /* 0x001fc60000000000 */
[----:B------:R-:W-:Y:S01]  /*c900*/  STS.U16 [R3+0x12200], R213 ;  /* 0x012200d503007388 */ /* 0x000fe20000000400 */
[----:B------:R0:W-:Y:S03]  /*c910*/  MUFU.EX2 R12, R158 ;  /* 0x0000009e000c7308 */ /* 0x0001e60000000800 */
[----:B------:R-:W-:Y:S04]  /*c920*/  STS.U16 [R3+0x16a00], R186 ;  /* 0x016a00ba03007388 */ /* 0x000fe80000000400 */
[----:B------:R-:W-:Y:S01]  /*c930*/  STS.U16 [R3+0x12600], R217 ;  /* 0x012600d903007388 */ /* 0x000fe20000000400 */
[----:B0-----:R-:W-:-:S03]  /*c940*/  FADD R158, R16, -R190 ;  /* 0x800000be109e7221 */ /* 0x001fc60000000000 */
        /* <DEDUP_REMOVED lines=43> */
[----:B----4-:R0:W-:Y:S04]  /*cc00*/  STS.U16 [R3+0x15200], R249 ;  /* 0x015200f903007388 */ /* 0x0101e80000000400 */
[----:B------:R-:W-:Y:S04]  /*cc10*/  STS.U16 [R3+0x14a00], R252 ;  /* 0x014a00fc03007388 */ /* 0x000fe80000000400 */
[----:B------:R-:W-:Y:S01]  /*cc20*/  STS.U16 [R3+0x14e00], R247 ;  /* 0x014e00f703007388 */ /* 0x000fe20000000400 */
[----:B0-----:R-:W0:Y:S03]  /*cc30*/  S2R R249, SR_TID.X ;  /* 0x0000000000f97919 */ /* 0x001e260000002100 */
[----:B------:R-:W-:Y:S04]  /*cc40*/  STS.U16 [R3+0x1ea00], R246 ;  /* 0x01ea00f603007388 */ /* 0x000fe80000000400 */
[----:B------:R-:W-:Y:S04]  /*cc50*/  STS.U16 [R3+0x1ee00], R248 ;  /* 0x01ee00f803007388 */ /* 0x000fe80000000400 */
[----:B------:R-:W-:Y:S04]  /*cc60*/  STS.U16 [R3+0x1f200], R250 ;  /* 0x01f200fa03007388 */ /* 0x000fe80000000400 */
[----:B------:R-:W-:Y:S04]  /*cc70*/  STS.U16 [R3+0x1f600], R251 ;  /* 0x01f600fb03007388 */ /* 0x000fe80000000400 */
[----:B------:R-:W-:Y:S04]  /*cc80*/  STS.U16 [R3+0x1fa00], R192 ;  /* 0x01fa00c003007388 */ /* 0x000fe80000000400 */
[----:B------:R1:W-:Y:S01]  /*cc90*/  STS.U16 [R3+0x1fe00], R194 ;  /* 0x01fe00c203007388 */ /* 0x0003e20000000400 */
[----:B------:R-:W-:Y:S01]  /*cca0*/  FMUL R159, R159, 1.4426950216293334961 ;  /* 0x3fb8aa3b9f9f7820 */ /* 0x000fe20000400000 */
[----:B------:R2:W-:Y:S06]  /*ccb0*/  MEMBAR.ALL.CTA ;  /* 0x0000000000007992 */ /* 0x0005ec0000008000 */
[----:B--2---:R-:W2:Y:S01]  /*ccc0*/  FENCE.VIEW.ASYNC.S ;  /* 0x00000000000073c6 */ /* 0x004ea20000000000 */
[----:B------:R-:W-:Y:S01]  /*ccd0*/  FMUL R158, R158, 1.4426950216293334961 ;  /* 0x3fb8aa3b9e9e7820 */ /* 0x000fe20000400000 */
[----:B------:R3:W-:Y:S01]  /*cce0*/  MUFU.EX2 R16, R159 ;  /* 0x0000009f00107308 */ /* 0x0007e20000000800 */
[--C-:B------:R-:W-:Y:S01]  /*ccf0*/  FADD R156, R156, -R190.reuse ;  /* 0x800000be9c9c7221 */ /* 0x100fe20000000000 */
[--C-:B------:R-:W-:Y:S01]  /*cd00*/  FADD R195, R195, -R190.reuse ;  /* 0x800000bec3c37221 */ /* 0x100fe20000000000 */
[--C-:B------:R-:W-:Y:S01]  /*cd10*/  FADD R10, R10, -R193.reuse ;  /* 0x800000c10a0a7221 */ /* 0x100fe20000000000 */
[--C-:B------:R-:W-:Y:S01]  /*cd20*/  FADD R11, R11, -R193.reuse ;  /* 0x800000c10b0b7221 */ /* 0x100fe20000000000 */
[----:B------:R-:W-:Y:S01]  /*cd30*/  FMUL R156, R156, 1.4426950216293334961 ;  /* 0x3fb8aa3b9c9c7820 */ /* 0x000fe20000400000 */
[--C-:B------:R-:W-:Y:S01]  /*cd40*/  FADD R19, R19, -R193.reuse ;  /* 0x800000c113137221 */ /* 0x100fe20000000000 */
[--C-:B------:R-:W-:Y:S01]  /*cd50*/  FADD R20, R20, -R193.reuse ;  /* 0x800000c114147221 */ /* 0x100fe20000000000 */
[----:B------:R-:W-:Y:S01]  /*cd60*/  FADD R22, R22, -R193 ;  /* 0x800000c116167221 */ /* 0x000fe20000000000 */
[--C-:B---3--:R-:W-:Y:S01]  /*cd70*/  FADD R159, R18, -R190.reuse ;  /* 0x800000be129f7221 */ /* 0x108fe20000000000 */
[--C-:B------:R-:W-:Y:S01]  /*cd80*/  FADD R157, R157, -R190.reuse ;  /* 0x800000be9d9d7221 */ /* 0x100fe20000000000 */
[----:B------:R3:W-:Y:S01]  /*cd90*/  MUFU.EX2 R18, R158 ;  /* 0x0000009e00127308 */ /* 0x0007e20000000800 */
[--C-:B------:R-:W-:Y:S01]  /*cda0*/  FADD R160, R160, -R190.reuse ;  /* 0x800000bea0a07221 */ /* 0x100fe20000000000 */
[----:B------:R-:W-:Y:S01]  /*cdb0*/  FMUL R159, R159, 1.4426950216293334961 ;  /* 0x3fb8aa3b9f9f7820 */ /* 0x000fe20000400000 */
[--C-:B------:R-:W-:Y:S01]  /*cdc0*/  FADD R161, R161, -R190.reuse ;  /* 0x800000bea1a17221 */ /* 0x100fe20000000000 */
[--C-:B------:R-:W-:Y:S01]  /*cdd0*/  FADD R164, R164, -R190.reuse ;  /* 0x800000bea4a47221 */ /* 0x100fe20000000000 */
[--C-:B------:R-:W-:Y:S01]  /*cde0*/  FADD R165, R165, -R190.reuse ;  /* 0x800000bea5a57221 */ /* 0x100fe20000000000 */
[----:B------:R-:W-:Y:S01]  /*cdf0*/  FMUL R155, R155, 1.4426950216293334961 ;  /* 0x3fb8aa3b9b9b7820 */ /* 0x000fe20000400000 */
[----:B------:R-:W-:Y:S01]  /*ce00*/  FMUL R235, R235, 1.4426950216293334961 ;  /* 0x3fb8aa3bebeb7820 */ /* 0x000fe20000400000 */
[----:B------:R-:W-:Y:S01]  /*ce10*/  FMUL R162, R162, 1.4426950216293334961 ;  /* 0x3fb8aa3ba2a27820 */ /* 0x000fe20000400000 */
[----:B---3--:R-:W-:Y:S01]  /*ce20*/  FADD R158, R21, -R190 ;  /* 0x800000be159e7221 */ /* 0x008fe20000000000 */
[----:B------:R3:W-:Y:S08]  /*ce30*/  MUFU.EX2 R181, R156 ;  /* 0x0000009c00b57308 */ /* 0x0007f00000000800 */
[----:B------:R-:W-:Y:S01]  /*ce40*/  MUFU.EX2 R153, R153 ;  /* 0x0000009900997308 */ /* 0x000fe20000000800 */
[----:B------:R-:W-:Y:S01]  /*ce50*/  FMUL R158, R158, 1.4426950216293334961 ;  /* 0x3fb8aa3b9e9e7820 */ /* 0x000fe20000400000 */
[----:B---3--:R-:W-:Y:S01]  /*ce60*/  FADD R156, -R190, R239 ;  /* 0x000000efbe9c7221 */ /* 0x008fe20000000100 */
[----:B------:R-:W-:Y:S01]  /*ce70*/  FMUL R180, R195, 1.4426950216293334961 ;  /* 0x3fb8aa3bc3b47820 */ /* 0x000fe20000400000 */
[----:B0-----:R-:W-:-:S02]  /*ce80*/  SHF.R.U32.HI R195, RZ, 0x5, R249 ;  /* 0x00000005ffc37819 */ /* 0x001fc400000116f9 */
[----:B------:R-:W-:Y:S01]  /*ce90*/  F2FP.BF16.F32.PACK_AB R169, R189, R179 ;  /* 0x000000b3bda9723e */ /* 0x000fe200000010ff */
[----:B------:R-:W-:Y:S01]  /*cea0*/  UMOV UR7, 0x40000040 ;  /* 0x4000004000077882 */ /* 0x000fe20000000000 */
[----:B------:R0:W-:Y:S01]  /*ceb0*/  MUFU.EX2 R21, R159 ;  /* 0x0000009f00157308 */ /* 0x0001e20000000800 */
[----:B------:R-:W-:Y:S01]  /*cec0*/  FMUL R10, R10, 1.4426950216293334961 ;  /* 0x3fb8aa3b0a0a7820 */ /* 0x000fe20000400000 */
[----:B------:R-:W-:Y:S01]  /*ced0*/  FMUL R11, R11, 1.4426950216293334961 ;  /* 0x3fb8aa3b0b0b7820 */ /* 0x000fe20000400000 */
[----:B------:R-:W-:Y:S01]  /*cee0*/  FMUL R19, R19, 1.4426950216293334961 ;  /* 0x3fb8aa3b13137820 */ /* 0x000fe20000400000 */
[----:B------:R-:W-:Y:S01]  /*cef0*/  FMUL R20, R20, 1.4426950216293334961 ;  /* 0x3fb8aa3b14147820 */ /* 0x000fe20000400000 */
[----:B------:R-:W-:Y:S01]  /*cf00*/  FMUL R22, R22, 1.4426950216293334961 ;  /* 0x3fb8aa3b16167820 */ /* 0x000fe20000400000 */
[----:B------:R-:W-:Y:S01]  /*cf10*/  FMUL R156, R156, 1.4426950216293334961 ;  /* 0x3fb8aa3b9c9c7820 */ /* 0x000fe20000400000 */
[----:B------:R-:W-:Y:S01]  /*cf20*/  FMUL R157, R157, 1.4426950216293334961 ;  /* 0x3fb8aa3b9d9d7820 */ /* 0x000fe20000400000 */
[----:B------:R-:W-:Y:S01]  /*cf30*/  FMUL R160, R160, 1.4426950216293334961 ;  /* 0x3fb8aa3ba0a07820 */ /* 0x000fe20000400000 */
[--C-:B0-----:R-:W-:Y:S01]  /*cf40*/  FADD R159, R23, -R190.reuse ;  /* 0x800000be179f7221 */ /* 0x101fe20000000000 */
[----:B------:R-:W-:Y:S01]  /*cf50*/  FMUL R161, R161, 1.4426950216293334961 ;  /* 0x3fb8aa3ba1a17820 */ /* 0x000fe20000400000 */
[----:B------:R0:W-:Y:S01]  /*cf60*/  MUFU.EX2 R23, R158 ;  /* 0x0000009e00177308 */ /* 0x0001e20000000800 */
[----:B------:R-:W-:Y:S01]  /*cf70*/  FMUL R164, R164, 1.4426950216293334961 ;  /* 0x3fb8aa3ba4a47820 */ /* 0x000fe20000400000 */
[----:B------:R-:W-:Y:S01]  /*cf80*/  FMUL R159, R159, 1.4426950216293334961 ;  /* 0x3fb8aa3b9f9f7820 */ /* 0x000fe20000400000 */
[----:B------:R-:W-:Y:S01]  /*cf90*/  FMUL R165, R165, 1.4426950216293334961 ;  /* 0x3fb8aa3ba5a57820 */ /* 0x000fe20000400000 */
[----:B------:R-:W-:Y:S01]  /*cfa0*/  IMAD.SHL.U32 R182, R195, 0x200, RZ ;  /* 0x00000200c3b67824 */ /* 0x000fe200078e00ff */
[----:B------:R-:W-:Y:S01]  /*cfb0*/  F2FP.BF16.F32.PACK_AB R171, R188, R191 ;  /* 0x000000bfbcab723e */ /* 0x000fe200000010ff */
[----:B------:R-:W-:Y:S01]  /*cfc0*/  IMAD.MOV.U32 R183, RZ, RZ, RZ ;  /* 0x000000ffffb77224 */ /* 0x000fe200078e00ff */
[----:B------:R-:W3:Y:S01]  /*cfd0*/  LDL.LU R5, [R1+0x4e8] ;  /* 0x0004e80001057983 */ /* 0x000ee20000300800 */
[----:B------:R-:W4:Y:S01]  /*cfe0*/  MUFU.EX2 R17, R162 ;  /* 0x000000a200117308 */ /* 0x000f220000000800 */
[----:B0-----:R-:W-:Y:S01]  /*cff0*/  FADD R158, R152, -R190 ;  /* 0x800000be989e7221 */ /* 0x001fe20000000000 */
[----:B------:R-:W-:Y:S01]  /*d000*/  VIADD R195, R0, 0x10000 ;  /* 0x0001000000c37836 */ /* 0x000fe20000000000 */
[----:B------:R-:W-:Y:S01]  /*d010*/  LOP3.LUT R182, R182, 0x800, RZ, 0xc0, !PT ;  /* 0x00000800b6b67812 */ /* 0x000fe200078ec0ff */
[----:B------:R0:W5:Y:S01]  /*d020*/  LDL.LU R186, [R1+0x4e4] ;  /* 0x0004e40001ba7983 */ /* 0x0001620000300800 */
[----:B------:R-:W-:Y:S01]  /*d030*/  FMUL R158, R158, 1.4426950216293334961 ;  /* 0x3fb8aa3b9e9e7820 */ /* 0x000fe20000400000 */
[----:B------:R-:W3:Y:S02]  /*d040*/  LDC R249, c[0x0][0x254] ;  /* 0x00009500fff97b82 */ /* 0x000ee40000000800 */
[----:B------:R-:W1:Y:S01]  /*d050*/  MUFU.EX2 R177, R156 ;  /* 0x0000009c00b17308 */ /* 0x000e620000000800 */
[----:B------:R-:W-:Y:S01]  /*d060*/  LEA.HI R182, R195, R182, RZ, 0x1c ;  /* 0x000000b6c3b67211 */ /* 0x000fe200078fe0ff */
[----:B------:R0:W5:Y:S06]  /*d070*/  LDL.LU R187, [R1+0x4e0] ;  /* 0x0004e00001bb7983 */ /* 0x00016c0000300800 */
[----:B------:R-:W-:Y:S08]  /*d080*/  MUFU.EX2 R10, R10 ;  /* 0x0000000a000a7308 */ /* 0x000ff00000000800 */
[----:B------:R-:W2:Y:S08]  /*d090*/  MUFU.EX2 R11, R11 ;  /* 0x0000000b000b7308 */ /* 0x000eb00000000800 */
[----:B------:R-:W-:Y:S08]  /*d0a0*/  MUFU.EX2 R19, R19 ;  /* 0x0000001300137308 */ /* 0x000ff00000000800 */
[----:B------:R-:W0:Y:S08]  /*d0b0*/  MUFU.EX2 R20, R20 ;  /* 0x0000001400147308 */ /* 0x000e300000000800 */
[----:B------:R-:W-:Y:S08]  /*d0c0*/  MUFU.EX2 R22, R22 ;  /* 0x0000001600167308 */ /* 0x000ff00000000800 */
[----:B------:R-:W-:Y:S08]  /*d0d0*/  MUFU.EX2 R155, R155 ;  /* 0x0000009b009b7308 */ /* 0x000ff00000000800 */
[----:B------:R-:W-:Y:S08]  /*d0e0*/  MUFU.EX2 R235, R235 ;  /* 0x000000eb00eb7308 */ /* 0x000ff00000000800 */
[----:B------:R-:W0:Y:S08]  /*d0f0*/  MUFU.EX2 R152, R159 ;  /* 0x0000009f00987308 */ /* 0x000e300000000800 */
[----:B------:R-:W-:Y:S08]  /*d100*/  MUFU.EX2 R178, R158 ;  /* 0x0000009e00b27308 */ /* 0x000ff00000000800 */
[----:B------:R-:W0:Y:S08]  /*d110*/  MUFU.EX2 R180, R180 ;  /* 0x000000b400b47308 */ /* 0x000e300000000800 */
[----:B------:R2:W0:Y:S08]  /*d120*/  MUFU.EX2 R173, R157 ;  /* 0x0000009d00ad7308 */ /* 0x0004300000000800 */
[----:B------:R0:W-:Y:S08]  /*d130*/  MUFU.EX2 R172, R160 ;  /* 0x000000a000ac7308 */ /* 0x0001f00000000800 */
[----:B------:R0:W0:Y:S08]  /*d140*/  MUFU.EX2 R174, R161 ;  /* 0x000000a100ae7308 */ /* 0x0000300000000800 */
[----:B------:R0:W-:Y:S08]  /*d150*/  MUFU.EX2 R175, R164 ;  /* 0x000000a400af7308 */ /* 0x0001f00000000800 */
[----:B------:R0:W0:Y:S01]  /*d160*/  MUFU.EX2 R176, R165 ;  /* 0x000000a500b07308 */ /* 0x0000220000000800 */
[----:B------:R-:W-:Y:S01]  /*d170*/  LOP3.LUT R182, R182, 0x3fff, RZ, 0xc0, !PT ;  /* 0x00003fffb6b67812 */ /* 0x000fe200078ec0ff */
[-C--:B----4-:R-:W-:Y:S01]  /*d180*/  FMUL R26, R26, R17.reuse ;  /* 0x000000111a1a7220 */ /* 0x090fe20000400000 */
[-C--:B------:R-:W-:Y:S01]  /*d190*/  FMUL R27, R27, R17.reuse ;  /* 0x000000111b1b7220 */ /* 0x080fe20000400000 */
[-C--:B------:R-:W-:Y:S01]  /*d1a0*/  FMUL R30, R30, R17.reuse ;  /* 0x000000111e1e7220 */ /* 0x080fe20000400000 */
[----:B------:R-:W-:Y:S01]  /*d1b0*/  R2UR UR6, R182 ;  /* 0x00000000b60672ca */ /* 0x000fe200000e0000 */
[-C--:B------:R-:W-:Y:S01]  /*d1c0*/  FMUL R31, R31, R17.reuse ;  /* 0x000000111f1f7220 */ /* 0x080fe20000400000 */
        /* <DEDUP_REMOVED lines=59> */
[----:B------:R-:W-:Y:S01]  /*d580*/  FMUL R151, R151, R17 ;  /* 0x0000001197977220 */ /* 0x000fe20000400000 */
[-C--:B-1----:R-:W-:Y:S01]  /*d590*/  FMUL R24, R24, R177.reuse ;  /* 0x000000b118187220 */ /* 0x082fe20000400000 */
        /* <DEDUP_REMOVED lines=63> */
[----:B--2---:R-:W-:Y:S01]  /*d990*/  F2FP.BF16.F32.PACK_AB R157, R11, R10 ;  /* 0x0000000a0b9d723e */ /* 0x004fe200000010ff */
[----:B------:R2:W5:Y:S01]  /*d9a0*/  LDL.LU R184, [R1+0x4dc] ;  /* 0x0004dc0001b87983 */ /* 0x0005620000300800 */
[----:B------:R-:W-:-:S02]  /*d9b0*/  F2FP.BF16.F32.PACK_AB R156, R13, R9 ;  /* 0x000000090d9c723e */ /* 0x000fc400000010ff */
[----:B------:R-:W-:Y:S01]  /*d9c0*/  F2FP.BF16.F32.PACK_AB R158, R16, R12 ;  /* 0x0000000c109e723e */ /* 0x000fe200000010ff */
[----:B------:R2:W5:Y:S01]  /*d9d0*/  LDL.LU R185, [R1+0x4d8] ;  /* 0x0004d80001b97983 */ /* 0x0005620000300800 */
[----:B------:R-:W-:Y:S02]  /*d9e0*/  F2FP.BF16.F32.PACK_AB R159, R15, R14 ;  /* 0x0000000e0f9f723e */ /* 0x000fe400000010ff */
[----:B0-----:R-:W-:Y:S01]  /*d9f0*/  F2FP.BF16.F32.PACK_AB R160, R21, R18 ;  /* 0x0000001215a0723e */ /* 0x001fe200000010ff */
[----:B------:R-:W4:Y:S01]  /*da00*/  LDL.LU R194, [R1+0xb0] ;  /* 0x0000b00001c27983 */ /* 0x000f220000300800 */
[----:B------:R-:W-:Y:S02]  /*da10*/  F2FP.BF16.F32.PACK_AB R161, R20, R19 ;  /* 0x0000001314a1723e */ /* 0x000fe400000010ff */
[----:B------:R-:W-:Y:S01]  /*da20*/  F2FP.BF16.F32.PACK_AB R162, R152, R23 ;  /* 0x0000001798a2723e */ /* 0x000fe200000010ff */
[----:B------:R-:W2:Y:S01]  /*da30*/  LDL.LU R192, [R1+0xb4] ;  /* 0x0000b40001c07983 */ /* 0x000ea20000300800 */
[----:B------:R-:W-:-:S02]  /*da40*/  F2FP.BF16.F32.PACK_AB R163, R153, R22 ;  /* 0x0000001699a3723e */ /* 0x000fc400000010ff */
[----:B------:R-:W-:Y:S02]  /*da50*/  F2FP.BF16.F32.PACK_AB R164, R180, R178 ;  /* 0x000000b2b4a4723e */ /* 0x000fe400000010ff */
[----:B------:R-:W-:Y:S02]  /*da60*/  F2FP.BF16.F32.PACK_AB R165, R155, R154 ;  /* 0x0000009a9ba5723e */ /* 0x000fe400000010ff */
[----:B------:R-:W-:Y:S02]  /*da70*/  F2FP.BF16.F32.PACK_AB R166, R173, R181 ;  /* 0x000000b5ada6723e */ /* 0x000fe400000010ff */
[----:B------:R-:W-:Y:S02]  /*da80*/  F2FP.BF16.F32.PACK_AB R167, R237, R235 ;  /* 0x000000ebeda7723e */ /* 0x000fe400000010ff */
[----:B------:R-:W-:Y:S02]  /*da90*/  F2FP.BF16.F32.PACK_AB R168, R174, R172 ;  /* 0x000000acaea8723e */ /* 0x000fe400000010ff */
[----:B------:R-:W-:Y:S01]  /*daa0*/  F2FP.BF16.F32.PACK_AB R170, R176, R175 ;  /* 0x000000afb0aa723e */ /* 0x000fe200000010ff */
[----:B------:R-:W-:Y:S06]  /*dab0*/  BAR.SYNC.DEFER_BLOCKING 0x0 ;  /* 0x0000000000007b1d */ /* 0x000fec0000010000 */
[----:B------:R-:W-:-:S06]  /*dac0*/  WARPGROUP.ARRIVE ;  /* 0x00000000000079c5 */ /* 0x000fcc0000000000 */
[----:B------:R-:W-:Y:S01]  /*dad0*/  HGMMA.64x256x16.F32.BF16 R24, R156, gdesc[UR4], R24 ;  /* 0x03e000049c187df0 */ /* 0x000fe20008701818 */
[----:B------:R-:W-:-:S04]  /*dae0*/  IADD3 R182, P0, R182, 0x2, RZ ;  /* 0x00000002b6b67810 */ /* 0x000fc80007f1e0ff */
[----:B------:R-:W-:Y:S02]  /*daf0*/  IADD3.X R183, R183, 0x40000040, RZ, P0, !PT ;  /* 0x40000040b7b77810 */ /* 0x000fe400007fe4ff */
[----:B------:R-:W-:Y:S02]  /*db00*/  R2UR UR58, R182 ;  /* 0x00000000b63a72ca */ /* 0x000fe400000e0000 */
[----:B------:R-:W-:-:S13]  /*db10*/  R2UR UR6, R183 ;  /* 0x00000000b70672ca */ /* 0x000fda00000e0000 */
[----:B------:R-:W-:Y:S01]  /*db20*/  UMOV UR7, UR6 ;  /* 0x0000000600077c82 */ /* 0x000fe20008000000 */
[----:B------:R-:W-:-:S05]  /*db30*/  UMOV UR6, UR58 ;  /* 0x0000003a00067c82 */ /* 0x000fca0008000000 */
[----:B------:R-:W-:Y:S01]  /*db40*/  HGMMA.64x256x16.F32.BF16 R24, R160, gdesc[UR4], R24 ;  /* 0x03e00004a0187df0 */ /* 0x000fe20008701818 */
[----:B------:R-:W-:Y:S02]  /*db50*/  UIADD3.64 UR58, UR6, 0x2, URZ ;  /* 0x00000002063a7897 */ /* 0x000fe4000fffe03f */
[----:B------:R-:W-:-:S15]  /*db60*/  UIADD3.64 UR6, UR6, 0x4, URZ ;  /* 0x0000000406067897 */ /* 0x000fde000fffe03f */
[----:B------:R-:W-:-:S10]  /*db70*/  NOP ;  /* 0x0000000000007918 */ /* 0x000fd40000000000 */
[----:B------:R-:W-:Y:S01]  /*db80*/  HGMMA.64x256x16.F32.BF16 R24, R164, gdesc[UR56], R24 ;  /* 0x03e00038a4187df0 */ /* 0x000fe20008701818 */
[----:B------:R-:W-:Y:S01]  /*db90*/  FADD R10, R10, R11 ;  /* 0x0000000b0a0a7221 */ /* 0x000fe20000000000 */
[----:B------:R-:W-:Y:S01]  /*dba0*/  FADD R9, R9, R13 ;  /* 0x0000000d09097221 */ /* 0x000fe20000000000 */
[----:B------:R-:W0:Y:S01]  /*dbb0*/  S2R R195, SR_CTAID.X ;  /* 0x0000000000c37919 */ /* 0x000e220000002500 */
[----:B------:R-:W1:Y:S01]  /*dbc0*/  LDC R13, c[0x0][0x264] ;  /* 0x00009900ff0d7b82 */ /* 0x000e620000000800 */
[----:B------:R-:W-:Y:S01]  /*dbd0*/  FADD R10, R14, R10 ;  /* 0x0000000a0e0a7221 */ /* 0x000fe20000000000 */
[----:B------:R-:W-:-:S03]  /*dbe0*/  FADD R9, R12, R9 ;  /* 0x000000090c097221 */ /* 0x000fc60000000000 */
        /* <DEDUP_REMOVED lines=25> */
[----:B------:R-:W-:-:S04]  /*dd80*/  FADD R9, R176, R9 ;  /* 0x00000009b0097221 */ /* 0x000fc80000000000 */
[----:B------:R-:W3:Y:S04]  /*dd90*/  SHFL.BFLY PT, R11, R10, 0x2, 0x1f ;  /* 0x0c401f000a0b7f89 */ /* 0x000ee800000e0000 */
[----:B------:R-:W0:Y:S01]  /*dda0*/  SHFL.BFLY PT, R12, R9, 0x2, 0x1f ;  /* 0x0c401f00090c7f89 */ /* 0x000e2200000e0000 */
[----:B------:R-:W-:Y:S01]  /*ddb0*/  HGMMA.64x256x16.F32.BF16 R24, R168, gdesc[UR4], R24, gsb0 ;  /* 0x03e00004a8187df0 */ /* 0x000fe20008001818 */
[----:B---3--:R-:W-:Y:S01]  /*ddc0*/  FADD R11, R10, R11 ;  /* 0x0000000b0a0b7221 */ /* 0x008fe20000000000 */
[----:B0-----:R-:W-:-:S04]  /*ddd0*/  FADD R12, R9, R12 ;  /* 0x0000000c090c7221 */ /* 0x001fc80000000000 */
[----:B------:R-:W0:Y:S04]  /*dde0*/  SHFL.BFLY PT, R9, R11, 0x1, 0x1f ;  /* 0x0c201f000b097f89 */ /* 0x000e2800000e0000 */
[----:B------:R-:W3:Y:S01]  /*ddf0*/  SHFL.BFLY PT, R10, R12, 0x1, 0x1f ;  /* 0x0c201f000c0a7f89 */ /* 0x000ee200000e0000 */
[----:B------:R-:W-:Y:S01]  /*de00*/  IMAD.SHL.U32 R195, R195, 0x40, RZ ;  /* 0x00000040c3c37824 */ /* 0x000fe200078e00ff */
[----:B------:R-:W-:-:S03]  /*de10*/  IADD3 R8, P0, R8, 0x40, RZ ;  /* 0x0000004008087810 */ /* 0x000fc60007f1e0ff */
[----:B------:R-:W-:Y:S01]  /*de20*/  VIADD R195, R195, 0x40 ;  /* 0x00000040c3c37836 */ /* 0x000fe20000000000 */
[----:B------:R-:W-:Y:S01]  /*de30*/  IADD3.X R6, RZ, R6, RZ, P0, !PT ;  /* 0x00000006ff067210 */ /* 0x000fe200007fe4ff */
[----:B0-----:R-:W-:Y:S01]  /*de40*/  FADD R9, R11, R9 ;  /* 0x000000090b097221 */ /* 0x001fe20000000000 */
[----:B---3--:R-:W-:-:S03]  /*de50*/  FADD R10, R12, R10 ;  /* 0x0000000a0c0a7221 */ /* 0x008fc60000000000 */
[----:B----4-:R-:W-:Y:S01]  /*de60*/  FFMA R194, R17, R194, R9 ;  /* 0x000000c211c27223 */ /* 0x010fe20000000009 */
[----:B--2---:R-:W-:-:S04]  /*de70*/  FFMA R192, R177, R192, R10 ;  /* 0x000000c0b1c07223 */ /* 0x004fc8000000000a */
[----:B------:R0:W-:Y:S01]  /*de80*/  STL [R1+0xb0], R194 ;  /* 0x0000b0c201007387 */ /* 0x0001e20000100800 */
[----:B------:R-:W-:-:S03]  /*de90*/  ISETP.GE.U32.AND P0, PT, R8, R195, PT ;  /* 0x000000c30800720c */ /* 0x000fc60003f06070 */
[----:B------:R0:W-:Y:S04]  /*dea0*/  STL [R1+0xb4], R192 ;  /* 0x0000b4c001007387 */ /* 0x0001e80000100800 */
[----:B------:R0:W-:Y:S04]  /*deb0*/  STL [R1+0xac], R190 ;  /* 0x0000acbe01007387 */ /* 0x0001e80000100800 */
[----:B------:R0:W-:Y:S01]  /*dec0*/  STL [R1+0xa8], R193 ;  /* 0x0000a8c101007387 */ /* 0x0001e20000100800 */
[----:B------:R-:W-:Y:S01]  /*ded0*/  ISETP.GE.U32.AND.EX P0, PT, R6, RZ, PT, P0 ;  /* 0x000000ff0600720c */ /* 0x000fe20003f06100 */
[----:B------:R-:W-:-:S02]  /*dee0*/  IMAD R5, R249, 0x40, R5 ;  /* 0x00000040f9057824 */ /* 0x000fc400078e0205 */
[----:B-1----:R-:W-:Y:S02]  /*def0*/  IMAD R4, R13, 0x40, R4 ;  /* 0x000000400d047824 */ /* 0x002fe400078e0204 */
[----:B------:R-:W-:Y:S02]  /*df00*/  IMAD.MOV.U32 R10, RZ, RZ, R190 ;  /* 0x000000ffff0a7224 */ /* 0x000fe400078e00be */
[----:B------:R-:W-:Y:S01]  /*df10*/  IMAD.MOV.U32 R9, RZ, RZ, R193 ;  /* 0x000000ffff097224 */ /* 0x000fe200078e00c1 */
[----:B------:R-:W-:-:S05]  /*df20*/  WARPGROUP.DEPBAR.LE gsb0, 0x0 ;  /* 0x00008000000079c5 */ /* 0x000fca0000010000 */
[----:B0-----:R-:W-:Y:S05]  /*df30*/  @!P0 BRA `(.L_x_1) ;  /* 0xffffff7c002c8947 */ /* 0x001fea000383ffff */
.L_x_0:
[----:B------:R-:W2:Y:S04]  /*df40*/  LDL.LU R12, [R1+0xb4] ;  /* 0x0000b400010c7983 */ /* 0x000ea80000300800 */
[----:B------:R-:W3:Y:S01]  /*df50*/  LDL.LU R14, [R1+0xb0] ;  /* 0x0000b000010e7983 */ /* 0x000ee20000300800 */
[----:B------:R-:W-:Y:S01]  /*df60*/  FMUL R17, R130, 0.25 ;  /* 0x3e80000082117820 */ /* 0x000fe20000400000 */
[----:B------:R-:W-:Y:S01]  /*df70*/  FMUL R16, R119, 0.25 ;  /* 0x3e80000077107820 */ /* 0x000fe20000400000 */
[----:B------:R-:W-:Y:S01]  /*df80*/  FMUL R15, R142, 0.25 ;  /* 0x3e8000008e0f7820 */ /* 0x000fe20000400000 */
[----:B------:R-:W0:Y:S01]  /*df90*/  S2R R188, SR_TID.X ;  /* 0x0000000000bc7919 */ /* 0x000e220000002100 */
[----:B------:R-:W-:Y:S01]  /*dfa0*/  FMUL R19, R34, 0.25 ;  /* 0x3e80000022137820 */ /* 0x000fe20000400000 */
[----:B------:R-:W-:Y:S01]  /*dfb0*/  FMUL R18, R39, 0.25 ;  /* 0x3e80000027127820 */ /* 0x000fe20000400000 */
[----:B------:R-:W-:Y:S01]  /*dfc0*/  FMUL R21, R30, 0.25 ;  /* 0x3e8000001e157820 */ /* 0x000fe20000400000 */
[----:B------:R-:W-:Y:S01]  /*dfd0*/  FMUL R22, R69, 0.25 ;  /* 0x3e80000045167820 */ /* 0x000fe20000400000 */
[----:B------:R-:W-:Y:S01]  /*dfe0*/  FMUL R23, R68, 0.25 ;  /* 0x3e80000044177820 */ /* 0x000fe20000400000 */
[----:B------:R-:W1:Y:S01]  /*dff0*/  S2R R238, SR_CTAID.X ;  /* 0x0000000000ee7919 */ /* 0x000e620000002500 */
[----:B------:R-:W4:Y:S01]  /*e000*/  S2R R240, SR_CTAID.Y ;  /* 0x0000000000f07919 */ /* 0x000f220000002600 */
[C---:B0-----:R-:W-:Y:S01]  /*e010*/  LOP3.LUT R2, R188.reuse, 0xc0, RZ, 0xc0, !PT ;  /* 0x000000c0bc027812 */ /* 0x041fe200078ec0ff */
[C---:B------:R-:W-:Y:S01]  /*e020*/  IMAD.SHL.U32 R5, R188.reuse, 0x8, RZ ;  /* 0x00000008bc057824 */ /* 0x040fe200078e00ff */
[C---:B------:R-:W-:Y:S01]  /*e030*/  LOP3.LUT R8, R188.reuse, 0x1c, RZ, 0xc0, !PT ;  /* 0x0000001cbc087812 */ /* 0x040fe200078ec0ff */
[C---:B------:R-:W-:Y:S01]  /*e040*/  IMAD.SHL.U32 R6, R188.reuse, 0x4, RZ ;  /* 0x00000004bc067824 */ /* 0x040fe200078e00ff */
[C---:B------:R-:W-:Y:S01]  /*e050*/  LOP3.LUT R3, R188.reuse, 0x60, RZ, 0xc0, !PT ;  /* 0x00000060bc037812 */ /* 0x040fe200078ec0ff */
[----:B------:R-:W-:Y:S01]  /*e060*/  IMAD.SHL.U32 R4, R188, 0x10, RZ ;  /* 0x00000010bc047824 */ /* 0x000fe200078e00ff */
[----:B------:R-:W-:Y:S01]  /*e070*/  BAR.SYNC.DEFER_BLOCKING 0x0 ;  /* 0x0000000000007b1d */ /* 0x000fe20000010000 */
[----:B------:R-:W-:Y:S01]  /*e080*/  ISETP.NE.U32.AND P0, PT, R2, RZ, PT ;  /* 0x000000ff0200720c */ /* 0x000fe20003f05070 */
[C---:B------:R-:W-:Y:S01]  /*e090*/  IMAD.SHL.U32 R2, R188.reuse, 0x200, RZ ;  /* 0x00000200bc027824 */ /* 0x040fe200078e00ff */
[C---:B-----5:R-:W-:Y:S01]  /*e0a0*/  LOP3.LUT R7, R188.reuse, 0x3, RZ, 0xc0, !PT ;  /* 0x00000003bc077812 */ /* 0x060fe200078ec0ff */
[----:B------:R-:W-:Y:S01]  /*e0b0*/  IMAD R8, R3, 0x2, R8 ;  /* 0x0000000203087824 */ /* 0x000fe200078e0208 */
[----:B------:R-:W-:Y:S01]  /*e0c0*/  SHF.L.U32 R3, R188, 0xb, RZ ;  /* 0x0000000bbc037819 */ /* 0x000fe200000006ff */
[----:B-1----:R-:W-:Y:S01]  /*e0d0*/  IMAD.SHL.U32 R238, R238, 0x40, RZ ;  /* 0x00000040eeee7824 */ /* 0x002fe200078e00ff */
[----:B------:R-:W-:-:S02]  /*e0e0*/  LOP3.LUT R2, R2, 0x3000, RZ, 0xc0, !PT ;  /* 0x0000300002027812 */ /* 0x000fc400078ec0ff */
[----:B------:R-:W-:Y:S02]  /*e0f0*/  LOP3.LUT R3, R3, 0x3000, RZ, 0xc0, !PT ;  /* 0x0000300003037812 */ /* 0x000fe400078ec0ff */
[----:B------:R-:W-:Y:S01]  /*e100*/  LOP3.LUT R11, R5, 0x38, RZ, 0xc0, !PT ;  /* 0x00000038050b7812 */ /* 0x000fe200078ec0ff */
[----:B------:R-:W-:Y:S01]  /*e110*/  IMAD R2, R7, 0x20, R2 ;  /* 0x0000002007027824 */ /* 0x000fe200078e0202 */
[----:B------:R-:W-:Y:S01]  /*e120*/  LOP3.LUT R6, R6, 0xc0, RZ, 0xc0, !PT ;  /* 0x000000c006067812 */ /* 0x000fe200078ec0ff */
[----:B------:R-:W-:Y:S01]  /*e130*/  IMAD.SHL.U32 R5, R8, 0x4, RZ ;  /* 0x0000000408057824 */ /* 0x000fe200078e00ff */
[----:B------:R-:W-:Y:S01]  /*e140*/  LOP3.LUT R7, R3, 0x7f0, R4, 0xf8, !PT ;  /* 0x000007f003077812 */ /* 0x000fe200078ef804 */
[----:B------:R-:W-:Y:S01]  /*e150*/  FMUL R8, R151, 0.25 ;  /* 0x3e80000097087820 */ /* 0x000fe20000400000 */
[----:B------:R-:W-:Y:S02]  /*e160*/  IADD3 R13, R6, R0, R11 ;  /* 0x00000000060d7210 */ /* 0x000fe40007ffe00b */
[----:B------:R-:W-:-:S02]  /*e170*/  LOP3.LUT R3, R188, 0x80, RZ, 0xc0, !PT ;  /* 0x00000080bc037812 */ /* 0x000fc400078ec0ff */
[--C-:B------:R-:W-:Y:S02]  /*e180*/  SHF.R.U32.HI R6, RZ, 0x1, R188.reuse ;  /* 0x00000001ff067819 */ /* 0x100fe400000116bc */
[----:B------:R-:W-:Y:S01]  /*e190*/  LOP3.LUT R4, R2, R5, RZ, 0x3c, !PT ;  /* 0x0000000502047212 */ /* 0x000fe200078e3cff */
[----:B------:R-:W-:Y:S01]  /*e1a0*/  IMAD.SHL.U32 R5, R188, 0x2, RZ ;  /* 0x00000002bc057824 */ /* 0x000fe200078e00ff */
[----:B------:R-:W-:Y:S02]  /*e1b0*/  SHF.R.U32.HI R2, RZ, 0x2, R3 ;  /* 0x00000002ff027819 */ /* 0x000fe40000011603 */
[----:B------:R-:W-:Y:S02]  /*e1c0*/  LOP3.LUT R6, R6, 0x4, RZ, 0xc0, !PT ;  /* 0x0000000406067812 */ /* 0x000fe400078ec0ff */
[----:B------:R-:W-:Y:S02]  /*e1d0*/  LOP3.LUT R11, R5, 0xf8, RZ, 0xc0, !PT ;  /* 0x000000f8050b7812 */ /* 0x000fe400078ec0ff */
[----:B------:R-:W-:Y:S01]  /*e1e0*/  LOP3.LUT R5, R7, R2, RZ, 0x3c, !PT ;  /* 0x0000000207057212 */ /* 0x000fe200078e3cff */
[----:B------:R-:W-:Y:S01]  /*e1f0*/  IMAD.IADD R2, R6, 0x1, R13 ;  /* 0x0000000106027824 */ /* 0x000fe200078e020d */
[----:B------:R-:W-:Y:S01]  /*e200*/  LEA R3, R3, R0, 0x4 ;  /* 0x0000000003037211 */ /* 0x000fe200078e20ff */
[----:B------:R-:W-:Y:S01]  /*e210*/  FMUL R7, R150, 0.25 ;  /* 0x3e80000096077820 */ /* 0x000fe20000400000 */
[----:B------:R-:W-:Y:S01]  /*e220*/  LOP3.LUT R13, R5, 0x40, RZ, 0x3c, !PT ;  /* 0x00000040050d7812 */ /* 0x000fe200078e3cff */
[----:B------:R-:W-:Y:S01]  /*e230*/  IMAD.IADD R5, R0, 0x1, R5 ;  /* 0x0000000100057824 */ /* 0x000fe200078e0205 */
[----:B------:R-:W-:Y:S01]  /*e240*/  LOP3.LUT R238, R238, 0x3f, R188, 0xf8, !PT ;  /* 0x0000003feeee7812 */ /* 0x000fe200078ef8bc */
[----:B------:R-:W-:-:S02]  /*e250*/  IMAD.IADD R4, R4, 0x1, R3 ;  /* 0x0000000104047824 */ /* 0x000fc400078e0203 */
[----:B------:R-:W-:Y:S02]  /*e260*/  IMAD.IADD R3, R0, 0x1, R11 ;  /* 0x0000000100037824 */ /* 0x000fe400078e020b */
[----:B------:R-:W-:Y:S01]  /*e270*/  FMUL R11, R26, 0.25 ;  /* 0x3e8000001a0b7820 */ /* 0x000fe20000400000 */
[----:B------:R-:W-:Y:S01]  /*e280*/  IADD3 R0, R0, R13, RZ ;  /* 0x0000000d00007210 */ /* 0x000fe20007ffe0ff */
[----:B------:R-:W-:Y:S01]  /*e290*/  FMUL R13, R146, 0.25 ;  /* 0x3e800000920d7820 */ /* 0x000fe20000400000 */
[----:B--2---:R-:W-:Y:S02]  /*e2a0*/  IMAD.MOV.U32 R20, RZ, RZ, R12 ;  /* 0x000000ffff147224 */ /* 0x004fe400078e000c */
[----:B------:R-:W-:Y:S01]  /*e2b0*/  FMUL R12, R143, 0.25 ;  /* 0x3e8000008f0c7820 */ /* 0x000fe20000400000 */
[----:B---3--:R-:W-:Y:S02]  /*e2c0*/  IMAD.MOV.U32 R6, RZ, RZ, R14 ;  /* 0x000000ffff067224 */ /* 0x008fe400078e000e */
[----:B------:R-:W-:-:S03]  /*e2d0*/  FMUL R14, R139, 0.25 ;  /* 0x3e8000008b0e7820 */ /* 0x000fc60000400000 */
[C---:B------:R-:W-:Y:S02]  /*e2e0*/  FSETP.GT.AND P1, PT, |R6|.reuse, 8.50705917302346158658e+37, PT ;  /* 0x7e8000000600780b */ /* 0x040fe40003f24200 */
[----:B------:R-:W-:Y:S02]  /*e2f0*/  FSETP.GEU.AND P4, PT, R6, 1.175494350822287508e-38, PT ;  /* 0x008000000600780b */ /* 0x000fe40003f8e000 */
[----:B------:R-:W-:Y:S01]  /*e300*/  FSEL R151, R8, R151, P1 ;  /* 0x0000009708977208 */ /* 0x000fe20000800000 */
[----:B------:R-:W-:Y:S01]  /*e310*/  FMUL R8, R147, 0.25 ;  /* 0x3e80000093087820 */ /* 0x000fe20000400000 */
[----:B------:R-:W-:Y:S02]  /*e320*/  FSEL R26, R11, R26, P1 ;  /* 0x0000001a0b1a7208 */ /* 0x000fe40000800000 */
[----:B------:R-:W-:Y:S01]  /*e330*/  FSEL R143, R12, R143, P1 ;  /* 0x0000008f0c8f7208 */ /* 0x000fe20000800000 */
[----:B------:R-:W-:Y:S01]  /*e340*/  FMUL R12, R135, 0.25 ;  /* 0x3e800000870c7820 */ /* 0x000fe20000400000 */
        /* <DEDUP_REMOVED lines=69> */
[----:B------:R-:W-:Y:S01]  /*e7a0*/  IMAD.MOV.U32 R50, RZ, RZ, R20 ;  /* 0x000000ffff327224 */ /* 0x000fe200078e0014 */
[----:B------:R-:W-:Y:S01]  /*e7b0*/  FSEL R14, R14, R47, P1 ;  /* 0x0000002f0e0e7208 */ /* 0x000fe20000800000 */
[----:B------:R-:W-:Y:S01]  /*e7c0*/  FMUL R47, R60, 0.25 ;  /* 0x3e8000003c2f7820 */ /* 0x000fe20000400000 */
[----:B------:R-:W-:Y:S01]  /*e7d0*/  FSEL R119, R16, R119, P1 ;  /* 0x0000007710777208 */ /* 0x000fe20000800000 */
[----:B------:R-:W-:Y:S01]  /*e7e0*/  FMUL R16, R99, 0.25 ;  /* 0x3e80000063107820 */ /* 0x000fe20000400000 */
[----:B------:R-:W-:Y:S01]  /*e7f0*/  FSETP.GT.AND P2, PT, |R50|, 8.50705917302346158658e+37, PT ;  /* 0x7e8000003200780b */ /* 0x000fe20003f44200 */
[----:B------:R-:W-:Y:S01]  /*e800*/  FMUL R17, R42, 0.25 ;  /* 0x3e8000002a117820 */ /* 0x000fe20000400000 */
[----:B------:R-:W-:Y:S01]  /*e810*/  FSEL R142, R15, R142, P1 ;  /* 0x0000008e0f8e7208 */ /* 0x000fe20000800000 */
[----:B------:R-:W-:Y:S01]  /*e820*/  FMUL R15, R134, 0.25 ;  /* 0x3e800000860f7820 */ /* 0x000fe20000400000 */
[----:B------:R-:W-:Y:S01]  /*e830*/  FSEL R152, R47, R60, P2 ;  /* 0x0000003c2f987208 */ /* 0x000fe20001000000 */
[----:B------:R-:W-:Y:S01]  /*e840*/  FMUL R47, R52, 0.25 ;  /* 0x3e800000342f7820 */ /* 0x000fe20000400000 */
[----:B------:R-:W-:Y:S01]  /*e850*/  FSEL R99, R16, R99, P1 ;  /* 0x0000006310637208 */ /* 0x000fe20000800000 */
[----:B------:R-:W-:Y:S01]  /*e860*/  FMUL R16, R79, 0.25 ;  /* 0x3e8000004f107820 */ /* 0x000fe20000400000 */
        /* <DEDUP_REMOVED lines=20> */
[----:B------:R-:W-:Y:S01]  /*e9b0*/  FMUL R47, R6, 8388608 ;  /* 0x4b000000062f7820 */ /* 0x000fe20000400000 */
        /* <DEDUP_REMOVED lines=14> */
[----:B------:R-:W-:Y:S01]  /*eaa0*/  FSEL R32, R47, R6, !P4 ;  /* 0x000000062f207208 */ /* 0x000fe20006000000 */
        /* <DEDUP_REMOVED lines=8> */
[----:B------:R-:W-:Y:S01]  /*eb30*/  VIADD R44, R32, 0xc0cafb0d ;  /* 0xc0cafb0d202c7836 */ /* 0x000fe20000000000 */
        /* <DEDUP_REMOVED lines=8> */
[----:B------:R-:W-:Y:S01]  /*ebc0*/  FSETP.GEU.AND P3, PT, R50, 1.175494350822287508e-38, PT ;  /* 0x008000003200780b */ /* 0x000fe20003f6e000 */
[----:B------:R-:W-:Y:S01]  /*ebd0*/  FMUL R19, R128, 0.25 ;  /* 0x3e80000080137820 */ /* 0x000fe20000400000 */
[----:B------:R-:W-:Y:S01]  /*ebe0*/  FSEL R145, R18, R145, P2 ;  /* 0x0000009112917208 */ /* 0x000fe20001000000 */
[----:B------:R-:W-:Y:S01]  /*ebf0*/  FMUL R18, R137, 0.25 ;  /* 0x3e80000089127820 */ /* 0x000fe20000400000 */
[----:B------:R-:W-:Y:S01]  /*ec00*/  FSEL R36, R36, R33, P2 ;  /* 0x0000002124247208 */ /* 0x000fe20001000000 */
[----:B------:R-:W-:Y:S01]  /*ec10*/  FMUL R49, R28, 0.25 ;  /* 0x3e8000001c317820 */ /* 0x000fe20000400000 */
[----:B------:R-:W-:Y:S01]  /*ec20*/  LOP3.LUT R157, R44, 0xff800000, RZ, 0xc0, !PT ;  /* 0xff8000002c9d7812 */ /* 0x000fe200078ec0ff */
[----:B------:R-:W-:Y:S01]  /*ec30*/  FMUL R60, R25, 0.25 ;  /* 0x3e800000193c7820 */ /* 0x000fe20000400000 */
[----:B------:R-:W-:Y:S01]  /*ec40*/  FSEL R149, R16, R149, P2 ;  /* 0x0000009510957208 */ /* 0x000fe20001000000 */
[----:B------:R-:W-:Y:S01]  /*ec50*/  FMUL R16, R141, 0.25 ;  /* 0x3e8000008d107820 */ /* 0x000fe20000400000 */
[----:B------:R-:W-:-:S02]  /*ec60*/  FSEL R33, R45, R50, !P3 ;  /* 0x000000322d217208 */ /* 0x000fc40005800000 */
[C---:B------:R-:W-:Y:S01]  /*ec70*/  FSETP.GEU.AND P5, PT, |R6|.reuse, 1.175494350822287508e-38, PT ;  /* 0x008000000600780b */ /* 0x040fe20003fae200 */
[----:B------:R-:W-:Y:S01]  /*ec80*/  @P1 FMUL R6, R6, 0.25 ;  /* 0x3e80000006061820 */ /* 0x000fe20000400000 */
[----:B------:R-:W-:Y:S01]  /*ec90*/  FSEL R44, RZ, -23, P3 ;  /* 0xc1b80000ff2c7808 */ /* 0x000fe20001800000 */
[----:B------:R-:W-:Y:S01]  /*eca0*/  VIADD R40, R33, 0xc0cafb0d ;  /* 0xc0cafb0d21287836 */ /* 0x000fe20000000000 */
[----:B------:R-:W-:Y:S01]  /*ecb0*/  FSEL R132, R17, R132, P2 ;  /* 0x0000008411847208 */ /* 0x000fe20001000000 */
[----:B------:R-:W-:Y:S01]  /*ecc0*/  FMUL R17, R124, 0.25 ;  /* 0x3e8000007c117820 */ /* 0x000fe20000400000 */
[C---:B------:R-:W-:Y:S01]  /*ecd0*/  FSETP.GEU.AND P3, PT, |R50|.reuse, 1.175494350822287508e-38, PT ;  /* 0x008000003200780b */ /* 0x040fe20003f6e200 */
[----:B------:R-:W-:Y:S01]  /*ece0*/  @P2 FMUL R50, R50, 0.25 ;  /* 0x3e80000032322820 */ /* 0x000fe20000400000 */
        /* <DEDUP_REMOVED lines=21> */
[----:B------:R-:W-:Y:S01]  /*ee40*/  @!P5 FMUL R6, R6, 16777216 ;  /* 0x4b8000000606d820 */ /* 0x000fe20000400000 */
[----:B------:R-:W-:Y:S01]  /*ee50*/  FSEL R74, R15, R74, P1 ;  /* 0x0000004a0f4a7208 */ /* 0x000fe20000800000 */
[----:B------:R-:W-:Y:S01]  /*ee60*/  FMUL R17, R104, 0.25 ;  /* 0x3e80000068117820 */ /* 0x000fe20000400000 */
[----:B------:R-:W-:Y:S01]  /*ee70*/  FSEL R108, R19, R108, P2 ;  /* 0x0000006c136c7208 */ /* 0x000fe20001000000 */
[----:B------:R-:W-:Y:S01]  /*ee80*/  @!P3 FMUL R50, R50, 16777216 ;  /* 0x4b8000003232b820 */ /* 0x000fe20000400000 */
[----:B------:R-:W-:Y:S01]  /*ee90*/  FMUL R15, R62, 0.25 ;  /* 0x3e8000003e0f7820 */ /* 0x000fe20000400000 */
[----:B------:R-:W-:Y:S01]  /*eea0*/  FSEL R136, R21, R136, P2 ;  /* 0x0000008815887208 */ /* 0x000fe20001000000 */
[----:B------:R-:W-:Y:S01]  /*eeb0*/  FMUL R19, R100, 0.25 ;  /* 0x3e80000064137820 */ /* 0x000fe20000400000 */
[----:B------:R-:W-:Y:S01]  /*eec0*/  FSEL R117, R18, R117, P2 ;  /* 0x0000007512757208 */ /* 0x000fe20001000000 */
[----:B------:R-:W-:Y:S01]  /*eed0*/  FMUL R21, R116, 0.25 ;  /* 0x3e80000074157820 */ /* 0x000fe20000400000 */
[----:B------:R-:W-:Y:S01]  /*eee0*/  FMUL R18, R109, 0.25 ;  /* 0x3e8000006d127820 */ /* 0x000fe20000400000 */
[----:B------:R-:W-:Y:S01]  /*eef0*/  FSEL R27, R20, R27, P1 ;  /* 0x0000001b141b7208 */ /* 0x000fe20000800000 */
[----:B------:R-:W0:Y:S01]  /*ef00*/  MUFU.RCP R156, R6 ;  /* 0x00000006009c7308 */ /* 0x000e220000001000 */
[----:B------:R-:W-:Y:S01]  /*ef10*/  FMUL R20, R125, 0.25 ;  /* 0x3e8000007d147820 */ /* 0x000fe20000400000 */
[----:B------:R-:W-:Y:S01]  /*ef20*/  FSEL R121, R16, R121, P2 ;  /* 0x0000007910797208 */ /* 0x000fe20001000000 */
[----:B------:R-:W-:Y:S01]  /*ef30*/  FMUL R16, R113, 0.25 ;  /* 0x3e80000071107820 */ /* 0x000fe20000400000 */
[----:B------:R-:W-:Y:S01]  /*ef40*/  FSEL R104, R17, R104, P2 ;  /* 0x0000006811687208 */ /* 0x000fe20001000000 */
[----:B------:R-:W-:Y:S01]  /*ef50*/  FMUL R17, R92, 0.25 ;  /* 0x3e8000005c117820 */ /* 0x000fe20000400000 */
[----:B------:R-:W-:Y:S01]  /*ef60*/  FSEL R62, R15, R62, P1 ;  /* 0x0000003e0f3e7208 */ /* 0x000fe20000800000 */
[----:B------:R-:W-:Y:S01]  /*ef70*/  FMUL R15, R54, 0.25 ;  /* 0x3e800000360f7820 */ /* 0x000fe20000400000 */
[----:B------:R-:W1:Y:S01]  /*ef80*/  MUFU.RCP R155, R50 ;  /* 0x00000032009b7308 */ /* 0x000e620000001000 */
        /* <DEDUP_REMOVED lines=20> */
[----:B------:R-:W-:Y:S01]  /*f0d0*/  LOP3.LUT R154, R40, 0xff800000, RZ, 0xc0, !PT ;  /* 0xff800000289a7812 */ /* 0x000fe200078ec0ff */
[----:B------:R-:W-:Y:S01]  /*f0e0*/  @!P5 FMUL R99, R99, 16777216 ;  /* 0x4b8000006363d820 */ /* 0x000fe20000400000 */
[----:B------:R-:W-:Y:S01]  /*f0f0*/  FSEL R105, R20, R105, P2 ;  /* 0x0000006914697208 */ /* 0x000fe20001000000 */
[----:B------:R-:W-:Y:S01]  /*f100*/  @!P3 FMUL R120, R120, 16777216 ;  /* 0x4b8000007878b820 */ /* 0x000fe20000400000 */
        /* <DEDUP_REMOVED lines=8> */
[----:B------:R-:W-:Y:S01]  /*f190*/  I2FP.F32.S32 R45, R154 ;  /* 0x0000009a002d7245 */ /* 0x000fe20000201400 */
[----:B------:R-:W-:Y:S01]  /*f1a0*/  @!P5 FMUL R142, R142, 16777216 ;  /* 0x4b8000008e8ed820 */ /* 0x000fe20000400000 */
[----:B------:R-:W-:Y:S01]  /*f1b0*/  FSEL R89, R18, R89, P2 ;  /* 0x0000005912597208 */ /* 0x000fe20001000000 */
[----:B0-----:R-:W-:Y:S01]  /*f1c0*/  FMUL R80, R156, R99 ;  /* 0x000000639c507220 */ /* 0x001fe20000400000 */
[----:B------:R-:W-:Y:S01]  /*f1d0*/  FSEL R19, R21, R76, P2 ;  /* 0x0000004c15137208 */ /* 0x000fe20001000000 */
[----:B------:R-:W-:Y:S01]  /*f1e0*/  FMUL R21, R72, 0.25 ;  /* 0x3e80000048157820 */ /* 0x000fe20000400000 */
[----:B------:R-:W-:Y:S01]  /*f1f0*/  @!P3 FMUL R105, R105, 16777216 ;  /* 0x4b8000006969b820 */ /* 0x000fe20000400000 */
[----:B------:R-:W-:Y:S01]  /*f200*/  FSEL R170, R49, R28, P2 ;  /* 0x0000001c31aa7208 */ /* 0x000fe20001000000 */
[----:B------:R-:W-:Y:S01]  /*f210*/  @!P5 FMUL R31, R31, 16777216 ;  /* 0x4b8000001f1fd820 */ /* 0x000fe20000400000 */
[----:B------:R-:W-:Y:S01]  /*f220*/  @!P3 FMUL R104, R104, 16777216 ;  /* 0x4b8000006868b820 */ /* 0x000fe20000400000 */
[----:B-1----:R-:W-:Y:S01]  /*f230*/  FMUL R99, R155, R120 ;  /* 0x000000789b637220 */ /* 0x002fe20000400000 */
[----:B------:R-:W-:Y:S01]  /*f240*/  FSEL R93, R16, R93, P2 ;  /* 0x0000005d105d7208 */ /* 0x000fe20001000000 */
[----:B------:R-:W-:Y:S01]  /*f250*/  @!P5 FMUL R115, R115, 16777216 ;  /* 0x4b8000007373d820 */ /* 0x000fe20000400000 */
[----:B------:R-:W-:Y:S01]  /*f260*/  @!P3 FMUL R24, R24, 16777216 ;  /* 0x4b8000001818b820 */ /* 0x000fe20000400000 */
[----:B------:R-:W-:Y:S01]  /*f270*/  @!P3 FMUL R97, R97, 16777216 ;  /* 0x4b8000006161b820 */ /* 0x000fe20000400000 */
[----:B------:R-:W-:Y:S01]  /*f280*/  FMUL R120, R155, R113 ;  /* 0x000000719b787220 */ /* 0x000fe20000400000 */
[----:B------:R-:W-:Y:S01]  /*f290*/  FMUL R16, R81, 0.25 ;  /* 0x3e80000051107820 */ /* 0x000fe20000400000 */
[----:B------:R-:W-:Y:S01]  /*f2a0*/  FSEL R56, R51, R56, P2 ;  /* 0x0000003833387208 */ /* 0x000fe20001000000 */
[----:B------:R-:W-:Y:S01]  /*f2b0*/  FFMA.FTZ R28, R45, 1.1920928955078125e-07, R44 ;  /* 0x340000002d1c7823 */ /* 0x000fe2000001002c */
[----:B------:R-:W-:Y:S01]  /*f2c0*/  @!P5 FMUL R62, R62, 16777216 ;  /* 0x4b8000003e3ed820 */ /* 0x000fe20000400000 */
[----:B------:R-:W-:Y:S01]  /*f2d0*/  @!P3 FMUL R96, R96, 16777216 ;  /* 0x4b8000006060b820 */ /* 0x000fe20000400000 */
[----:B------:R-:W-:-:S02]  /*f2e0*/  IMAD.IADD R154, R33, 0x1, -R154 ;  /* 0x00000001219a7824 */ /* 0x000fc400078e0a9a */
[----:B------:R-:W-:Y:S01]  /*f2f0*/  FMUL R113, R155, R112 ;  /* 0x000000709b717220 */ /* 0x000fe20000400000 */
[----:B------:R-:W-:Y:S01]  /*f300*/  FSEL R57, R46, R57, P2 ;  /* 0x000000392e397208 */ /* 0x000fe20001000000 */
[----:B------:R-:W-:Y:S01]  /*f310*/  FMUL R51, R48, 0.25 ;  /* 0x3e80000030337820 */ /* 0x000fe20000400000 */
[----:B------:R-:W-:Y:S01]  /*f320*/  @!P5 FMUL R54, R54, 16777216 ;  /* 0x4b8000003636d820 */ /* 0x000fe20000400000 */
[----:B------:R-:W-:Y:S01]  /*f330*/  FMUL R45, R156, R142 ;  /* 0x0000008e9c2d7220 */ /* 0x000fe20000400000 */
[----:B------:R-:W-:Y:S01]  /*f340*/  @!P3 FMUL R89, R89, 16777216 ;  /* 0x4b8000005959b820 */ /* 0x000fe20000400000 */
[----:B------:R-:W-:Y:S01]  /*f350*/  FMUL R112, R155, R105 ;  /* 0x000000699b707220 */ /* 0x000fe20000400000 */
[----:B------:R-:W-:Y:S01]  /*f360*/  FSEL R21, R21, R72, P2 ;  /* 0x0000004815157208 */ /* 0x000fe20001000000 */
[----:B------:R-:W-:Y:S01]  /*f370*/  FMUL R46, R53, 0.25 ;  /* 0x3e800000352e7820 */ /* 0x000fe20000400000 */
[----:B------:R-:W-:Y:S01]  /*f380*/  @!P5 FMUL R12, R12, 16777216 ;  /* 0x4b8000000c0cd820 */ /* 0x000fe20000400000 */
[----:B------:R-:W-:Y:S01]  /*f390*/  FMUL R142, R156, R31 ;  /* 0x0000001f9c8e7220 */ /* 0x000fe20000400000 */
[----:B------:R-:W-:Y:S01]  /*f3a0*/  @!P3 FMUL R88, R88, 16777216 ;  /* 0x4b8000005858b820 */ /* 0x000fe20000400000 */
[C---:B------:R-:W-:Y:S01]  /*f3b0*/  FMUL R105, R155.reuse, R104 ;  /* 0x000000689b697220 */ /* 0x040fe20000400000 */
[----:B------:R-:W-:Y:S01]  /*f3c0*/  @!P3 FMUL R170, R170, 16777216 ;  /* 0x4b800000aaaab820 */ /* 0x000fe20000400000 */
[C---:B------:R-:W-:Y:S01]  /*f3d0*/  FMUL R72, R156.reuse, R115 ;  /* 0x000000739c487220 */ /* 0x040fe20000400000 */
[----:B------:R-:W-:Y:S01]  /*f3e0*/  FMUL R31, R155, R24 ;  /* 0x000000189b1f7220 */ /* 0x000fe20000400000 */
[----:B------:R-:W-:Y:S01]  /*f3f0*/  @!P3 FMUL R17, R17, 16777216 ;  /* 0x4b8000001111b820 */ /* 0x000fe20000400000 */
[----:B------:R-:W-:Y:S01]  /*f400*/  FMUL R104, R155, R97 ;  /* 0x000000619b687220 */ /* 0x000fe20000400000 */
[----:B------:R-:W-:Y:S01]  /*f410*/  FMUL R115, R156, R62 ;  /* 0x0000003e9c737220 */ /* 0x000fe20000400000 */
[----:B------:R-:W-:-:S02]  /*f420*/  IMAD.MOV.U32 R24, RZ, RZ, 0x3dc6b27f ;  /* 0x3dc6b27fff187424 */ /* 0x000fc400078e00ff */
[----:B------:R-:W-:Y:S01]  /*f430*/  FADD R154, R154, -1 ;  /* 0xbf8000009a9a7421 */ /* 0x000fe20000000000 */
[C---:B------:R-:W-:Y:S01]  /*f440*/  FMUL R97, R155.reuse, R96 ;  /* 0x000000609b617220 */ /* 0x040fe20000400000 */
[----:B------:R-:W-:Y:S01]  /*f450*/  FSEL R16, R16, R81, P2 ;  /* 0x0000005110107208 */ /* 0x000fe20001000000 */
[C---:B------:R-:W-:Y:S01]  /*f460*/  FMUL R62, R156.reuse, R54 ;  /* 0x000000369c3e7220 */ /* 0x040fe20000400000 */
[----:B------:R-:W-:Y:S01]  /*f470*/  FMUL R96, R155, R89 ;  /* 0x000000599b607220 */ /* 0x000fe20000400000 */
[----:B------:R-:W-:Y:S01]  /*f480*/  FSEL R160, R51, R48, P2 ;  /* 0x0000003033a07208 */ /* 0x000fe20001000000 */
[----:B------:R-:W-:Y:S01]  /*f490*/  FMUL R54, R156, R12 ;  /* 0x0000000c9c367220 */ /* 0x000fe20000400000 */
[----:B------:R-:W-:Y:S01]  /*f4a0*/  I2FP.F32.S32 R47, R157 ;  /* 0x0000009d002f7245 */ /* 0x000fe20000201400 */
[----:B------:R-:W-:Y:S01]  /*f4b0*/  FMUL R89, R155, R88 ;  /* 0x000000589b597220 */ /* 0x000fe20000400000 */
[----:B------:R-:W-:Y:S01]  /*f4c0*/  FSEL R53, R46, R53, P2 ;  /* 0x000000352e357208 */ /* 0x000fe20001000000 */
[----:B------:R-:W-:Y:S01]  /*f4d0*/  FMUL R48, R37, 0.25 ;  /* 0x3e80000025307820 */ /* 0x000fe20000400000 */
[----:B------:R-:W-:Y:S01]  /*f4e0*/  FMUL R12, R155, R170 ;  /* 0x000000aa9b0c7220 */ /* 0x000fe20000400000 */
[----:B------:R-:W-:-:S02]  /*f4f0*/  IMAD.IADD R157, R32, 0x1, -R157 ;  /* 0x00000001209d7824 */ /* 0x000fc400078e0a9d */
[----:B------:R-:W-:Y:S01]  /*f500*/  FMUL R88, R155, R17 ;  /* 0x000000119b587220 */ /* 0x000fe20000400000 */
[----:B------:R-:W-:Y:S01]  /*f510*/  FMUL R18, R77, 0.25 ;  /* 0x3e8000004d127820 */ /* 0x000fe20000400000 */
[----:B------:R-:W-:Y:S01]  /*f520*/  FMUL R46, R41, 0.25 ;  /* 0x3e800000292e7820 */ /* 0x000fe20000400000 */
[----:B------:R-:W-:Y:S01]  /*f530*/  FFMA.FTZ R17, R154, R24, -0.16845393180847167969 ;  /* 0xbe2c7f309a117423 */ /* 0x000fe20000010018 */
[----:B------:R-:W-:Y:S01]  /*f540*/  @!P3 FMUL R84, R84, 16777216 ;  /* 0x4b8000005454b820 */ /* 0x000fe20000400000 */
[----:B------:R-:W-:Y:S01]  /*f550*/  @!P3 FMUL R16, R16, 16777216 ;  /* 0x4b8000001010b820 */ /* 0x000fe20000400000 */
[----:B------:R-:W-:Y:S01]  /*f560*/  FADD R157, R157, -1 ;  /* 0xbf8000009d9d7421 */ /* 0x000fe20000000000 */
[----:B------:R-:W-:Y:S01]  /*f570*/  FSEL R37, R48, R37, P2 ;  /* 0x0000002530257208 */ /* 0x000fe20001000000 */
[----:B------:R-:W-:Y:S01]  /*f580*/  FFMA.FTZ R17, R154, R17, 0.1716887056827545166 ;  /* 0x3e2fcf2a9a117423 */ /* 0x000fe20000010011 */
[----:B------:R-:W-:Y:S01]  /*f590*/  F2FP.BF16.F32.PACK_AB R12, R12, R31 ;  /* 0x0000001f0c0c723e */ /* 0x000fe200000010ff */
[----:B------:R-:W-:Y:S01]  /*f5a0*/  FMUL R48, R29, 0.25 ;  /* 0x3e8000001d307820 */ /* 0x000fe20000400000 */
[----:B------:R-:W-:Y:S01]  /*f5b0*/  FSEL R18, R18, R77, P2 ;  /* 0x0000004d12127208 */ /* 0x000fe20001000000 */
[----:B------:R-:W-:Y:S01]  /*f5c0*/  FMUL R31, R155, R84 ;  /* 0x000000549b1f7220 */ /* 0x000fe20000400000 */
[----:B------:R-:W-:Y:S01]  /*f5d0*/  FSEL R41, R46, R41, P2 ;  /* 0x000000292e297208 */ /* 0x000fe20001000000 */
[----:B------:R-:W-:Y:S01]  /*f5e0*/  @!P5 FMUL R107, R107, 16777216 ;  /* 0x4b8000006b6bd820 */ /* 0x000fe20000400000 */
[----:B------:R-:W-:Y:S01]  /*f5f0*/  FSEL R46, RZ, -23, P4 ;  /* 0xc1b80000ff2e7808 */ /* 0x000fe20002000000 */
[----:B------:R-:W-:Y:S01]  /*f600*/  FMUL R84, R155, R16 ;  /* 0x000000109b547220 */ /* 0x000fe20000400000 */
[----:B------:R-:W-:Y:S01]  /*f610*/  FSEL R7, R7, R150, P1 ;  /* 0x0000009607077208 */ /* 0x000fe20000800000 */
[----:B------:R-:W-:Y:S01]  /*f620*/  FMUL R20, R85, 0.25 ;  /* 0x3e80000055147820 */ /* 0x000fe20000400000 */
[----:B------:R-:W-:Y:S01]  /*f630*/  @!P5 FMUL R74, R74, 16777216 ;  /* 0x4b8000004a4ad820 */ /* 0x000fe20000400000 */
[----:B------:R-:W-:Y:S01]  /*f640*/  FFMA.FTZ R16, R157, R24, -0.16845393180847167969 ;  /* 0xbe2c7f309d107423 */ /* 0x000fe20000010018 */
[----:B------:R-:W-:Y:S01]  /*f650*/  FMUL R150, R61, 0.25 ;  /* 0x3e8000003d967820 */ /* 0x000fe20000400000 */
[----:B------:R-:W-:Y:S01]  /*f660*/  @!P5 FMUL R138, R138, 16777216 ;  /* 0x4b8000008a8ad820 */ /* 0x000fe20000400000 */
[----:B------:R-:W-:Y:S01]  /*f670*/  @!P5 FMUL R67, R67, 16777216 ;  /* 0x4b8000004343d820 */ /* 0x000fe20000400000 */
[----:B------:R-:W-:Y:S01]  /*f680*/  FFMA.FTZ R17, R154, R17, -0.17900948226451873779 ;  /* 0xbe374e439a117423 */ /* 0x000fe20000010011 */
[----:B------:R-:W-:Y:S01]  /*f690*/  @!P5 FMUL R143, R143, 16777216 ;  /* 0x4b8000008f8fd820 */ /* 0x000fe20000400000 */
[----:B------:R-:W-:Y:S01]  /*f6a0*/  @!P5 FMUL R66, R66, 16777216 ;  /* 0x4b8000004242d820 */ /* 0x000fe20000400000 */
[----:B------:R-:W-:Y:S01]  /*f6b0*/  @!P5 FMUL R34, R34, 16777216 ;  /* 0x4b8000002222d820 */ /* 0x000fe20000400000 */
[----:B------:R-:W-:Y:S01]  /*f6c0*/  FSEL R40, R48, R29, P2 ;  /* 0x0000001d30287208 */ /* 0x000fe20001000000 */
[----:B------:R-:W-:Y:S01]  /*f6d0*/  @!P5 FMUL R151, R151, 16777216 ;  /* 0x4b8000009797d820 */ /* 0x000fe20000400000 */
[----:B------:R-:W-:Y:S01]  /*f6e0*/  @!P5 FMUL R127, R127, 16777216 ;  /* 0x4b8000007f7fd820 */ /* 0x000fe20000400000 */
[----:B------:R-:W-:Y:S01]  /*f6f0*/  @!P5 FMUL R122, R122, 16777216 ;  /* 0x4b8000007a7ad820 */ /* 0x000fe20000400000 */
[----:B------:R-:W-:Y:S01]  /*f700*/  @!P5 FMUL R63, R63, 16777216 ;  /* 0x4b8000003f3fd820 */ /* 0x000fe20000400000 */
[----:B------:R-:W-:Y:S01]  /*f710*/  @!P5 FMUL R30, R30, 16777216 ;  /* 0x4b8000001e1ed820 */ /* 0x000fe20000400000 */
[----:B------:R-:W-:Y:S01]  /*f720*/  FMUL R76, R156, R107 ;  /* 0x0000006b9c4c7220 */ /* 0x000fe20000400000 */
[----:B------:R-:W-:Y:S01]  /*f730*/  @!P3 FMUL R18, R18, 16777216 ;  /* 0x4b8000001212b820 */ /* 0x000fe20000400000 */
[----:B------:R-:W-:Y:S01]  /*f740*/  FFMA.FTZ R29, R47, 1.1920928955078125e-07, R46 ;  /* 0x340000002f1d7823 */ /* 0x000fe2000001002e */
[----:B------:R-:W-:Y:S01]  /*f750*/  @!P5 FMUL R13, R13, 16777216 ;  /* 0x4b8000000d0dd820 */ /* 0x000fe20000400000 */
[----:B------:R-:W-:Y:S01]  /*f760*/  @!P5 FMUL R14, R14, 16777216 ;  /* 0x4b8000000e0ed820 */ /* 0x000fe20000400000 */
[----:B------:R-:W-:Y:S01]  /*f770*/  @!P5 FMUL R15, R15, 16777216 ;  /* 0x4b8000000f0fd820 */ /* 0x000fe20000400000 */
[----:B------:R-:W-:Y:S01]  /*f780*/  @!P5 FMUL R27, R27, 16777216 ;  /* 0x4b8000001b1bd820 */ /* 0x000fe20000400000 */
[----:B------:R-:W-:Y:S01]  /*f790*/  FMUL R107, R156, R74 ;  /* 0x0000004a9c6b7220 */ /* 0x000fe20000400000 */
[----:B------:R-:W-:Y:S01]  /*f7a0*/  @!P3 FMUL R19, R19, 16777216 ;  /* 0x4b8000001313b820 */ /* 0x000fe20000400000 */
[----:B------:R-:W-:Y:S01]  /*f7b0*/  FFMA.FTZ R16, R157, R16, 0.1716887056827545166 ;  /* 0x3e2fcf2a9d107423 */ /* 0x000fe20000010010 */
[----:B------:R-:W-:Y:S01]  /*f7c0*/  FSEL R85, R20, R85, P2 ;  /* 0x0000005514557208 */ /* 0x000fe20001000000 */
[----:B------:R-:W-:Y:S01]  /*f7d0*/  @!P3 FMUL R158, R158, 16777216 ;  /* 0x4b8000009e9eb820 */ /* 0x000fe20000400000 */
[----:B------:R-:W-:Y:S01]  /*f7e0*/  @!P3 FMUL R160, R160, 16777216 ;  /* 0x4b800000a0a0b820 */ /* 0x000fe20000400000 */
[----:B------:R-:W-:Y:S01]  /*f7f0*/  @!P3 FMUL R162, R162, 16777216 ;  /* 0x4b800000a2a2b820 */ /* 0x000fe20000400000 */
[----:B------:R-:W-:Y:S01]  /*f800*/  @!P3 FMUL R164, R164, 16777216 ;  /* 0x4b800000a4a4b820 */ /* 0x000fe20000400000 */
[----:B------:R-:W-:Y:S01]  /*f810*/  @!P3 FMUL R166, R166, 16777216 ;  /* 0x4b800000a6a6b820 */ /* 0x000fe20000400000 */
[----:B------:R-:W-:Y:S01]  /*f820*/  @!P3 FMUL R168, R168, 16777216 ;  /* 0x4b800000a8a8b820 */ /* 0x000fe20000400000 */
[C---:B------:R-:W-:Y:S01]  /*f830*/  FMUL R46, R156.reuse, R138 ;  /* 0x0000008a9c2e7220 */ /* 0x040fe20000400000 */
[----:B------:R-:W-:Y:S01]  /*f840*/  FMUL R74, R156, R67 ;  /* 0x000000439c4a7220 */ /* 0x000fe20000400000 */
[----:B------:R-:W-:Y:S01]  /*f850*/  FFMA.FTZ R17, R154, R17, 0.20512372255325317383 ;  /* 0x3e520bf49a117423 */ /* 0x000fe20000010011 */
[----:B------:R-:W-:Y:S01]  /*f860*/  FMUL R20, R73, 0.25 ;  /* 0x3e80000049147820 */ /* 0x000fe20000400000 */
[----:B------:R-:W-:Y:S01]  /*f870*/  FSEL R22, R22, R69, P2 ;  /* 0x0000004516167208 */ /* 0x000fe20001000000 */
[----:B------:R-:W-:Y:S01]  /*f880*/  FMUL R44, R156, R143 ;  /* 0x0000008f9c2c7220 */ /* 0x000fe20000400000 */
[----:B------:R-:W-:Y:S01]  /*f890*/  FSEL R150, R150, R61, P2 ;  /* 0x0000003d96967208 */ /* 0x000fe20001000000 */
[----:B------:R-:W-:Y:S01]  /*f8a0*/  FMUL R67, R156, R66 ;  /* 0x000000429c437220 */ /* 0x000fe20000400000 */
[----:B------:R-:W-:Y:S01]  /*f8b0*/  FSEL R25, R60, R25, P2 ;  /* 0x000000193c197208 */ /* 0x000fe20001000000 */
[C---:B------:R-:W-:Y:S01]  /*f8c0*/  FMUL R138, R156.reuse, R34 ;  /* 0x000000229c8a7220 */ /* 0x040fe20000400000 */
        /* <DEDUP_REMOVED lines=9> */
[----:B------:R-:W-:Y:S01]  /*f960*/  FMUL R151, R156, R27 ;  /* 0x0000001b9c977220 */ /* 0x000fe20000400000 */
[----:B------:R-:W-:Y:S01]  /*f970*/  FMUL R30, R155, R19 ;  /* 0x000000139b1e7220 */ /* 0x000fe20000400000 */
[----:B------:R-:W-:Y:S01]  /*f980*/  FFMA.FTZ R18, R157, R16, -0.17900948226451873779 ;  /* 0xbe374e439d127423 */ /* 0x000fe20000010010 */
[----:B------:R-:W-:Y:S01]  /*f990*/  @!P5 FMUL R135, R135, 16777216 ;  /* 0x4b8000008787d820 */ /* 0x000fe20000400000 */
[C---:B------:R-:W-:Y:S01]  /*f9a0*/  FMUL R15, R155.reuse, R158 ;  /* 0x0000009e9b0f7220 */ /* 0x040fe20000400000 */
[C---:B------:R-:W-:Y:S01]  /*f9b0*/  FMUL R14, R155.reuse, R162 ;  /* 0x000000a29b0e7220 */ /* 0x040fe20000400000 */
[C---:B------:R-:W-:Y:S01]  /*f9c0*/  FMUL R13, R155.reuse, R166 ;  /* 0x000000a69b0d7220 */ /* 0x040fe20000400000 */
[C---:B------:R-:W-:Y:S01]  /*f9d0*/  FMUL R168, R155.reuse, R168 ;  /* 0x000000a89ba87220 */ /* 0x040fe20000400000 */
[C---:B------:R-:W-:Y:S01]  /*f9e0*/  FMUL R27, R155.reuse, R164 ;  /* 0x000000a49b1b7220 */ /* 0x040fe20000400000 */
[----:B------:R-:W-:Y:S01]  /*f9f0*/  FMUL R160, R155, R160 ;  /* 0x000000a09ba07220 */ /* 0x000fe20000400000 */
[----:B------:R-:W-:Y:S01]  /*fa00*/  FFMA.FTZ R19, R154, R17, -0.24046532809734344482 ;  /* 0xbe763c8b9a137423 */ /* 0x000fe20000010011 */
[----:B------:R-:W-:Y:S01]  /*fa10*/  @!P5 FMUL R38, R38, 16777216 ;  /* 0x4b8000002626d820 */ /* 0x000fe20000400000 */
[----:B------:R-:W-:Y:S01]  /*fa20*/  FSEL R20, R20, R73, P2 ;  /* 0x0000004914147208 */ /* 0x000fe20001000000 */
[----:B------:R-:W-:Y:S01]  /*fa30*/  @!P3 FMUL R22, R22, 16777216 ;  /* 0x4b8000001616b820 */ /* 0x000fe20000400000 */
[----:B------:R-:W-:Y:S01]  /*fa40*/  FSEL R23, R23, R68, P2 ;  /* 0x0000004417177208 */ /* 0x000fe20001000000 */
[----:B------:R-:W-:Y:S01]  /*fa50*/  @!P5 FMUL R26, R26, 16777216 ;  /* 0x4b8000001a1ad820 */ /* 0x000fe20000400000 */
        /* <DEDUP_REMOVED lines=8> */
[----:B------:R-:W-:Y:S01]  /*fae0*/  FFMA.FTZ R18, R157, R18, 0.20512372255325317383 ;  /* 0x3e520bf49d127423 */ /* 0x000fe20000010012 */
[----:B------:R-:W-:Y:S01]  /*faf0*/  @!P5 FMUL R55, R55, 16777216 ;  /* 0x4b8000003737d820 */ /* 0x000fe20000400000 */
[----:B------:R-:W-:Y:S01]  /*fb00*/  @!P5 FMUL R43, R43, 16777216 ;  /* 0x4b8000002b2bd820 */ /* 0x000fe20000400000 */
[----:B------:R-:W-:Y:S01]  /*fb10*/  @!P5 FMUL R42, R42, 16777216 ;  /* 0x4b8000002a2ad820 */ /* 0x000fe20000400000 */
[----:B------:R-:W-:Y:S01]  /*fb20*/  @!P5 FMUL R39, R39, 16777216 ;  /* 0x4b8000002727d820 */ /* 0x000fe20000400000 */
[----:B------:R-:W-:Y:S01]  /*fb30*/  @!P5 FMUL R35, R35, 16777216 ;  /* 0x4b8000002323d820 */ /* 0x000fe20000400000 */
[----:B------:R-:W-:Y:S01]  /*fb40*/  FMUL R48, R156, R135 ;  /* 0x000000879c307220 */ /* 0x000fe20000400000 */
[----:B------:R-:W-:Y:S01]  /*fb50*/  @!P3 FMUL R53, R53, 16777216 ;  /* 0x4b8000003535b820 */ /* 0x000fe20000400000 */
[----:B------:R-:W-:Y:S01]  /*fb60*/  @!P3 FMUL R52, R52, 16777216 ;  /* 0x4b8000003434b820 */ /* 0x000fe20000400000 */
[----:B------:R-:W-:Y:S01]  /*fb70*/  @!P3 FMUL R37, R37, 16777216 ;  /* 0x4b8000002525b820 */ /* 0x000fe20000400000 */
[----:B------:R-:W-:Y:S01]  /*fb80*/  @!P3 FMUL R36, R36, 16777216 ;  /* 0x4b8000002424b820 */ /* 0x000fe20000400000 */
[----:B------:R-:W-:Y:S01]  /*fb90*/  FFMA.FTZ R19, R154, R19, 0.28857114911079406738 ;  /* 0x3e93bf999a137423 */ /* 0x000fe20000010013 */
[----:B------:R-:W-:Y:S01]  /*fba0*/  FMUL R135, R156, R38 ;  /* 0x000000269c877220 */ /* 0x000fe20000400000 */
[----:B------:R-:W-:Y:S01]  /*fbb0*/  F2FP.BF16.F32.PACK_AB R13, R13, R168 ;  /* 0x000000a80d0d723e */ /* 0x000fe200000010ff */
[----:B------:R-:W-:Y:S01]  /*fbc0*/  FMUL R38, R155, R22 ;  /* 0x000000169b267220 */ /* 0x000fe20000400000 */
[----:B------:R-:W-:Y:S01]  /*fbd0*/  F2FP.BF16.F32.PACK_AB R14, R14, R27 ;  /* 0x0000001b0e0e723e */ /* 0x000fe200000010ff */
[C---:B------:R-:W-:Y:S01]  /*fbe0*/  FMUL R47, R156.reuse, R139 ;  /* 0x0000008b9c2f7220 */ /* 0x040fe20000400000 */
[----:B------:R-:W-:Y:S01]  /*fbf0*/  F2FP.BF16.F32.PACK_AB R15, R15, R160 ;  /* 0x000000a00f0f723e */ /* 0x000fe200000010ff */
[C---:B------:R-:W-:Y:S01]  /*fc00*/  FMUL R49, R156.reuse, R134 ;  /* 0x000000869c317220 */ /* 0x040fe20000400000 */
[C---:B------:R-:W-:Y:S01]  /*fc10*/  FMUL R51, R156.reuse, R131 ;  /* 0x000000839c337220 */ /* 0x040fe20000400000 */
[C---:B------:R-:W-:Y:S01]  /*fc20*/  FMUL R50, R156.reuse, R130 ;  /* 0x000000829c327220 */ /* 0x040fe20000400000 */
[----:B------:R-:W-:Y:S01]  /*fc30*/  FMUL R26, R156, R26 ;  /* 0x0000001a9c1a7220 */ /* 0x000fe20000400000 */
[----:B------:R-:W-:Y:S01]  /*fc40*/  @!P3 FMUL R20, R20, 16777216 ;  /* 0x4b8000001414b820 */ /* 0x000fe20000400000 */
[C---:B------:R-:W-:Y:S01]  /*fc50*/  FMUL R153, R155.reuse, R153 ;  /* 0x000000999b997220 */ /* 0x040fe20000400000 */
[C---:B------:R-:W-:Y:S01]  /*fc60*/  FMUL R22, R155.reuse, R41 ;  /* 0x000000299b167220 */ /* 0x040fe20000400000 */
[C---:B------:R-:W-:Y:S01]  /*fc70*/  FMUL R40, R155.reuse, R40 ;  /* 0x000000289b287220 */ /* 0x040fe20000400000 */
[----:B------:R-:W-:Y:S01]  /*fc80*/  FMUL R25, R155, R25 ;  /* 0x000000199b197220 */ /* 0x000fe20000400000 */
[----:B------:R-:W-:Y:S01]  /*fc90*/  FFMA.FTZ R18, R157, R18, -0.24046532809734344482 ;  /* 0xbe763c8b9d127423 */ /* 0x000fe20000010012 */
[C---:B------:R-:W-:Y:S01]  /*fca0*/  FMUL R55, R156.reuse, R55 ;  /* 0x000000379c377220 */ /* 0x040fe20000400000 */
[C---:B------:R-:W-:Y:S01]  /*fcb0*/  FMUL R131, R156.reuse, R43 ;  /* 0x0000002b9c837220 */ /* 0x040fe20000400000 */
[C---:B------:R-:W-:Y:S01]  /*fcc0*/  FMUL R130, R156.reuse, R42 ;  /* 0x0000002a9c827220 */ /* 0x040fe20000400000 */
[C---:B------:R-:W-:Y:S01]  /*fcd0*/  FMUL R134, R156.reuse, R39 ;  /* 0x000000279c867220 */ /* 0x040fe20000400000 */
[----:B------:R-:W-:Y:S01]  /*fce0*/  FMUL R139, R156, R35 ;  /* 0x000000239c8b7220 */ /* 0x000fe20000400000 */
[----:B------:R-:W-:Y:S01]  /*fcf0*/  @!P3 FMUL R21, R21, 16777216 ;  /* 0x4b8000001515b820 */ /* 0x000fe20000400000 */
[----:B------:R-:W-:Y:S01]  /*fd00*/  @!P3 FMUL R23, R23, 16777216 ;  /* 0x4b8000001717b820 */ /* 0x000fe20000400000 */
[C---:B------:R-:W-:Y:S01]  /*fd10*/  FMUL R53, R155.reuse, R53 ;  /* 0x000000359b357220 */ /* 0x040fe20000400000 */
[C---:B------:R-:W-:Y:S01]  /*fd20*/  FMUL R52, R155.reuse, R52 ;  /* 0x000000349b347220 */ /* 0x040fe20000400000 */
[C---:B------:R-:W-:Y:S01]  /*fd30*/  FMUL R37, R155.reuse, R37 ;  /* 0x000000259b257220 */ /* 0x040fe20000400000 */
[C---:B------:R-:W-:Y:S01]  /*fd40*/  FMUL R36, R155.reuse, R36 ;  /* 0x000000249b247220 */ /* 0x040fe20000400000 */
[----:B------:R-:W-:Y:S01]  /*fd50*/  FFMA.FTZ R19, R154, R19, -0.36067417263984680176 ;  /* 0xbeb8aa499a137423 */ /* 0x000fe20000010013 */
[----:B------:R0:W-:Y:S01]  /*fd60*/  STS.128 [R4], R12 ;  /* 0x0000000c04007388 */ /* 0x0001e20000000c00 */
[C---:B------:R-:W-:Y:S01]  /*fd70*/  FMUL R39, R155.reuse, R20 ;  /* 0x000000149b277220 */ /* 0x040fe20000400000 */
[C---:B------:R-:W-:Y:S01]  /*fd80*/  FMUL R43, R155.reuse, R21 ;  /* 0x000000159b2b7220 */ /* 0x040fe20000400000 */
[----:B------:R-:W-:Y:S01]  /*fd90*/  FMUL R42, R155, R23 ;  /* 0x000000179b2a7220 */ /* 0x000fe20000400000 */
[----:B------:R-:W-:Y:S01]  /*fda0*/  F2FP.BF16.F32.PACK_AB R16, R40, R25 ;  /* 0x000000192810723e */ /* 0x000fe200000010ff */
[----:B------:R-:W-:Y:S01]  /*fdb0*/  @!P3 FMUL R149, R149, 16777216 ;  /* 0x4b8000009595b820 */ /* 0x000fe20000400000 */
        /* <DEDUP_REMOVED lines=10> */
[----:B0-----:R-:W-:Y:S01]  /*fe60*/  FFMA.FTZ R12, R157, R18, 0.28857114911079406738 ;  /* 0x3e93bf999d0c7423 */ /* 0x001fe20000010012 */
[----:B------:R-:W-:Y:S01]  /*fe70*/  F2FP.BF16.F32.PACK_AB R18, R153, R22 ;  /* 0x000000169912723e */ /* 0x000fe200000010ff */
[----:B------:R-:W-:Y:S01]  /*fe80*/  FFMA.FTZ R13, R154, R19, 0.48089820146560668945 ;  /* 0x3ef6384a9a0d7423 */ /* 0x000fe20000010013 */
[----:B------:R-:W-:Y:S01]  /*fe90*/  F2FP.BF16.F32.PACK_AB R22, R127, R130 ;  /* 0x000000827f16723e */ /* 0x000fe200000010ff */
[----:B------:R-:W-:Y:S01]  /*fea0*/  FFMA.FTZ R12, R157, R12, -0.36067417263984680176 ;  /* 0xbeb8aa499d0c7423 */ /* 0x000fe2000001000c */
[----:B------:R-:W-:Y:S01]  /*feb0*/  F2FP.BF16.F32.PACK_AB R26, R122, R131 ;  /* 0x000000837a1a723e */ /* 0x000fe200000010ff */
[----:B------:R-:W-:Y:S01]  /*fec0*/  FFMA.FTZ R13, R154, R13, -0.72134751081466674805 ;  /* 0xbf38aa3b9a0d7423 */ /* 0x000fe2000001000d */
[----:B------:R-:W-:Y:S01]  /*fed0*/  F2FP.BF16.F32.PACK_AB R19, R53, R52 ;  /* 0x000000343513723e */ /* 0x000fe200000010ff */
[----:B------:R-:W-:Y:S01]  /*fee0*/  FFMA.FTZ R12, R157, R12, 0.48089820146560668945 ;  /* 0x3ef6384a9d0c7423 */ /* 0x000fe2000001000c */
[----:B------:R-:W-:Y:S01]  /*fef0*/  F2FP.BF16.F32.PACK_AB R23, R62, R63 ;  /* 0x0000003f3e17723e */ /* 0x000fe200000010ff */
[----:B------:R-:W-:Y:S01]  /*ff00*/  @!P3 FMUL R137, R137, 16777216 ;  /* 0x4b8000008989b820 */ /* 0x000fe20000400000 */
[----:B------:R-:W-:Y:S01]  /*ff10*/  F2FP.BF16.F32.PACK_AB R27, R55, R54 ;  /* 0x00000036371b723e */ /* 0x000fe200000010ff */
[----:B------:R-:W-:Y:S01]  /*ff20*/  STS.128 [R4+0x400], R16 ;  /* 0x0004001004007388 */ /* 0x000fe20000000c00 */
[----:B------:R-:W-:Y:S01]  /*ff30*/  FSEL R146, R146, R65, P2 ;  /* 0x0000004192927208 */ /* 0x000fe20001000000 */
[----:B------:R-:W-:Y:S01]  /*ff40*/  @!P3 FMUL R136, R136, 16777216 ;  /* 0x4b8000008888b820 */ /* 0x000fe20000400000 */
[----:B------:R-:W-:Y:S01]  /*ff50*/  @!P3 FMUL R133, R133, 16777216 ;  /* 0x4b8000008585b820 */ /* 0x000fe20000400000 */
[----:B------:R-:W-:Y:S01]  /*ff60*/  STS.128 [R4+0x80], R20 ;  /* 0x0000801404007388 */ /* 0x000fe20000000c00 */
[----:B------:R-:W-:Y:S01]  /*ff70*/  @!P3 FMUL R132, R132, 16777216 ;  /* 0x4b8000008484b820 */ /* 0x000fe20000400000 */
[----:B------:R-:W-:Y:S01]  /*ff80*/  @!P3 FMUL R129, R129, 16777216 ;  /* 0x4b8000008181b820 */ /* 0x000fe20000400000 */
[----:B------:R-:W-:Y:S01]  /*ff90*/  @!P3 FMUL R128, R128, 16777216 ;  /* 0x4b8000008080b820 */ /* 0x000fe20000400000 */
[----:B------:R-:W-:Y:S01]  /*ffa0*/  STS.128 [R4+0x480], R24 ;  /* 0x0004801804007388 */ /* 0x000fe20000000c00 */
[----:B------:R-:W-:Y:S01]  /*ffb0*/  @!P3 FMUL R125, R125, 16777216 ;  /* 0x4b8000007d7db820 */ /* 0x000fe20000400000 */
[----:B------:R-:W-:Y:S01]  /*ffc0*/  @!P3 FMUL R124, R124, 16777216 ;  /* 0x4b8000007c7cb820 */ /* 0x000fe20000400000 */
[----:B------:R-:W-:Y:S01]  /*ffd0*/  @!P3 FMUL R121, R121, 16777216 ;  /* 0x4b8000007979b820 */ /* 0x000fe20000400000 */
[----:B------:R-:W-:Y:S01]  /*ffe0*/  BAR.SYNC.DEFER_BLOCKING 0x0 ;  /* 0x0000000000007b1d */ /* 0x000fe20000010000 */
        /* <DEDUP_REMOVED lines=15> */
[----:B------:R-:W-:Y:S01]  /*100e0*/  ISETP.GE.U32.AND P2, PT, R33, 0x7f800000, PT ;  /* 0x7f8000002100780c */ /* 0x000fe20003f46070 */
[----:B------:R-:W-:Y:S01]  /*100f0*/  FMUL R13, R154, R13 ;  /* 0x0000000d9a0d7220 */ /* 0x000fe20000400000 */
[----:B------:R-:W-:Y:S01]  /*10100*/  ISETP.GE.U32.AND P3, PT, R32, 0x7f800000, PT ;  /* 0x7f8000002000780c */ /* 0x000fe20003f66070 */
[C---:B------:R-:W-:Y:S01]  /*10110*/  FFMA.FTZ R12, R157.reuse, R12, -0.72134751081466674805 ;  /* 0xbf38aa3b9d0c7423 */ /* 0x040fe2000001000c */
[----:B------:R-:W-:Y:S01]  /*10120*/  @!P5 FMUL R90, R90, 16777216 ;  /* 0x4b8000005a5ad820 */ /* 0x000fe20000400000 */
[----:B------:R-:W-:Y:S01]  /*10130*/  FMUL R13, R154, R13 ;  /* 0x0000000d9a0d7220 */ /* 0x000fe20000400000 */
[----:B------:R-:W-:Y:S01]  /*10140*/  @!P5 FMUL R114, R114, 16777216 ;  /* 0x4b8000007272d820 */ /* 0x000fe20000400000 */
[C---:B------:R-:W-:Y:S01]  /*10150*/  FMUL R12, R157.reuse, R12 ;  /* 0x0000000c9d0c7220 */ /* 0x040fe20000400000 */
[----:B------:R-:W-:Y:S01]  /*10160*/  LDS.128 R16, [R5+0x800] ;  /* 0x0008000005107984 */ /* 0x000fe20000000c00 */
[----:B------:R-:W-:Y:S01]  /*10170*/  FFMA.FTZ R13, R154, 1.4426950216293334961, R13 ;  /* 0x3fb8aa3b9a0d7823 */ /* 0x000fe2000001000d */
[----:B------:R-:W-:Y:S01]  /*10180*/  @!P5 FMUL R106, R106, 16777216 ;  /* 0x4b8000006a6ad820 */ /* 0x000fe20000400000 */
[C---:B------:R-:W-:Y:S01]  /*10190*/  FMUL R12, R157.reuse, R12 ;  /* 0x0000000c9d0c7220 */ /* 0x040fe20000400000 */
[----:B------:R-:W-:Y:S01]  /*101a0*/  LDS.128 R20, [R0] ;  /* 0x0000000000147984 */ /* 0x000fe20000000c00 */
[----:B------:R-:W-:Y:S01]  /*101b0*/  FADD R63, R28, R13 ;  /* 0x0000000d1c3f7221 */ /* 0x000fe20000000000 */
[----:B------:R-:W-:Y:S01]  /*101c0*/  @P2 MOV R14, 0x7f800000 ;  /* 0x7f800000000e2802 */ /* 0x000fe20000000f00 */
[----:B------:R-:W-:Y:S01]  /*101d0*/  FFMA.FTZ R12, R157, 1.4426950216293334961, R12 ;  /* 0x3fb8aa3b9d0c7823 */ /* 0x000fe2000001000c */
[----:B------:R-:W-:Y:S01]  /*101e0*/  @P3 IMAD.MOV.U32 R13, RZ, RZ, 0x7f800000 ;  /* 0x7f800000ff0d3424 */ /* 0x000fe200078e00ff */
[----:B------:R-:W-:Y:S01]  /*101f0*/  LDS.128 R24, [R0+0x800] ;  /* 0x0008000000187984 */ /* 0x000fe20000000c00 */
[----:B------:R-:W-:Y:S01]  /*10200*/  @!P5 FMUL R103, R103, 16777216 ;  /* 0x4b8000006767d820 */ /* 0x000fe20000400000 */
[----:B------:R-:W-:Y:S01]  /*10210*/  FADD R62, R29, R12 ;  /* 0x0000000c1d3e7221 */ /* 0x000fe20000000000 */
[----:B------:R-:W-:Y:S01]  /*10220*/  @P2 FFMA.FTZ R63, R33, R14, +INF ;  /* 0x7f800000213f2423 */ /* 0x000fe2000001000e */
[----:B------:R-:W-:Y:S01]  /*10230*/  @P3 FFMA.FTZ R62, R32, R13, +INF ;  /* 0x7f800000203e3423 */ /* 0x000fe2000001000d */
[----:B------:R-:W-:Y:S01]  /*10240*/  @!P5 FMUL R102, R102, 16777216 ;  /* 0x4b8000006666d820 */ /* 0x000fe20000400000 */
[----:B------:R-:W0:Y:S01]  /*10250*/  LDS.128 R12, [R5] ;  /* 0x00000000050c7984 */ /* 0x000e220000000c00 */
        /* <DEDUP_REMOVED lines=35> */
[C---:B------:R-:W-:Y:S01]  /*10490*/  FMUL R150, R155.reuse, R150 ;  /* 0x000000969b967220 */ /* 0x040fe20000400000 */
[C---:B------:R-:W-:Y:S01]  /*104a0*/  FMUL R152, R155.reuse, R152 ;  /* 0x000000989b987220 */ /* 0x040fe20000400000 */
[C---:B------:R-:W-:Y:S01]  /*104b0*/  FMUL R57, R155.reuse, R57 ;  /* 0x000000399b397220 */ /* 0x040fe20000400000 */
[----:B------:R-:W-:Y:S01]  /*104c0*/  FMUL R121, R155, R56 ;  /* 0x000000389b797220 */ /* 0x000fe20000400000 */
[----:B------:R-:W-:Y:S01]  /*104d0*/  FSETP.NEU.AND P1, PT, R33, RZ, PT ;  /* 0x000000ff2100720b */ /* 0x000fe20003f2d000 */
[----:B------:R-:W-:Y:S01]  /*104e0*/  FMUL R93, R155, R93 ;  /* 0x0000005d9b5d7220 */ /* 0x000fe20000400000 */
[----:B------:R-:W-:Y:S01]  /*104f0*/  FSETP.NEU.AND P2, PT, R32, RZ, PT ;  /* 0x000000ff2000720b */ /* 0x000fe20003f4d000 */
        /* <DEDUP_REMOVED lines=12> */
[----:B------:R-:W-:Y:S01]  /*105c0*/  FMUL R92, R155, R92 ;  /* 0x0000005c9b5c7220 */ /* 0x000fe20000400000 */
[----:B------:R-:W-:Y:S01]  /*105d0*/  F2FP.BF16.F32.PACK_AB R36, R115, R58 ;  /* 0x0000003a7324723e */ /* 0x000fe200000010ff */
[----:B------:R-:W-:Y:S01]  /*105e0*/  FMUL R119, R156, R119 ;  /* 0x000000779c777220 */ /* 0x000fe20000400000 */
[----:B------:R-:W-:Y:S01]  /*105f0*/  F2FP.BF16.F32.PACK_AB R40, R66, R59 ;  /* 0x0000003b4228723e */ /* 0x000fe200000010ff */
[----:B------:R-:W-:Y:S01]  /*10600*/  FMUL R118, R156, R118 ;  /* 0x000000769c767220 */ /* 0x000fe20000400000 */
[----:B------:R-:W-:Y:S01]  /*10610*/  F2FP.BF16.F32.PACK_AB R37, R70, R67 ;  /* 0x000000434625723e */ /* 0x000fe200000010ff */
[----:B------:R-:W-:Y:S01]  /*10620*/  FMUL R111, R156, R111 ;  /* 0x0000006f9c6f7220 */ /* 0x000fe20000400000 */
[----:B------:R-:W-:Y:S01]  /*10630*/  F2FP.BF16.F32.PACK_AB R41, R71, R74 ;  /* 0x0000004a4729723e */ /* 0x000fe200000010ff */
[----:B------:R-:W4:Y:S01]  /*10640*/  LDC.64 R66, c[0x0][0x270] ;  /* 0x00009c00ff427b82 */ /* 0x000f220000000a00 */
[----:B------:R-:W-:Y:S01]  /*10650*/  F2FP.BF16.F32.PACK_AB R38, R106, R107 ;  /* 0x0000006b6a26723e */ /* 0x000fe200000010ff */
[C---:B------:R-:W-:Y:S01]  /*10660*/  FMUL R110, R156.reuse, R110 ;  /* 0x0000006e9c6e7220 */ /* 0x040fe20000400000 */
[----:B------:R-:W-:Y:S01]  /*10670*/  F2FP.BF16.F32.PACK_AB R42, R103, R114 ;  /* 0x00000072672a723e */ /* 0x000fe200000010ff */
[----:B------:R-:W-:Y:S01]  /*10680*/  FMUL R98, R156, R98 ;  /* 0x000000629c627220 */ /* 0x000fe20000400000 */
[----:B------:R-:W-:-:S03]  /*10690*/  F2FP.BF16.F32.PACK_AB R31, R31, R88 ;  /* 0x000000581f1f723e */ /* 0x000fc600000010ff */
[----:B------:R-:W-:Y:S01]  /*106a0*/  BAR.SYNC.DEFER_BLOCKING 0x0 ;  /* 0x0000000000007b1d */ /* 0x000fe20000010000 */
[----:B------:R-:W-:Y:S01]  /*106b0*/  F2FP.BF16.F32.PACK_AB R35, R35, R84 ;  /* 0x000000542323723e */ /* 0x000fe200000010ff */
[----:B------:R-:W-:Y:S01]  /*106c0*/  FMUL R91, R156, R91 ;  /* 0x0000005b9c5b7220 */ /* 0x000fe20000400000 */
[----:B------:R-:W-:Y:S01]  /*106d0*/  F2FP.BF16.F32.PACK_AB R39, R95, R102 ;  /* 0x000000665f27723e */ /* 0x000fe200000010ff */
[----:B------:R-:W-:Y:S01]  /*106e0*/  FMUL R117, R155, R117 ;  /* 0x000000759b757220 */ /* 0x000fe20000400000 */
[----:B------:R-:W-:-:S03]  /*106f0*/  F2FP.BF16.F32.PACK_AB R43, R87, R94 ;  /* 0x0000005e572b723e */ /* 0x000fc600000010ff */
[----:B------:R-:W1:Y:S01]  /*10700*/  LDC R74, c[0x0][0x278] ;  /* 0x00009e00ff4a7b82 */ /* 0x000e620000000800 */
[----:B------:R-:W-:Y:S01]  /*10710*/  F2FP.BF16.F32.PACK_AB R56, R93, R96 ;  /* 0x000000605d38723e */ /* 0x000fe200000010ff */
[C---:B------:R-:W-:Y:S01]  /*10720*/  FMUL R116, R155.reuse, R116 ;  /* 0x000000749b747220 */ /* 0x040fe20000400000 */
[----:B------:R-:W-:Y:S01]  /*10730*/  SHF.R.U32.HI R93, RZ, 0x6, R188 ;  /* 0x00000006ff5d7819 */ /* 0x000fe200000116bc */
[C---:B------:R-:W-:Y:S01]  /*10740*/  FMUL R109, R155.reuse, R109 ;  /* 0x0000006d9b6d7220 */ /* 0x040fe20000400000 */
[C---:B------:R-:W-:Y:S01]  /*10750*/  FMUL R108, R155.reuse, R108 ;  /* 0x0000006c9b6c7220 */ /* 0x040fe20000400000 */
[C---:B------:R-:W-:Y:S01]  /*10760*/  FMUL R101, R155.reuse, R101 ;  /* 0x000000659b657220 */ /* 0x040fe20000400000 */
[----:B------:R-:W-:Y:S01]  /*10770*/  FMUL R100, R155, R100 ;  /* 0x000000649b647220 */ /* 0x000fe20000400000 */
[----:B------:R-:W-:Y:S01]  /*10780*/  SGXT.U32 R93, R93, 0x2 ;  /* 0x000000025d5d781a */ /* 0x000fe20000000000 */
[C---:B------:R-:W-:Y:S01]  /*10790*/  FMUL R124, R155.reuse, R124 ;  /* 0x0000007c9b7c7220 */ /* 0x040fe20000400000 */
[----:B------:R-:W-:Y:S01]  /*107a0*/  F2FP.BF16.F32.PACK_AB R52, R92, R89 ;  /* 0x000000595c34723e */ /* 0x000fe200000010ff */
[----:B------:R-:W-:Y:S01]  /*107b0*/  FMUL R148, R155, R148 ;  /* 0x000000949b947220 */ /* 0x000fe20000400000 */
[----:B----4-:R-:W-:Y:S01]  /*107c0*/  IMAD R88, R240, R66, RZ ;  /* 0x00000042f0587224 */ /* 0x010fe200078e02ff */
[----:B------:R-:W-:Y:S01]  /*107d0*/  F2FP.BF16.F32.PACK_AB R53, R100, R97 ;  /* 0x000000616435723e */ /* 0x000fe200000010ff */
[----:B------:R-:W-:Y:S01]  /*107e0*/  IMAD R89, R238, R67, RZ ;  /* 0x00000043ee597224 */ /* 0x000fe200078e02ff */
[----:B------:R-:W-:Y:S01]  /*107f0*/  F2FP.BF16.F32.PACK_AB R57, R101, R104 ;  /* 0x000000686539723e */ /* 0x000fe200000010ff */
[----:B------:R-:W-:Y:S01]  /*10800*/  FMUL R75, R155, R144 ;  /* 0x000000909b4b7220 */ /* 0x000fe20000400000 */
[----:B------:R-:W-:Y:S01]  /*10810*/  F2FP.BF16.F32.PACK_AB R54, R108, R105 ;  /* 0x000000696c36723e */ /* 0x000fe200000010ff */
[----:B------:R-:W-:Y:S01]  /*10820*/  STS.128 [R4], R28 ;  /* 0x0000001c04007388 */ /* 0x000fe20000000c00 */
[----:B------:R-:W-:Y:S01]  /*10830*/  F2FP.BF16.F32.PACK_AB R58, R109, R112 ;  /* 0x000000706d3a723e */ /* 0x000fe200000010ff */
[----:B------:R-:W2:Y:S01]  /*10840*/  LDC.64 R104, c[0x0][0x228] ;  /* 0x00008a00ff687b82 */ /* 0x000ea20000000a00 */
[----:B------:R-:W-:Y:S01]  /*10850*/  F2FP.BF16.F32.PACK_AB R55, R116, R113 ;  /* 0x000000717437723e */ /* 0x000fe200000010ff */
[----:B------:R-:W-:Y:S01]  /*10860*/  STS.128 [R4+0x400], R32 ;  /* 0x0004002004007388 */ /* 0x000fe20000000c00 */
[----:B------:R-:W-:Y:S01]  /*10870*/  F2FP.BF16.F32.PACK_AB R59, R117, R120 ;  /* 0x00000078753b723e */ /* 0x000fe200000010ff */
[----:B-1----:R-:W-:Y:S01]  /*10880*/  IMAD R93, R93, R74, RZ ;  /* 0x0000004a5d5d7224 */ /* 0x002fe200078e02ff */
[----:B------:R-:W-:Y:S01]  /*10890*/  F2FP.BF16.F32.PACK_AB R64, R64, R81 ;  /* 0x000000514040723e */ /* 0x000fe200000010ff */
[----:B------:R-:W-:Y:S01]  /*108a0*/  STS.128 [R4+0x80], R36 ;  /* 0x0000802404007388 */ /* 0x000fe20000000c00 */
[----:B------:R-:W-:Y:S01]  /*108b0*/  F2FP.BF16.F32.PACK_AB R68, R68, R91 ;  /* 0x0000005b4444723e */ /* 0x000fe200000010ff */
[C---:B------:R-:W-:Y:S01]  /*108c0*/  IMAD R95, R74.reuse, 0x4, R93 ;  /* 0x000000044a5f7824 */ /* 0x040fe200078e025d */
[----:B------:R-:W-:Y:S01]  /*108d0*/  F2FP.BF16.F32.PACK_AB R65, R65, R98 ;  /* 0x000000624141723e */ /* 0x000fe200000010ff */
[----:B------:R-:W-:Y:S01]  /*108e0*/  STS.128 [R4+0x480], R40 ;  /* 0x0004802804007388 */ /* 0x000fe20000000c00 */
[----:B------:R-:W-:Y:S01]  /*108f0*/  F2FP.BF16.F32.PACK_AB R69, R69, R80 ;  /* 0x000000504545723e */ /* 0x000fe200000010ff */
[----:B------:R-:W-:Y:S01]  /*10900*/  IMAD R91, R74, 0x4, R95 ;  /* 0x000000044a5b7824 */ /* 0x000fe200078e025f */
[----:B------:R-:W-:Y:S01]  /*10910*/  F2FP.BF16.F32.PACK_AB R66, R110, R77 ;  /* 0x0000004d6e42723e */ /* 0x000fe200000010ff */
[----:B------:R-:W-:Y:S01]  /*10920*/  BAR.SYNC.DEFER_BLOCKING 0x0 ;  /* 0x0000000000007b1d */ /* 0x000fe20000010000 */
[----:B------:R-:W-:Y:S01]  /*10930*/  F2FP.BF16.F32.PACK_AB R70, R111, R76 ;  /* 0x0000004c6f46723e */ /* 0x000fe200000010ff */
[----:B------:R-:W-:Y:S01]  /*10940*/  IMAD R77, R74, 0x4, R91 ;  /* 0x000000044a4d7824 */ /* 0x000fe200078e025b */
[----:B------:R-:W-:Y:S01]  /*10950*/  F2FP.BF16.F32.PACK_AB R67, R118, R73 ;  /* 0x000000497643723e */ /* 0x000fe200000010ff */
[----:B------:R-:W-:Y:S01]  /*10960*/  FMUL R133, R155, R133 ;  /* 0x000000859b857220 */ /* 0x000fe20000400000 */
[----:B------:R-:W-:Y:S01]  /*10970*/  F2FP.BF16.F32.PACK_AB R71, R119, R72 ;  /* 0x000000487747723e */ /* 0x000fe200000010ff */
[----:B------:R-:W-:Y:S01]  /*10980*/  IMAD R97, R74, 0x4, R77 ;  /* 0x000000044a617824 */ /* 0x000fe200078e024d */
[----:B------:R-:W-:Y:S01]  /*10990*/  F2FP.BF16.F32.PACK_AB R84, R124, R99 ;  /* 0x000000637c54723e */ /* 0x000fe200000010ff */
[----:B------:R-:W-:-:S02]  /*109a0*/  IMAD.SHL.U32 R72, R89, 0x2, RZ ;  /* 0x0000000259487824 */ /* 0x000fc400078e00ff */
[C---:B------:R-:W-:Y:S01]  /*109b0*/  FMUL R86, R155.reuse, R129 ;  /* 0x000000819b567220 */ /* 0x040fe20000400000 */
[----:B------:R-:W-:Y:S02]  /*109c0*/  IMAD R101, R74, 0x4, R97 ;  /* 0x000000044a657824 */ /* 0x000fe400078e0261 */
[C---:B------:R-:W-:Y:S01]  /*109d0*/  FMUL R140, R155.reuse, R140 ;  /* 0x0000008c9b8c7220 */ /* 0x040fe20000400000 */
[----:B------:R-:W-:Y:S01]  /*109e0*/  FMUL R79, R155, R136 ;  /* 0x000000889b4f7220 */ /* 0x000fe20000400000 */
[----:B------:R-:W-:Y:S01]  /*109f0*/  F2FP.BF16.F32.PACK_AB R87, R148, R75 ;  /* 0x0000004b9457723e */ /* 0x000fe200000010ff */
[----:B------:R-:W-:Y:S01]  /*10a00*/  IMAD R99, R74, 0x4, R101 ;  /* 0x000000044a637824 */ /* 0x000fe200078e0265 */
[----:B------:R-:W-:Y:S01]  /*10a10*/  F2FP.BF16.F32.PACK_AB R81, R133, R86 ;  /* 0x000000568551723e */ /* 0x000fe200000010ff */
[----:B------:R-:W-:Y:S01]  /*10a20*/  @!P5 FMUL R126, R126, 16777216 ;  /* 0x4b8000007e7ed820 */ /* 0x000fe20000400000 */
[----:B------:R-:W-:Y:S01]  /*10a30*/  F2FP.BF16.F32.PACK_AB R86, R140, R79 ;  /* 0x0000004f8c56723e */ /* 0x000fe200000010ff */
[----:B------:R-:W-:-:S02]  /*10a40*/  IMAD R103, R74, 0x4, R99 ;  /* 0x000000044a677824 */ /* 0x000fc400078e0263 */
[----:B------:R-:W-:Y:S01]  /*10a50*/  FMUL R132, R155, R132 ;  /* 0x000000849b847220 */ /* 0x000fe20000400000 */
[----:B------:R-:W-:Y:S01]  /*10a60*/  FMUL R126, R156, R126 ;  /* 0x0000007e9c7e7220 */ /* 0x000fe20000400000 */
[----:B------:R-:W-:-:S04]  /*10a70*/  IMAD.HI R73, R89, 0x2, RZ ;  /* 0x0000000259497827 */ /* 0x000fc800078e02ff */
[C---:B------:R-:W-:Y:S01]  /*10a80*/  FMUL R83, R155.reuse, R128 ;  /* 0x000000809b537220 */ /* 0x040fe20000400000 */
[C---:B------:R-:W-:Y:S01]  /*10a90*/  FMUL R149, R155.reuse, R149 ;  /* 0x000000959b957220 */ /* 0x040fe20000400000 */
[----:B------:R-:W1:Y:S01]  /*10aa0*/  LDS.128 R36, [R5] ;  /* 0x0000000005247984 */ /* 0x000e620000000c00 */
[C---:B------:R-:W-:Y:S02]  /*10ab0*/  IMAD R75, R74.reuse, 0x4, R103 ;  /* 0x000000044a4b7824 */ /* 0x040fe400078e0267 */
[C---:B------:R-:W-:Y:S01]  /*10ac0*/  FMUL R78, R155.reuse, R145 ;  /* 0x000000919b4e7220 */ /* 0x040fe20000400000 */
[C---:B------:R-:W-:Y:S01]  /*10ad0*/  FMUL R141, R155.reuse, R141 ;  /* 0x0000008d9b8d7220 */ /* 0x040fe20000400000 */
[----:B------:R-:W-:Y:S01]  /*10ae0*/  LDS.128 R32, [R5+0x800] ;  /* 0x0008000005207984 */ /* 0x000fe20000000c00 */
[C---:B------:R-:W-:Y:S02]  /*10af0*/  IMAD R79, R74.reuse, 0x4, R75 ;  /* 0x000000044a4f7824 */ /* 0x040fe400078e024b */
[C---:B------:R-:W-:Y:S01]  /*10b00*/  FMUL R82, R155.reuse, R137 ;  /* 0x000000899b527220 */ /* 0x040fe20000400000 */
[----:B------:R-:W-:Y:S01]  /*10b10*/  FMUL R125, R155, R125 ;  /* 0x0000007d9b7d7220 */ /* 0x000fe20000400000 */
[----:B------:R-:W3:Y:S01]  /*10b20*/  LDS.128 R40, [R0] ;  /* 0x0000000000287984 */ /* 0x000ee20000000c00 */
[----:B------:R-:W-:Y:S01]  /*10b30*/  @!P5 FMUL R7, R7, 16777216 ;  /* 0x4b8000000707d820 */ /* 0x000fe20000400000 */
[----:B------:R-:W-:Y:S01]  /*10b40*/  LEA R89, R74, R79, 0x2 ;  /* 0x0000004f4a597211 */ /* 0x000fe200078e10ff */
[----:B------:R-:W-:Y:S01]  /*10b50*/  @!P5 FMUL R11, R11, 16777216 ;  /* 0x4b8000000b0bd820 */ /* 0x000fe20000400000 */
[----:B------:R-:W-:Y:S01]  /*10b60*/  LDS.128 R28, [R0+0x800] ;  /* 0x00080000001c7984 */ /* 0x000fe20000000c00 */
[----:B------:R-:W-:Y:S01]  /*10b70*/  @!P5 FMUL R8, R8, 16777216 ;  /* 0x4b8000000808d820 */ /* 0x000fe20000400000 */
[----:B------:R-:W-:Y:S01]  /*10b80*/  @!P5 FMUL R123, R123, 16777216 ;  /* 0x4b8000007b7bd820 */ /* 0x000fe20000400000 */
[----:B------:R-:W-:Y:S01]  /*10b90*/  F2FP.BF16.F32.PACK_AB R108, R126, R61 ;  /* 0x0000003d7e6c723e */ /* 0x000fe200000010ff */
[----:B------:R-:W-:Y:S01]  /*10ba0*/  BAR.SYNC.DEFER_BLOCKING 0x0 ;  /* 0x0000000000007b1d */ /* 0x000fe20000010000 */
[----:B------:R-:W-:Y:S01]  /*10bb0*/  IMAD R61, R74, 0x4, R89 ;  /* 0x000000044a3d7824 */ /* 0x000fe200078e0259 */
[----:B------:R-:W-:Y:S01]  /*10bc0*/  F2FP.BF16.F32.PACK_AB R85, R132, R83 ;  /* 0x000000538455723e */ /* 0x000fe200000010ff */
[C---:B------:R-:W-:Y:S01]  /*10bd0*/  FMUL R7, R156.reuse, R7 ;  /* 0x000000079c077220 */ /* 0x040fe20000400000 */
[C---:B------:R-:W-:Y:S01]  /*10be0*/  FMUL R11, R156.reuse, R11 ;  /* 0x0000000b9c0b7220 */ /* 0x040fe20000400000 */
[C---:B------:R-:W-:Y:S01]  /*10bf0*/  FMUL R8, R156.reuse, R8 ;  /* 0x000000089c087220 */ /* 0x040fe20000400000 */
[----:B------:R-:W-:Y:S01]  /*10c00*/  FMUL R123, R156, R123 ;  /* 0x0000007b9c7b7220 */ /* 0x000fe20000400000 */
[----:B------:R-:W-:-:S02]  /*10c10*/  F2FP.BF16.F32.PACK_AB R80, R125, R90 ;  /* 0x0000005a7d50723e */ /* 0x000fc400000010ff */
[----:B------:R-:W-:Y:S02]  /*10c20*/  F2FP.BF16.F32.PACK_AB R82, R141, R82 ;  /* 0x000000528d52723e */ /* 0x000fe400000010ff */
[----:B------:R-:W-:Y:S02]  /*10c30*/  F2FP.BF16.F32.PACK_AB R83, R149, R78 ;  /* 0x0000004e9553723e */ /* 0x000fe400000010ff */
[----:B------:R-:W-:Y:S02]  /*10c40*/  F2FP.BF16.F32.PACK_AB R112, R60, R123 ;  /* 0x0000007b3c70723e */ /* 0x000fe400000010ff */
[----:B------:R-:W-:Y:S02]  /*10c50*/  F2FP.BF16.F32.PACK_AB R109, R49, R50 ;  /* 0x00000032316d723e */ /* 0x000fe400000010ff */
[----:B------:R-:W-:Y:S02]  /*10c60*/  F2FP.BF16.F32.PACK_AB R113, R48, R51 ;  /* 0x000000333071723e */ /* 0x000fe400000010ff */
[----:B------:R-:W-:-:S02]  /*10c70*/  F2FP.BF16.F32.PACK_AB R110, R45, R46 ;  /* 0x0000002e2d6e723e */ /* 0x000fc400000010ff */
[----:B------:R-:W-:Y:S02]  /*10c80*/  F2FP.BF16.F32.PACK_AB R111, R7, R8 ;  /* 0x00000008076f723e */ /* 0x000fe400000010ff */
[----:B------:R-:W-:Y:S01]  /*10c90*/  F2FP.BF16.F32.PACK_AB R114, R44, R47 ;  /* 0x0000002f2c72723e */ /* 0x000fe200000010ff */
[----:B------:R4:W-:Y:S01]  /*10ca0*/  STS.128 [R4], R52 ;  /* 0x0000003404007388 */ /* 0x0009e20000000c00 */
[----:B------:R-:W-:Y:S02]  /*10cb0*/  F2FP.BF16.F32.PACK_AB R115, R6, R11 ;  /* 0x0000000b0673723e */ /* 0x000fe400000010ff */
[----:B0-----:R-:W-:Y:S01]  /*10cc0*/  PRMT R8, R15, 0x7632, R8 ;  /* 0x000076320f087816 */ /* 0x001fe20000000008 */
[----:B------:R-:W-:Y:S01]  /*10cd0*/  STS.128 [R4+0x400], R56 ;  /* 0x0004003804007388 */ /* 0x000fe20000000c00 */
[----:B------:R-:W-:Y:S02]  /*10ce0*/  FSEL R63, R63, -INF , P1 ;  /* 0xff8000003f3f7808 */ /* 0x000fe40000800000 */
[----:B------:R-:W-:Y:S01]  /*10cf0*/  FSEL R62, R62, -INF , P2 ;  /* 0xff8000003e3e7808 */ /* 0x000fe20001000000 */
[----:B------:R-:W-:Y:S04]  /*10d00*/  STS.128 [R4+0x80], R64 ;  /* 0x0000804004007388 */ /* 0x000fe80000000c00 */
[----:B------:R-:W-:Y:S01]  /*10d10*/  STS.128 [R4+0x480], R68 ;  /* 0x0004804404007388 */ /* 0x000fe20000000c00 */
[----:B------:R-:W-:Y:S01]  /*10d20*/  FFMA R9, R62, 0.69314718246459960938, R9 ;  /* 0x3f3172183e097823 */ /* 0x000fe20000000009 */
[----:B------:R-:W-:Y:S01]  /*10d30*/  BAR.SYNC.DEFER_BLOCKING 0x0 ;  /* 0x0000000000007b1d */ /* 0x000fe20000010000 */
[C---:B----4-:R-:W-:Y:S01]  /*10d40*/  SHF.L.U32 R53, R88.reuse, 0x1, RZ ;  /* 0x0000000158357819 */ /* 0x050fe200000006ff */
[----:B------:R-:W-:-:S03]  /*10d50*/  IMAD.HI R88, R88, 0x2, RZ ;  /* 0x0000000258587827 */ /* 0x000fc600078e02ff */
[----:B--2---:R-:W-:-:S04]  /*10d60*/  IADD3 R72, P3, P4, R72, R104, R53 ;  /* 0x0000006848487210 */ /* 0x004fc80007c7e035 */
[----:B------:R-:W-:Y:S01]  /*10d70*/  IADD3.X R73, R73, R105, R88, P3, P4 ;  /* 0x0000006949497210 */ /* 0x000fe20001fe8458 */
[----:B------:R-:W-:Y:S01]  /*10d80*/  IMAD R105, R74, 0x4, R61 ;  /* 0x000000044a697824 */ /* 0x000fe200078e023d */
[-C--:B------:R-:W-:Y:S02]  /*10d90*/  LEA R6, P3, R93, R72.reuse, 0x1 ;  /* 0x000000485d067211 */ /* 0x080fe400078608ff */
[-C--:B------:R-:W-:Y:S02]  /*10da0*/  LEA R44, P4, R95, R72.reuse, 0x1 ;  /* 0x000000485f2c7211 */ /* 0x080fe400078808ff */
[-C--:B------:R-:W-:Y:S02]  /*10db0*/  LEA.HI.X.SX32 R7, R93, R73.reuse, 0x1, P3 ;  /* 0x000000495d077211 */ /* 0x080fe400018f0eff */
[----:B------:R-:W-:Y:S02]  /*10dc0*/  LEA R46, P3, R91, R72, 0x1 ;  /* 0x000000485b2e7211 */ /* 0x000fe400078608ff */
[----:B------:R-:W-:-:S02]  /*10dd0*/  LEA.HI.X.SX32 R45, R95, R73, 0x1, P4 ;  /* 0x000000495f2d7211 */ /* 0x000fc400020f0eff */
[-C--:B------:R-:W-:Y:S02]  /*10de0*/  LEA.HI.X.SX32 R47, R91, R73.reuse, 0x1, P3 ;  /* 0x000000495b2f7211 */ /* 0x080fe400018f0eff */
[CC--:B------:R-:W-:Y:S01]  /*10df0*/  LEA R48, P3, R77.reuse, R72.reuse, 0x1 ;  /* 0x000000484d307211 */ /* 0x0c0fe200078608ff */
[----:B------:R-:W0:Y:S03]  /*10e00*/  LDS.128 R52, [R5] ;  /* 0x0000000005347984 */ /* 0x000e260000000c00 */
[----:B------:R-:W-:Y:S01]  /*10e10*/  LEA.HI.X.SX32 R49, R77, R73, 0x1, P3 ;  /* 0x000000494d317211 */ /* 0x000fe200018f0eff */
[----:B------:R-:W-:Y:S01]  /*10e20*/  LDS.128 R64, [R5+0x800] ;  /* 0x0008000005407984 */ /* 0x000fe20000000c00 */
[----:B------:R-:W-:-:S03]  /*10e30*/  LEA R50, P3, R97, R72, 0x1 ;  /* 0x0000004861327211 */ /* 0x000fc600078608ff */
[----:B------:R-:W2:Y:S01]  /*10e40*/  LDS.128 R68, [R0] ;  /* 0x0000000000447984 */ /* 0x000ea20000000c00 */
[----:B------:R-:W-:-:S03]  /*10e50*/  LEA.HI.X.SX32 R51, R97, R73, 0x1, P3 ;  /* 0x0000004961337211 */ /* 0x000fc600018f0eff */
[----:B------:R-:W-:Y:S01]  /*10e60*/  LDS.128 R56, [R0+0x800] ;  /* 0x0008000000387984 */ /* 0x000fe20000000c00 */
[----:B------:R-:W-:Y:S06]  /*10e70*/  BAR.SYNC.DEFER_BLOCKING 0x0 ;  /* 0x0000000000007b1d */ /* 0x000fec0000010000 */
[----:B------:R4:W-:Y:S04]  /*10e80*/  STS.128 [R4+0x400], R80 ;  /* 0x0004005004007388 */ /* 0x0009e80000000c00 */
[----:B------:R1:W-:Y:S04]  /*10e90*/  STS.128 [R4], R84 ;  /* 0x0000005404007388 */ /* 0x0003e80000000c00 */
[----:B------:R-:W-:Y:S04]  /*10ea0*/  STS.128 [R4+0x80], R108 ;  /* 0x0000806c04007388 */ /* 0x000fe80000000c00 */
[----:B------:R3:W-:Y:S01]  /*10eb0*/  STS.128 [R4+0x480], R112 ;  /* 0x0004807004007388 */ /* 0x0007e20000000c00 */
[C---:B----4-:R-:W-:Y:S01]  /*10ec0*/  IMAD R81, R74.reuse, 0x4, R105 ;  /* 0x000000044a517824 */ /* 0x050fe200078e0269 */
[----:B------:R-:W-:Y:S03]  /*10ed0*/  BAR.SYNC.DEFER_BLOCKING 0x0 ;  /* 0x0000000000007b1d */ /* 0x000fe60000010000 */
[----:B------:R-:W-:-:S04]  /*10ee0*/  IMAD R11, R74, 0x4, R81 ;  /* 0x000000044a0b7824 */ /* 0x000fc800078e0251 */
[----:B------:R-:W-:-:S04]  /*10ef0*/  IMAD R83, R74, 0x4, R11 ;  /* 0x000000044a537824 */ /* 0x000fc800078e020b */
[----:B-1----:R-:W-:Y:S01]  /*10f00*/  IMAD R85, R74, 0x4, R83 ;  /* 0x000000044a557824 */ /* 0x002fe200078e0253 */
[----:B---3--:R-:W-:-:S04]  /*10f10*/  PRMT R4, R12, 0x7632, R4 ;  /* 0x000076320c047816 */ /* 0x008fc80000000004 */
[----:B------:R-:W-:-:S05]  /*10f20*/  LEA R87, R74, R85, 0x2 ;  /* 0x000000554a577211 */ /* 0x000fca00078e10ff */
[C---:B------:R-:W-:Y:S01]  /*10f30*/  IMAD R91, R74.reuse, 0x4, R87 ;  /* 0x000000044a5b7824 */ /* 0x040fe200078e0257 */
[----:B------:R1:W-:Y:S03]  /*10f40*/  STG.E.U16 desc[UR4][R6.64], R12 ;  /* 0x0000000c06007986 */ /* 0x0003e6000c101504 */
[C---:B------:R-:W-:Y:S01]  /*10f50*/  IMAD R77, R74.reuse, 0x4, R91 ;  /* 0x000000044a4d7824 */ /* 0x040fe200078e025b */
[----:B------:R-:W-:Y:S03]  /*10f60*/  STG.E.U16 desc[UR4][R44.64], R20 ;  /* 0x000000142c007986 */ /* 0x000fe6000c101504 */
[C---:B------:R-:W-:Y:S01]  /*10f70*/  IMAD R93, R74.reuse, 0x4, R77 ;  /* 0x000000044a5d7824 */ /* 0x040fe200078e024d */
[----:B------:R3:W-:Y:S03]  /*10f80*/  STG.E.U16 desc[UR4][R46.64], R4 ;  /* 0x000000042e007986 */ /* 0x0007e6000c101504 */
[----:B------:R-:W-:Y:S01]  /*10f90*/  IMAD R95, R74, 0x4, R93 ;  /* 0x000000044a5f7824 */ /* 0x000fe200078e025d */
[----:B-1----:R-:W-:-:S03]  /*10fa0*/  PRMT R7, R20, 0x7632, R7 ;  /* 0x0000763214077816 */ /* 0x002fc60000000007 */
[----:B------:R-:W-:Y:S01]  /*10fb0*/  IMAD R97, R74, 0x4, R95 ;  /* 0x000000044a617824 */ /* 0x000fe200078e025f */
[----:B------:R-:W-:Y:S01]  /*10fc0*/  LEA R6, P3, R101, R72, 0x1 ;  /* 0x0000004865067211 */ /* 0x000fe200078608ff */
[----:B------:R1:W-:Y:S01]  /*10fd0*/  STG.E.U16 desc[UR4][R48.64], R7 ;  /* 0x0000000730007986 */ /* 0x0003e2000c101504 */
[----:B---3--:R-:W-:-:S03]  /*10fe0*/  PRMT R4, R13, 0x7632, R4 ;  /* 0x000076320d047816 */ /* 0x008fc60000000004 */
[----:B------:R-:W-:Y:S01]  /*10ff0*/  STG.E.U16 desc[UR4][R50.64], R13 ;  /* 0x0000000d32007986 */ /* 0x000fe2000c101504 */
[-C--:B-1----:R-:W-:Y:S02]  /*11000*/  LEA.HI.X.SX32 R7, R101, R73.reuse, 0x1, P3 ;  /* 0x0000004965077211 */ /* 0x082fe400018f0eff */
[-C--:B------:R-:W-:Y:S02]  /*11010*/  LEA R44, P3, R99, R72.reuse, 0x1 ;  /* 0x00000048632c7211 */ /* 0x080fe400078608ff */
[-C--:B------:R-:W-:Y:S01]  /*11020*/  LEA R48, P4, R75, R72.reuse, 0x1 ;  /* 0x000000484b307211 */ /* 0x080fe200078808ff */
[----:B------:R1:W-:Y:S01]  /*11030*/  STG.E.U16 desc[UR4][R6.64], R21 ;  /* 0x0000001506007986 */ /* 0x0003e2000c101504 */
[-C--:B------:R-:W-:Y:S01]  /*11040*/  LEA.HI.X.SX32 R45, R99, R73.reuse, 0x1, P3 ;  /* 0x00000049632d7211 */ /* 0x080fe200018f0eff */
[C---:B------:R-:W-:Y:S01]  /*11050*/  IMAD R99, R74.reuse, 0x4, R97 ;  /* 0x000000044a637824 */ /* 0x040fe200078e0261 */
[----:B------:R-:W-:Y:S02]  /*11060*/  LEA R46, P3, R103, R72, 0x1 ;  /* 0x00000048672e7211 */ /* 0x000fe400078608ff */
[----:B------:R-:W-:Y:S01]  /*11070*/  LEA.HI.X.SX32 R49, R75, R73, 0x1, P4 ;  /* 0x000000494b317211 */ /* 0x000fe200020f0eff */
[----:B------:R3:W-:Y:S01]  /*11080*/  STG.E.U16 desc[UR4][R44.64], R4 ;  /* 0x000000042c007986 */ /* 0x0007e2000c101504 */
[----:B------:R-:W-:-:S02]  /*11090*/  LEA R101, R74, R99, 0x2 ;  /* 0x000000634a657211 */ /* 0x000fc400078e10ff */
[-C--:B------:R-:W-:Y:S02]  /*110a0*/  LEA.HI.X.SX32 R47, R103, R73.reuse, 0x1, P3 ;  /* 0x00000049672f7211 */ /* 0x080fe400018f0eff */
[-C--:B------:R-:W-:Y:S01]  /*110b0*/  LEA R12, P3, R79, R72.reuse, 0x1 ;  /* 0x000000484f0c7211 */ /* 0x080fe200078608ff */
[C---:B------:R-:W-:Y:S01]  /*110c0*/  IMAD R107, R74.reuse, 0x4, R101 ;  /* 0x000000044a6b7824 */ /* 0x040fe200078e0265 */
[----:B-1----:R-:W-:Y:S02]  /*110d0*/  PRMT R7, R21, 0x7632, R7 ;  /* 0x0000763215077816 */ /* 0x002fe40000000007 */
[----:B------:R-:W-:Y:S01]  /*110e0*/  LEA.HI.X.SX32 R13, R79, R73, 0x1, P3 ;  /* 0x000000494f0d7211 */ /* 0x000fe200018f0eff */
[----:B------:R-:W-:Y:S01]  /*110f0*/  IMAD R51, R74, 0x4, R107 ;  /* 0x000000044a337824 */ /* 0x000fe200078e026b */
[----:B------:R-:W-:Y:S01]  /*11100*/  LEA R6, P3, R89, R72, 0x1 ;  /* 0x0000004859067211 */ /* 0x000fe200078608ff */
[----:B------:R1:W-:Y:S01]  /*11110*/  STG.E.U16 desc[UR4][R46.64], R7 ;  /* 0x000000072e007986 */ /* 0x0003e2000c101504 */
[----:B---3--:R-:W-:Y:S01]  /*11120*/  PRMT R4, R14, 0x7632, R4 ;  /* 0x000076320e047816 */ /* 0x008fe20000000004 */
[----:B------:R-:W-:-:S02]  /*11130*/  IMAD R75, R74, 0x4, R51 ;  /* 0x000000044a4b7824 */ /* 0x000fc400078e0233 */
[----:B------:R-:W-:Y:S02]  /*11140*/  STG.E.U16 desc[UR4][R48.64], R14 ;  /* 0x0000000e30007986 */ /* 0x000fe4000c101504 */
[C---:B------:R-:W-:Y:S02]  /*11150*/  IMAD R79, R74.reuse, 0x4, R75 ;  /* 0x000000044a4f7824 */ /* 0x040fe400078e024b */
[----:B------:R3:W-:Y:S01]  /*11160*/  STG.E.U16 desc[UR4][R12.64], R22 ;  /* 0x000000160c007986 */ /* 0x0007e2000c101504 */
[----:B-1----:R-:W-:Y:S01]  /*11170*/  LEA.HI.X.SX32 R7, R89, R73, 0x1, P3 ;  /* 0x0000004959077211 */ /* 0x002fe200018f0eff */
[----:B------:R-:W-:Y:S01]  /*11180*/  IMAD R89, R74, 0x4, R79 ;  /* 0x000000044a597824 */ /* 0x000fe200078e024f */
[----:B------:R-:W-:-:S03]  /*11190*/  LEA R20, P3, R61, R72, 0x1 ;  /* 0x000000483d147211 */ /* 0x000fc600078608ff */
[C---:B------:R-:W-:Y:S01]  /*111a0*/  IMAD R103, R74.reuse, 0x4, R89 ;  /* 0x000000044a677824 */ /* 0x040fe200078e0259 */
[----:B------:R-:W-:Y:S01]  /*111b0*/  LEA.HI.X.SX32 R21, R61, R73, 0x1, P3 ;  /* 0x000000493d157211 */ /* 0x000fe200018f0eff */
[----:B------:R1:W-:Y:S01]  /*111c0*/  STG.E.U16 desc[UR4][R6.64], R4 ;  /* 0x0000000406007986 */ /* 0x0003e2000c101504 */
[CC--:B------:R-:W-:Y:S02]  /*111d0*/  LEA R44, P3, R105.reuse, R72.reuse, 0x1 ;  /* 0x00000048692c7211 */ /* 0x0c0fe400078608ff */
[C---:B------:R-:W-:Y:S02]  /*111e0*/  LEA R61, R74.reuse, R103, 0x2 ;  /* 0x000000674a3d7211 */ /* 0x040fe400078e10ff */
[----:B------:R-:W-:Y:S02]  /*111f0*/  LEA.HI.X.SX32 R45, R105, R73, 0x1, P3 ;  /* 0x00000049692d7211 */ /* 0x000fe400018f0eff */
[----:B---3--:R-:W-:Y:S01]  /*11200*/  LEA R12, P3, R81, R72, 0x1 ;  /* 0x00000048510c7211 */ /* 0x008fe200078608ff */
[----:B------:R-:W-:-:S03]  /*11210*/  IMAD R49, R74, 0x4, R61 ;  /* 0x000000044a317824 */ /* 0x000fc600078e023d */
[-C--:B------:R-:W-:Y:S01]  /*11220*/  LEA.HI.X.SX32 R13, R81, R73.reuse, 0x1, P3 ;  /* 0x00000049510d7211 */ /* 0x080fe200018f0eff */
[----:B------:R-:W-:Y:S01]  /*11230*/  IMAD R105, R74, 0x4, R49 ;  /* 0x000000044a697824 */ /* 0x000fe200078e0231 */
[CC--:B------:R-:W-:Y:S02]  /*11240*/  LEA R46, P3, R11.reuse, R72.reuse, 0x1 ;  /* 0x000000480b2e7211 */ /* 0x0c0fe400078608ff */
[----:B-1----:R-:W-:Y:S01]  /*11250*/  PRMT R7, R22, 0x7632, R7 ;  /* 0x0000763216077816 */ /* 0x002fe20000000007 */
[C---:B------:R-:W-:Y:S01]  /*11260*/  IMAD R81, R74.reuse, 0x4, R105 ;  /* 0x000000044a517824 */ /* 0x040fe200078e0269 */
[----:B------:R-:W-:Y:S02]  /*11270*/  LEA.HI.X.SX32 R47, R11, R73, 0x1, P3 ;  /* 0x000000490b2f7211 */ /* 0x000fe400018f0eff */
[----:B------:R-:W-:Y:S01]  /*11280*/  LEA R6, P3, R83, R72, 0x1 ;  /* 0x0000004853067211 */ /* 0x000fe200078608ff */
[----:B------:R-:W-:Y:S01]  /*11290*/  IMAD R109, R74, 0x4, R81 ;  /* 0x000000044a6d7824 */ /* 0x000fe200078e0251 */
[----:B------:R1:W-:Y:S01]  /*112a0*/  STG.E.U16 desc[UR4][R20.64], R7 ;  /* 0x0000000714007986 */ /* 0x0003e2000c101504 */
[----:B------:R-:W-:-:S02]  /*112b0*/  PRMT R4, R23, 0x7632, R4 ;  /* 0x0000763217047816 */ /* 0x000fc40000000004 */
[C---:B------:R-:W-:Y:S01]  /*112c0*/  IMAD R11, R74.reuse, 0x4, R109 ;  /* 0x000000044a0b7824 */ /* 0x040fe200078e026d */
[----:B------:R3:W-:Y:S03]  /*112d0*/  STG.E.U16 desc[UR4][R44.64], R15 ;  /* 0x0000000f2c007986 */ /* 0x0007e6000c101504 */
[----:B------:R-:W-:Y:S01]  /*112e0*/  IMAD R111, R74, 0x4, R11 ;  /* 0x000000044a6f7824 */ /* 0x000fe200078e020b */
[----:B------:R4:W-:Y:S01]  /*112f0*/  STG.E.U16 desc[UR4][R12.64], R23 ;  /* 0x000000170c007986 */ /* 0x0009e2000c101504 */
[----:B-1----:R-:W-:-:S03]  /*11300*/  LEA R20, P4, R85, R72, 0x1 ;  /* 0x0000004855147211 */ /* 0x002fc600078808ff */
[----:B------:R1:W-:Y:S01]  /*11310*/  STG.E.U16 desc[UR4][R46.64], R8 ;  /* 0x000000082e007986 */ /* 0x0003e2000c101504 */
[----:B------:R-:W-:Y:S02]  /*11320*/  LEA.HI.X.SX32 R7, R83, R73, 0x1, P3 ;  /* 0x0000004953077211 */ /* 0x000fe400018f0eff */
[C---:B---3--:R-:W-:Y:S02]  /*11330*/  LEA R45, R74.reuse, R111, 0x2 ;  /* 0x0000006f4a2d7211 */ /* 0x048fe400078e10ff */
[-C--:B------:R-:W-:Y:S01]  /*11340*/  LEA R14, P3, R87, R72.reuse, 0x1 ;  /* 0x00000048570e7211 */ /* 0x080fe200078608ff */
[----:B------:R3:W-:Y:S01]  /*11350*/  STG.E.U16 desc[UR4][R6.64], R4 ;  /* 0x0000000406007986 */ /* 0x0007e2000c101504 */
[-C--:B------:R-:W-:Y:S01]  /*11360*/  LEA.HI.X.SX32 R21, R85, R73.reuse, 0x1, P4 ;  /* 0x0000004955157211 */ /* 0x080fe200020f0eff */
[C---:B------:R-:W-:Y:S01]  /*11370*/  IMAD R83, R74.reuse, 0x4, R45 ;  /* 0x000000044a537824 */ /* 0x040fe200078e022d */
[----:B------:R-:W-:Y:S02]  /*11380*/  LEA.HI.X.SX32 R15, R87, R73, 0x1, P3 ;  /* 0x00000049570f7211 */ /* 0x000fe400018f0eff */
[----:B----4-:R-:W-:Y:S01]  /*11390*/  LEA R12, P3, R91, R72, 0x1 ;  /* 0x000000485b0c7211 */ /* 0x010fe200078608ff */
[----:B------:R-:W-:Y:S01]  /*113a0*/  IMAD R85, R74, 0x4, R83 ;  /* 0x000000044a557824 */ /* 0x000fe200078e0253 */
[----:B------:R-:W-:Y:S01]  /*113b0*/  STG.E.U16 desc[UR4][R20.64], R36 ;  /* 0x0000002414007986 */ /* 0x000fe2000c101504 */
[----:B-1----:R-:W-:-:S02]  /*113c0*/  PRMT R8, R39, 0x7632, R8 ;  /* 0x0000763227087816 */ /* 0x002fc40000000008 */
[C---:B------:R-:W-:Y:S01]  /*113d0*/  IMAD R87, R74.reuse, 0x4, R85 ;  /* 0x000000044a577824 */ /* 0x040fe200078e0255 */
[-C--:B------:R-:W-:Y:S01]  /*113e0*/  LEA.HI.X.SX32 R13, R91, R73.reuse, 0x1, P3 ;  /* 0x000000495b0d7211 */ /* 0x080fe200018f0eff */
[----:B------:R-:W-:Y:S01]  /*113f0*/  STG.E.U16 desc[UR4][R14.64], R40 ;  /* 0x000000280e007986 */ /* 0x000fe2000c101504 */
[CC--:B------:R-:W-:Y:S01]  /*11400*/  LEA R22, P3, R77.reuse, R72.reuse, 0x1 ;  /* 0x000000484d167211 */ /* 0x0c0fe200078608ff */
[----:B------:R-:W-:Y:S01]  /*11410*/  IMAD R91, R74, 0x4, R87 ;  /* 0x000000044a5b7824 */ /* 0x000fe200078e0257 */
[----:B---3--:R-:W-:Y:S02]  /*11420*/  PRMT R7, R36, 0x7632, R7 ;  /* 0x0000763224077816 */ /* 0x008fe40000000007 */
[----:B------:R-:W-:Y:S01]  /*11430*/  LEA.HI.X.SX32 R23, R77, R73, 0x1, P3 ;  /* 0x000000494d177211 */ /* 0x000fe200018f0eff */
[----:B------:R-:W-:Y:S01]  /*11440*/  IMAD R77, R74, 0x4, R91 ;  /* 0x000000044a4d7824 */ /* 0x000fe200078e025b */
[----:B------:R-:W-:Y:S01]  /*11450*/  LEA R6, P3, R93, R72, 0x1 ;  /* 0x000000485d067211 */ /* 0x000fe200078608ff */
[----:B------:R1:W-:Y:S01]  /*11460*/  STG.E.U16 desc[UR4][R12.64], R7 ;  /* 0x000000070c007986 */ /* 0x0003e2000c101504 */
[----:B------:R-:W-:-:S02]  /*11470*/  PRMT R4, R40, 0x7632, R4 ;  /* 0x0000763228047816 */ /* 0x000fc40000000004 */
[----:B------:R-:W-:-:S03]  /*11480*/  LEA R44, P5, R83, R72, 0x1 ;  /* 0x00000048532c7211 */ /* 0x000fc600078a08ff */
[----:B------:R3:W-:Y:S01]  /*11490*/  STG.E.U16 desc[UR4][R22.64], R4 ;  /* 0x0000000416007986 */ /* 0x0007e2000c101504 */
[----:B-1----:R-:W-:Y:S01]  /*114a0*/  LEA.HI.X.SX32 R7, R93, R73, 0x1, P3 ;  /* 0x000000495d077211 */ /* 0x002fe200018f0eff */
[----:B------:R-:W-:Y:S01]  /*114b0*/  IMAD R93, R74, 0x4, R77 ;  /* 0x000000044a5d7824 */ /* 0x000fe200078e024d */
[----:B------:R-:W-:-:S03]  /*114c0*/  LEA R14, P3, R95, R72, 0x1 ;  /* 0x000000485f0e7211 */ /* 0x000fc600078608ff */
[----:B------:R1:W-:Y:S01]  /*114d0*/  STG.E.U16 desc[UR4][R6.64], R37 ;  /* 0x0000002506007986 */ /* 0x0003e2000c101504 */
[C---:B------:R-:W-:Y:S02]  /*114e0*/  LEA R113, R74.reuse, R93, 0x2 ;  /* 0x0000005d4a717211 */ /* 0x040fe400078e10ff */
[-C--:B------:R-:W-:Y:S02]  /*114f0*/  LEA.HI.X.SX32 R15, R95, R73.reuse, 0x1, P3 ;  /* 0x000000495f0f7211 */ /* 0x080fe400018f0eff */
[-C--:B------:R-:W-:Y:S01]  /*11500*/  LEA R20, P3, R97, R72.reuse, 0x1 ;  /* 0x0000004861147211 */ /* 0x080fe200078608ff */
[C---:B------:R-:W-:Y:S01]  /*11510*/  IMAD R95, R74.reuse, 0x4, R113 ;  /* 0x000000044a5f7824 */ /* 0x040fe200078e0271 */
[-C--:B---3--:R-:W-:Y:S01]  /*11520*/  LEA R22, P4, R101, R72.reuse, 0x1 ;  /* 0x0000004865167211 */ /* 0x088fe200078808ff */
[----:B------:R-:W-:Y:S01]  /*11530*/  STG.E.U16 desc[UR4][R14.64], R41 ;  /* 0x000000290e007986 */ /* 0x000fe2000c101504 */
[----:B------:R-:W-:Y:S01]  /*11540*/  LEA.HI.X.SX32 R21, R97, R73, 0x1, P3 ;  /* 0x0000004961157211 */ /* 0x000fe200018f0eff */
[----:B------:R-:W-:Y:S01]  /*11550*/  IMAD R97, R74, 0x4, R95 ;  /* 0x000000044a617824 */ /* 0x000fe200078e025f */
[----:B------:R-:W-:-:S02]  /*11560*/  LEA R12, P3, R99, R72, 0x1 ;  /* 0x00000048630c7211 */ /* 0x000fc400078608ff */
[----:B-1----:R-:W-:Y:S01]  /*11570*/  PRMT R7, R37, 0x7632, R7 ;  /* 0x0000763225077816 */ /* 0x002fe20000000007 */
[C---:B------:R-:W-:Y:S01]  /*11580*/  IMAD R115, R74.reuse, 0x4, R97 ;  /* 0x000000044a737824 */ /* 0x040fe200078e0261 */
[-C--:B------:R-:W-:Y:S02]  /*11590*/  LEA.HI.X.SX32 R13, R99, R73.reuse, 0x1, P3 ;  /* 0x00000049630d7211 */ /* 0x080fe400018f0eff */
[----:B------:R-:W-:Y:S01]  /*115a0*/  LEA.HI.X.SX32 R23, R101, R73, 0x1, P4 ;  /* 0x0000004965177211 */ /* 0x000fe200020f0eff */
[C---:B------:R-:W-:Y:S01]  /*115b0*/  IMAD R117, R74.reuse, 0x4, R115 ;  /* 0x000000044a757824 */ /* 0x040fe200078e0273 */
[----:B------:R-:W-:Y:S01]  /*115c0*/  LEA R6, P3, R107, R72, 0x1 ;  /* 0x000000486b067211 */ /* 0x000fe200078608ff */
[----:B------:R1:W-:Y:S01]  /*115d0*/  STG.E.U16 desc[UR4][R20.64], R7 ;  /* 0x0000000714007986 */ /* 0x0003e2000c101504 */
[----:B------:R-:W-:Y:S01]  /*115e0*/  PRMT R4, R41, 0x7632, R4 ;  /* 0x0000763229047816 */ /* 0x000fe20000000004 */
[----:B------:R-:W-:-:S04]  /*115f0*/  IMAD R99, R74, 0x4, R117 ;  /* 0x000000044a637824 */ /* 0x000fc800078e0275 */
[C---:B------:R-:W-:Y:S01]  /*11600*/  IMAD R101, R74.reuse, 0x4, R99 ;  /* 0x000000044a657824 */ /* 0x040fe200078e0263 */
[----:B------:R3:W-:Y:S04]  /*11610*/  STG.E.U16 desc[UR4][R12.64], R4 ;  /* 0x000000040c007986 */ /* 0x0007e8000c101504 */
[----:B------:R-:W-:Y:S01]  /*11620*/  STG.E.U16 desc[UR4][R22.64], R38 ;  /* 0x0000002616007986 */ /* 0x000fe2000c101504 */
[----:B-1----:R-:W-:Y:S02]  /*11630*/  LEA.HI.X.SX32 R7, R107, R73, 0x1, P3 ;  /* 0x000000496b077211 */ /* 0x002fe400018f0eff */
[C---:B------:R-:W-:Y:S02]  /*11640*/  LEA R107, R74.reuse, R101, 0x2 ;  /* 0x000000654a6b7211 */ /* 0x040fe400078e10ff */
[C---:B------:R-:W-:Y:S01]  /*11650*/  LEA R14, P3, R51.reuse, R72, 0x1 ;  /* 0x00000048330e7211 */ /* 0x040fe200078608ff */
[----:B------:R1:W-:Y:S02]  /*11660*/  STG.E.U16 desc[UR4][R6.64], R42 ;  /* 0x0000002a06007986 */ /* 0x0003e4000c101504 */
[----:B------:R-:W-:Y:S01]  /*11670*/  IMAD R119, R74, 0x4, R107 ;  /* 0x000000044a777824 */ /* 0x000fe200078e026b */
[----:B------:R-:W-:-:S02]  /*11680*/  LEA.HI.X.SX32 R15, R51, R73, 0x1, P3 ;  /* 0x00000049330f7211 */ /* 0x000fc400018f0eff */
[CC--:B------:R-:W-:Y:S01]  /*11690*/  LEA R20, P3, R75.reuse, R72.reuse, 0x1 ;  /* 0x000000484b147211 */ /* 0x0c0fe200078608ff */
[----:B------:R-:W-:Y:S01]  /*116a0*/  IMAD R121, R74, 0x4, R119 ;  /* 0x000000044a797824 */ /* 0x000fe200078e0277 */
[----:B---3--:R-:W-:Y:S02]  /*116b0*/  PRMT R4, R42, 0x7632, R4 ;  /* 0x000076322a047816 */ /* 0x008fe40000000004 */
[-C--:B------:R-:W-:Y:S01]  /*116c0*/  LEA.HI.X.SX32 R21, R75, R73.reuse, 0x1, P3 ;  /* 0x000000494b157211 */ /* 0x080fe200018f0eff */
[----:B------:R-:W-:Y:S01]  /*116d0*/  IMAD R75, R74, 0x4, R121 ;  /* 0x000000044a4b7824 */ /* 0x000fe200078e0279 */
[C---:B------:R-:W-:Y:S02]  /*116e0*/  LEA R12, P3, R79.reuse, R72, 0x1 ;  /* 0x000000484f0c7211 */ /* 0x040fe400078608ff */
[----:B-1----:R-:W-:Y:S01]  /*116f0*/  PRMT R7, R38, 0x7632, R7 ;  /* 0x0000763226077816 */ /* 0x002fe20000000007 */
[----:B------:R-:W-:Y:S01]  /*11700*/  IMAD R123, R74, 0x4, R75 ;  /* 0x000000044a7b7824 */ /* 0x000fe200078e024b */
[----:B------:R-:W-:-:S02]  /*11710*/  LEA.HI.X.SX32 R13, R79, R73, 0x1, P3 ;  /* 0x000000494f0d7211 */ /* 0x000fc400018f0eff */
[C---:B------:R-:W-:Y:S01]  /*11720*/  LEA R6, P3, R89.reuse, R72, 0x1 ;  /* 0x0000004859067211 */ /* 0x040fe200078608ff */
[C---:B------:R-:W-:Y:S01]  /*11730*/  IMAD R125, R74.reuse, 0x4, R123 ;  /* 0x000000044a7d7824 */ /* 0x040fe200078e027b */
[----:B------:R1:W-:Y:S03]  /*11740*/  STG.E.U16 desc[UR4][R14.64], R7 ;  /* 0x000000070e007986 */ /* 0x0003e6000c101504 */
[C---:B------:R-:W-:Y:S01]  /*11750*/  IMAD R127, R74.reuse, 0x4, R125 ;  /* 0x000000044a7f7824 */ /* 0x040fe200078e027d */
[----:B------:R3:W-:Y:S04]  /*11760*/  STG.E.U16 desc[UR4][R20.64], R4 ;  /* 0x0000000414007986 */ /* 0x0007e8000c101504 */
[----:B------:R-:W-:Y:S01]  /*11770*/  LEA R129, R74, R127, 0x2 ;  /* 0x0000007f4a817211 */ /* 0x000fe200078e10ff */
[----:B------:R4:W-:Y:S01]  /*11780*/  STG.E.U16 desc[UR4][R12.64], R39 ;  /* 0x000000270c007986 */ /* 0x0009e2000c101504 */
[----:B-1----:R-:W-:-:S03]  /*11790*/  LEA.HI.X.SX32 R7, R89, R73, 0x1, P3 ;  /* 0x0000004959077211 */ /* 0x002fc600018f0eff */
[C---:B------:R-:W-:Y:S01]  /*117a0*/  IMAD R131, R74.reuse, 0x4, R129 ;  /* 0x000000044a837824 */ /* 0x040fe200078e0281 */
[-C--:B------:R-:W-:Y:S02]  /*117b0*/  LEA R22, P3, R103, R72.reuse, 0x1 ;  /* 0x0000004867167211 */ /* 0x080fe400078608ff */
[-C--:B---3--:R-:W-:Y:S01]  /*117c0*/  LEA R20, P4, R49, R72.reuse, 0x1 ;  /* 0x0000004831147211 */ /* 0x088fe200078808ff */
[C---:B------:R-:W-:Y:S01]  /*117d0*/  IMAD R133, R74.reuse, 0x4, R131 ;  /* 0x000000044a857824 */ /* 0x040fe200078e0283 */
[-C--:B------:R-:W-:Y:S01]  /*117e0*/  LEA.HI.X.SX32 R23, R103, R73.reuse, 0x1, P3 ;  /* 0x0000004967177211 */ /* 0x080fe200018f0eff */
[----:B------:R2:W-:Y:S01]  /*117f0*/  STG.E.U16 desc[UR4][R6.64], R43 ;  /* 0x0000002b06007986 */ /* 0x0005e2000c101504 */
[-C--:B------:R-:W-:Y:S01]  /*11800*/  LEA R14, P3, R61, R72.reuse, 0x1 ;  /* 0x000000483d0e7211 */ /* 0x080fe200078608ff */
[C---:B----4-:R-:W-:Y:S01]  /*11810*/  IMAD R39, R74.reuse, 0x4, R133 ;  /* 0x000000044a277824 */ /* 0x050fe200078e0285 */
[----:B------:R-:W-:Y:S01]  /*11820*/  PRMT R13, R43, 0x7632, R13 ;  /* 0x000076322b0d7816 */ /* 0x000fe2000000000d */
[----:B------:R1:W-:Y:S01]  /*11830*/  STG.E.U16 desc[UR4][R22.64], R8 ;  /* 0x0000000816007986 */ /* 0x0003e2000c101504 */
[----:B------:R-:W-:Y:S01]  /*11840*/  LEA.HI.X.SX32 R15, R61, R73, 0x1, P3 ;  /* 0x000000493d0f7211 */ /* 0x000fe200018f0eff */
[----:B------:R-:W-:Y:S01]  /*11850*/  IMAD R135, R74, 0x4, R39 ;  /* 0x000000044a877824 */ /* 0x000fe200078e0227 */
[----:B------:R-:W-:-:S02]  /*11860*/  LEA R12, P3, R105, R72, 0x1 ;  /* 0x00000048690c7211 */ /* 0x000fc400078608ff */
[----:B------:R-:W-:Y:S01]  /*11870*/  LEA.HI.X.SX32 R21, R49, R73, 0x1, P4 ;  /* 0x0000004931157211 */ /* 0x000fe200020f0eff */
[----:B------:R-:W-:Y:S01]  /*11880*/  IMAD R137, R74, 0x4, R135 ;  /* 0x000000044a897824 */ /* 0x000fe200078e0287 */
[----:B------:R3:W-:Y:S01]  /*11890*/  STG.E.U16 desc[UR4][R14.64], R13 ;  /* 0x0000000d0e007986 */ /* 0x0007e2000c101504 */
[----:B0-----:R-:W-:Y:S02]  /*118a0*/  PRMT R4, R52, 0x7632, R4 ;  /* 0x0000763234047816 */ /* 0x001fe40000000004 */
[----:B--2---:R-:W-:Y:S01]  /*118b0*/  PRMT R7, R68, 0x7632, R7 ;  /* 0x0000763244077816 */ /* 0x004fe20000000007 */
[----:B------:R0:W-:Y:S01]  /*118c0*/  STG.E.U16 desc[UR4][R20.64], R52 ;  /* 0x0000003414007986 */ /* 0x0001e2000c101504 */
[----:B------:R-:W-:Y:S02]  /*118d0*/  LEA R139, R74, R137, 0x2 ;  /* 0x000000894a8b7211 */ /* 0x000fe400078e10ff */
[----:B------:R-:W-:Y:S02]  /*118e0*/  LEA R42, P4, R45, R72, 0x1 ;  /* 0x000000482d2a7211 */ /* 0x000fe400078808ff */
[----:B-1----:R-:W-:-:S02]  /*118f0*/  PRMT R8, R54, 0x7632, R8 ;  /* 0x0000763236087816 */ /* 0x002fc40000000008 */
[-C--:B------:R-:W-:Y:S01]  /*11900*/  LEA.HI.X.SX32 R43, R45, R73.reuse, 0x1, P4 ;  /* 0x000000492d2b7211 */ /* 0x080fe200020f0eff */
[C---:B---3--:R-:W-:Y:S01]  /*11910*/  IMAD R15, R74.reuse, 0x4, R139 ;  /* 0x000000044a0f7824 */ /* 0x048fe200078e028b */
[-C--:B------:R-:W-:Y:S02]  /*11920*/  LEA.HI.X.SX32 R13, R105, R73.reuse, 0x1, P3 ;  /* 0x00000049690d7211 */ /* 0x080fe400018f0eff */
[-C--:B------:R-:W-:Y:S01]  /*11930*/  LEA R36, P3, R81, R72.reuse, 0x1 ;  /* 0x0000004851247211 */ /* 0x080fe200078608ff */
[----:B0-----:R-:W-:Y:S01]  /*11940*/  IMAD R21, R74, 0x4, R15 ;  /* 0x000000044a157824 */ /* 0x001fe200078e020f */
[-C--:B------:R-:W-:Y:S01]  /*11950*/  LEA R48, P4, R87, R72.reuse, 0x1 ;  /* 0x0000004857307211 */ /* 0x080fe200078808ff */
[----:B------:R0:W-:Y:S01]  /*11960*/  STG.E.U16 desc[UR4][R12.64], R68 ;  /* 0x000000440c007986 */ /* 0x0001e2000c101504 */
[----:B------:R-:W-:Y:S02]  /*11970*/  LEA.HI.X.SX32 R37, R81, R73, 0x1, P3 ;  /* 0x0000004951257211 */ /* 0x000fe400018f0eff */
[----:B------:R-:W-:-:S02]  /*11980*/  LEA R22, P3, R109, R72, 0x1 ;  /* 0x000000486d167211 */ /* 0x000fc400078608ff */
[-C--:B------:R-:W-:Y:S01]  /*11990*/  LEA.HI.X.SX32 R49, R87, R73.reuse, 0x1, P4 ;  /* 0x0000004957317211 */ /* 0x080fe200020f0eff */
[----:B------:R1:W-:Y:S01]  /*119a0*/  STG.E.U16 desc[UR4][R36.64], R4 ;  /* 0x0000000424007986 */ /* 0x0003e2000c101504 */
[-C--:B------:R-:W-:Y:S02]  /*119b0*/  LEA.HI.X.SX32 R23, R109, R73.reuse, 0x1, P3 ;  /* 0x000000496d177211 */ /* 0x080fe400018f0eff */
[-C--:B------:R-:W-:Y:S02]  /*119c0*/  LEA R6, P3, R11, R72.reuse, 0x1 ;  /* 0x000000480b067211 */ /* 0x080fe400078608ff */
[-C--:B------:R-:W-:Y:S01]  /*119d0*/  LEA R76, P4, R93, R72.reuse, 0x1 ;  /* 0x000000485d4c7211 */ /* 0x080fe200078808ff */
[----:B0-----:R-:W-:Y:S01]  /*119e0*/  IMAD R13, R74, 0x4, R21 ;  /* 0x000000044a0d7824 */ /* 0x001fe200078e0215 */
[----:B------:R0:W-:Y:S01]  /*119f0*/  STG.E.U16 desc[UR4][R22.64], R7 ;  /* 0x0000000716007986 */ /* 0x0001e2000c101504 */
[----:B------:R-:W-:Y:S02]  /*11a00*/  LEA.HI.X.SX32 R45, R83, R73, 0x1, P5 ;  /* 0x00000049532d7211 */ /* 0x000fe400028f0eff */
[----:B------:R-:W-:-:S02]  /*11a10*/  LEA R50, P5, R91, R72, 0x1 ;  /* 0x000000485b327211 */ /* 0x000fc400078a08ff */
[----:B-1----:R-:W-:Y:S02]  /*11a20*/  PRMT R4, R53, 0x7632, R4 ;  /* 0x0000763235047816 */ /* 0x002fe40000000004 */
[-C--:B------:R-:W-:Y:S02]  /*11a30*/  LEA.HI.X.SX32 R51, R91, R73.reuse, 0x1, P5 ;  /* 0x000000495b337211 */ /* 0x080fe400028f0eff */
[-C--:B------:R-:W-:Y:S02]  /*11a40*/  LEA R78, P5, R113, R72.reuse, 0x1 ;  /* 0x00000048714e7211 */ /* 0x080fe400078a08ff */
[----:B------:R-:W-:Y:S02]  /*11a50*/  PRMT R68, R18, 0x7632, R68 ;  /* 0x0000763212447816 */ /* 0x000fe40000000044 */
[----:B0-----:R-:W-:Y:S01]  /*11a60*/  LEA.HI.X.SX32 R7, R11, R73, 0x1, P3 ;  /* 0x000000490b077211 */ /* 0x001fe200018f0eff */
[----:B------:R-:W-:Y:S01]  /*11a70*/  IMAD R11, R74, 0x4, R13 ;  /* 0x000000044a0b7824 */ /* 0x000fe200078e020d */
[----:B------:R-:W-:-:S02]  /*11a80*/  LEA R40, P3, R111, R72, 0x1 ;  /* 0x000000486f287211 */ /* 0x000fc400078608ff */
[-C--:B------:R-:W-:Y:S01]  /*11a90*/  LEA.HI.X.SX32 R79, R113, R73.reuse, 0x1, P5 ;  /* 0x00000049714f7211 */ /* 0x080fe200028f0eff */
[C---:B------:R-:W-:Y:S01]  /*11aa0*/  IMAD R141, R74.reuse, 0x4, R11 ;  /* 0x000000044a8d7824 */ /* 0x040fe200078e020b */
[----:B------:R-:W-:Y:S01]  /*11ab0*/  LEA.HI.X.SX32 R41, R111, R73, 0x1, P3 ;  /* 0x000000496f297211 */ /* 0x000fe200018f0eff */
[----:B------:R0:W-:Y:S01]  /*11ac0*/  STG.E.U16 desc[UR4][R6.64], R53 ;  /* 0x0000003506007986 */ /* 0x0001e2000c101504 */
[CC--:B------:R-:W-:Y:S02]  /*11ad0*/  LEA R46, P3, R85.reuse, R72.reuse, 0x1 ;  /* 0x00000048552e7211 */ /* 0x0c0fe400078608ff */
[C---:B------:R-:W-:Y:S01]  /*11ae0*/  LEA R23, R74.reuse, R141, 0x2 ;  /* 0x0000008d4a177211 */ /* 0x040fe200078e10ff */
[----:B------:R1:W-:Y:S01]  /*11af0*/  STG.E.U16 desc[UR4][R40.64], R69 ;  /* 0x0000004528007986 */ /* 0x0003e2000c101504 */
[-C--:B------:R-:W-:Y:S02]  /*11b00*/  LEA.HI.X.SX32 R47, R85, R73.reuse, 0x1, P3 ;  /* 0x00000049552f7211 */ /* 0x080fe400018f0eff */
[-C--:B------:R-:W-:Y:S01]  /*11b10*/  LEA R60, P3, R77, R72.reuse, 0x1 ;  /* 0x000000484d3c7211 */ /* 0x080fe200078608ff */
[C---:B------:R-:W-:Y:S01]  /*11b20*/  IMAD R37, R74.reuse, 0x4, R23 ;  /* 0x000000044a257824 */ /* 0x040fe200078e0217 */
[-C--:B------:R-:W-:Y:S01]  /*11b30*/  LEA R84, P5, R115, R72.reuse, 0x1 ;  /* 0x0000004873547211 */ /* 0x080fe200078a08ff */
[----:B------:R-:W-:Y:S01]  /*11b40*/  STG.E.U16 desc[UR4][R42.64], R4 ;  /* 0x000000042a007986 */ /* 0x000fe2000c101504 */
[----:B------:R-:W-:Y:S01]  /*11b50*/  LEA.HI.X.SX32 R61, R77, R73, 0x1, P3 ;  /* 0x000000494d3d7211 */ /* 0x000fe200018f0eff */
[----:B------:R-:W-:Y:S01]  /*11b60*/  IMAD R143, R74, 0x4, R37 ;  /* 0x000000044a8f7824 */ /* 0x000fe200078e0225 */
[----:B------:R-:W-:-:S02]  /*11b70*/  LEA R80, P3, R95, R72, 0x1 ;  /* 0x000000485f507211 */ /* 0x000fc400078608ff */
[-C--:B------:R-:W-:Y:S01]  /*11b80*/  LEA.HI.X.SX32 R77, R93, R73.reuse, 0x1, P4 ;  /* 0x000000495d4d7211 */ /* 0x080fe200020f0eff */
[C---:B------:R-:W-:Y:S01]  /*11b90*/  IMAD R145, R74.reuse, 0x4, R143 ;  /* 0x000000044a917824 */ /* 0x040fe200078e028f */
[-C--:B------:R-:W-:Y:S02]  /*11ba0*/  LEA.HI.X.SX32 R81, R95, R73.reuse, 0x1, P3 ;  /* 0x000000495f517211 */ /* 0x080fe400018f0eff */
[-C--:B------:R-:W-:Y:S01]  /*11bb0*/  LEA R86, P3, R117, R72.reuse, 0x1 ;  /* 0x0000004875567211 */ /* 0x080fe200078608ff */
[C---:B------:R-:W-:Y:S01]  /*11bc0*/  IMAD R147, R74.reuse, 0x4, R145 ;  /* 0x000000044a937824 */ /* 0x040fe200078e0291 */
[-C--:B------:R-:W-:Y:S02]  /*11bd0*/  LEA R82, P4, R97, R72.reuse, 0x1 ;  /* 0x0000004861527211 */ /* 0x080fe400078808ff */
[----:B------:R-:W-:Y:S01]  /*11be0*/  LEA.HI.X.SX32 R87, R117, R73, 0x1, P3 ;  /* 0x0000004975577211 */ /* 0x000fe200018f0eff */
[----:B------:R-:W-:Y:S01]  /*11bf0*/  IMAD R149, R74, 0x4, R147 ;  /* 0x000000044a957824 */ /* 0x000fe200078e0293 */
[----:B------:R-:W-:-:S02]  /*11c00*/  LEA R92, P3, R107, R72, 0x1 ;  /* 0x000000486b5c7211 */ /* 0x000fc400078608ff */
[----:B------:R-:W-:Y:S02]  /*11c10*/  LEA.HI.X.SX32 R83, R97, R73, 0x1, P4 ;  /* 0x0000004961537211 */ /* 0x000fe400020f0eff */
[C---:B------:R-:W-:Y:S02]  /*11c20*/  LEA R151, R74.reuse, R149, 0x2 ;  /* 0x000000954a977211 */ /* 0x040fe400078e10ff */
[-C--:B------:R-:W-:Y:S02]  /*11c30*/  LEA R88, P4, R99, R72.reuse, 0x1 ;  /* 0x0000004863587211 */ /* 0x080fe400078808ff */
[-C--:B------:R-:W-:Y:S01]  /*11c40*/  LEA.HI.X.SX32 R93, R107, R73.reuse, 0x1, P3 ;  /* 0x000000496b5d7211 */ /* 0x080fe200018f0eff */
[C---:B------:R-:W-:Y:S01]  /*11c50*/  IMAD R153, R74.reuse, 0x4, R151 ;  /* 0x000000044a997824 */ /* 0x040fe200078e0297 */
[----:B------:R-:W-:Y:S02]  /*11c60*/  LEA R98, P3, R75, R72, 0x1 ;  /* 0x000000484b627211 */ /* 0x000fe400078608ff */
[-C--:B------:R-:W-:Y:S01]  /*11c70*/  LEA.HI.X.SX32 R89, R99, R73.reuse, 0x1, P4 ;  /* 0x0000004963597211 */ /* 0x080fe200020f0eff */
[----:B------:R-:W-:Y:S01]  /*11c80*/  IMAD R155, R74, 0x4, R153 ;  /* 0x000000044a9b7824 */ /* 0x000fe200078e0299 */
[----:B------:R-:W-:-:S02]  /*11c90*/  LEA.HI.X.SX32 R99, R75, R73, 0x1, P3 ;  /* 0x000000494b637211 */ /* 0x000fc400018f0eff */
[-C--:B------:R-:W-:Y:S01]  /*11ca0*/  LEA.HI.X.SX32 R85, R115, R73.reuse, 0x1, P5 ;  /* 0x0000004973557211 */ /* 0x080fe200028f0eff */
[C---:B------:R-:W-:Y:S01]  /*11cb0*/  IMAD R157, R74.reuse, 0x4, R155 ;  /* 0x000000044a9d7824 */ /* 0x040fe200078e029b */
[-C--:B------:R-:W-:Y:S02]  /*11cc0*/  LEA R90, P5, R101, R72.reuse, 0x1 ;  /* 0x00000048655a7211 */ /* 0x080fe400078a08ff */
[-C--:B------:R-:W-:Y:S01]  /*11cd0*/  LEA R94, P4, R119, R72.reuse, 0x1 ;  /* 0x00000048775e7211 */ /* 0x080fe200078808ff */
[C---:B------:R-:W-:Y:S01]  /*11ce0*/  IMAD R159, R74.reuse, 0x4, R157 ;  /* 0x000000044a9f7824 */ /* 0x040fe200078e029d */
[-C--:B------:R-:W-:Y:S02]  /*11cf0*/  LEA.HI.X.SX32 R91, R101, R73.reuse, 0x1, P5 ;  /* 0x00000049655b7211 */ /* 0x080fe400028f0eff */
[----:B------:R-:W-:Y:S01]  /*11d00*/  LEA R96, P5, R121, R72, 0x1 ;  /* 0x0000004879607211 */ /* 0x000fe200078a08ff */
[----:B------:R-:W-:Y:S01]  /*11d10*/  IMAD R75, R74, 0x4, R159 ;  /* 0x000000044a4b7824 */ /* 0x000fe200078e029f */
[----:B------:R-:W-:-:S02]  /*11d20*/  LEA.HI.X.SX32 R95, R119, R73, 0x1, P4 ;  /* 0x00000049775f7211 */ /* 0x000fc400020f0eff */
[-C--:B------:R-:W-:Y:S02]  /*11d30*/  LEA R100, P4, R123, R72.reuse, 0x1 ;  /* 0x000000487b647211 */ /* 0x080fe400078808ff */
[C---:B------:R-:W-:Y:S02]  /*11d40*/  LEA R161, R74.reuse, R75, 0x2 ;  /* 0x0000004b4aa17211 */ /* 0x040fe400078e10ff */
[-C--:B------:R-:W-:Y:S02]  /*11d50*/  LEA.HI.X.SX32 R97, R121, R73.reuse, 0x1, P5 ;  /* 0x0000004979617211 */ /* 0x080fe400028f0eff */
[-C--:B------:R-:W-:Y:S01]  /*11d60*/  LEA R102, P5, R125, R72.reuse, 0x1 ;  /* 0x000000487d667211 */ /* 0x080fe200078a08ff */
[C---:B------:R-:W-:Y:S01]  /*11d70*/  IMAD R163, R74.reuse, 0x4, R161 ;  /* 0x000000044aa37824 */ /* 0x040fe200078e02a1 */
[-C--:B------:R-:W-:Y:S02]  /*11d80*/  LEA.HI.X.SX32 R101, R123, R73.reuse, 0x1, P4 ;  /* 0x000000497b657211 */ /* 0x080fe400020f0eff */
[----:B------:R-:W-:Y:S01]  /*11d90*/  LEA R106, P4, R129, R72, 0x1 ;  /* 0x00000048816a7211 */ /* 0x000fe200078808ff */
[----:B------:R-:W-:Y:S01]  /*11da0*/  IMAD R165, R74, 0x4, R163 ;  /* 0x000000044aa57824 */ /* 0x000fe200078e02a3 */
[----:B------:R-:W-:-:S02]  /*11db0*/  LEA.HI.X.SX32 R103, R125, R73, 0x1, P5 ;  /* 0x000000497d677211 */ /* 0x000fc400028f0eff */
[-C--:B------:R-:W-:Y:S01]  /*11dc0*/  LEA R104, P3, R127, R72.reuse, 0x1 ;  /* 0x000000487f687211 */ /* 0x080fe200078608ff */
[----:B------:R-:W-:Y:S01]  /*11dd0*/  IMAD R167, R74, 0x4, R165 ;  /* 0x000000044aa77824 */ /* 0x000fe200078e02a5 */
[-C--:B------:R-:W-:Y:S02]  /*11de0*/  LEA R108, P5, R131, R72.reuse, 0x1 ;  /* 0x00000048836c7211 */ /* 0x080fe400078a08ff */
[-C--:B------:R-:W-:Y:S02]  /*11df0*/  LEA.HI.X.SX32 R107, R129, R73.reuse, 0x1, P4 ;  /* 0x00000049816b7211 */ /* 0x080fe400020f0eff */
[----:B------:R-:W-:Y:S02]  /*11e00*/  LEA R112, P4, R39, R72, 0x1 ;  /* 0x0000004827707211 */ /* 0x000fe400078808ff */
[-C--:B------:R-:W-:Y:S02]  /*11e10*/  LEA.HI.X.SX32 R105, R127, R73.reuse, 0x1, P3 ;  /* 0x000000497f697211 */ /* 0x080fe400018f0eff */
[----:B------:R-:W-:-:S02]  /*11e20*/  LEA.HI.X.SX32 R109, R131, R73, 0x1, P5 ;  /* 0x00000049836d7211 */ /* 0x000fc400028f0eff */
[-C--:B------:R-:W-:Y:S02]  /*11e30*/  LEA R110, P3, R133, R72.reuse, 0x1 ;  /* 0x00000048856e7211 */ /* 0x080fe400078608ff */
[-C--:B------:R-:W-:Y:S02]  /*11e40*/  LEA R114, P5, R135, R72.reuse, 0x1 ;  /* 0x0000004887727211 */ /* 0x080fe400078a08ff */
[-C--:B------:R-:W-:Y:S01]  /*11e50*/  LEA.HI.X.SX32 R113, R39, R73.reuse, 0x1, P4 ;  /* 0x0000004927717211 */ /* 0x080fe200020f0eff */
[C---:B------:R-:W-:Y:S01]  /*11e60*/  IMAD R39, R74.reuse, 0x4, R167 ;  /* 0x000000044a277824 */ /* 0x040fe200078e02a7 */
[-C--:B------:R-:W-:Y:S02]  /*11e70*/  LEA.HI.X.SX32 R111, R133, R73.reuse, 0x1, P3 ;  /* 0x00000049856f7211 */ /* 0x080fe400018f0eff */
[----:B------:R-:W-:Y:S01]  /*11e80*/  LEA.HI.X.SX32 R115, R135, R73, 0x1, P5 ;  /* 0x0000004987737211 */ /* 0x000fe200028f0eff */
[----:B------:R-:W-:Y:S01]  /*11e90*/  IMAD R169, R74, 0x4, R39 ;  /* 0x000000044aa97824 */ /* 0x000fe200078e0227 */
[----:B------:R-:W-:-:S02]  /*11ea0*/  LEA R116, P3, R137, R72, 0x1 ;  /* 0x0000004889747211 */ /* 0x000fc400078608ff */
[-C--:B------:R-:W-:Y:S02]  /*11eb0*/  LEA R120, P5, R15, R72.reuse, 0x1 ;  /* 0x000000480f787211 */ /* 0x080fe400078a08ff */
[-C--:B------:R-:W-:Y:S02]  /*11ec0*/  LEA.HI.X.SX32 R117, R137, R73.reuse, 0x1, P3 ;  /* 0x0000004989757211 */ /* 0x080fe400018f0eff */
[----:B------:R-:W-:Y:S02]  /*11ed0*/  LEA.HI.X.SX32 R121, R15, R73, 0x1, P5 ;  /* 0x000000490f797211 */ /* 0x000fe400028f0eff */
[-C--:B------:R-:W-:Y:S02]  /*11ee0*/  LEA R122, P3, R21, R72.reuse, 0x1 ;  /* 0x00000048157a7211 */ /* 0x080fe400078608ff */
[----:B------:R-:W-:Y:S02]  /*11ef0*/  LEA R15, R74, R169, 0x2 ;  /* 0x000000a94a0f7211 */ /* 0x000fe400078e10ff */
[----:B------:R-:W-:-:S02]  /*11f00*/  LEA R118, P4, R139, R72, 0x1 ;  /* 0x000000488b767211 */ /* 0x000fc400078808ff */
[-C--:B------:R-:W-:Y:S02]  /*11f10*/  LEA R126, P5, R11, R72.reuse, 0x1 ;  /* 0x000000480b7e7211 */ /* 0x080fe400078a08ff */
[-C--:B------:R-:W-:Y:S01]  /*11f20*/  LEA.HI.X.SX32 R123, R21, R73.reuse, 0x1, P3 ;  /* 0x00000049157b7211 */ /* 0x080fe200018f0eff */
[C---:B------:R-:W-:Y:S01]  /*11f30*/  IMAD R21, R74.reuse, 0x4, R15 ;  /* 0x000000044a157824 */ /* 0x040fe200078e020f */
[-C--:B------:R-:W-:Y:S02]  /*11f40*/  LEA.HI.X.SX32 R119, R139, R73.reuse, 0x1, P4 ;  /* 0x000000498b777211 */ /* 0x080fe400020f0eff */
[----:B------:R-:W-:Y:S02]  /*11f50*/  LEA R124, P4, R13, R72, 0x1 ;  /* 0x000000480d7c7211 */ /* 0x000fe400078808ff */
[-C--:B------:R-:W-:Y:S01]  /*11f60*/  LEA.HI.X.SX32 R127, R11, R73.reuse, 0x1, P5 ;  /* 0x000000490b7f7211 */ /* 0x080fe200028f0eff */
[----:B------:R-:W-:Y:S01]  /*11f70*/  IMAD R11, R74, 0x4, R21 ;  /* 0x000000044a0b7824 */ /* 0x000fe200078e0215 */
[----:B------:R-:W-:-:S02]  /*11f80*/  LEA.HI.X.SX32 R125, R13, R73, 0x1, P4 ;  /* 0x000000490d7d7211 */ /* 0x000fc400020f0eff */
[-C--:B------:R-:W-:Y:S01]  /*11f90*/  LEA R130, P4, R23, R72.reuse, 0x1 ;  /* 0x0000004817827211 */ /* 0x080fe200078808ff */
[C---:B------:R-:W-:Y:S01]  /*11fa0*/  IMAD R13, R74.reuse, 0x4, R11 ;  /* 0x000000044a0d7824 */ /* 0x040fe200078e020b */
[-C--:B------:R-:W-:Y:S02]  /*11fb0*/  LEA R132, P5, R37, R72.reuse, 0x1 ;  /* 0x0000004825847211 */ /* 0x080fe400078a08ff */
[-C--:B------:R-:W-:Y:S01]  /*11fc0*/  LEA.HI.X.SX32 R131, R23, R73.reuse, 0x1, P4 ;  /* 0x0000004917837211 */ /* 0x080fe200020f0eff */
[C---:B------:R-:W-:Y:S01]  /*11fd0*/  IMAD R23, R74.reuse, 0x4, R13 ;  /* 0x000000044a177824 */ /* 0x040fe200078e020d */
[----:B------:R-:W-:Y:S02]  /*11fe0*/  LEA.HI.X.SX32 R133, R37, R73, 0x1, P5 ;  /* 0x0000004925857211 */ /* 0x000fe400028f0eff */
[-C--:B------:R-:W-:Y:S01]  /*11ff0*/  LEA R128, P3, R141, R72.reuse, 0x1 ;  /* 0x000000488d807211 */ /* 0x080fe200078608ff */
[----:B------:R-:W-:Y:S01]  /*12000*/  IMAD R37, R74, 0x4, R23 ;  /* 0x000000044a257824 */ /* 0x000fe200078e0217 */
[----:B------:R-:W-:-:S02]  /*12010*/  LEA R138, P5, R147, R72, 0x1 ;  /* 0x00000048938a7211 */ /* 0x000fc400078a08ff */
[----:B------:R-:W-:Y:S02]  /*12020*/  LEA.HI.X.SX32 R129, R141, R73, 0x1, P3 ;  /* 0x000000498d817211 */ /* 0x000fe400018f0eff */
[C---:B------:R-:W-:Y:S02]  /*12030*/  LEA R179, R74.reuse, R37, 0x2 ;  /* 0x000000254ab37211 */ /* 0x040fe400078e10ff */
[-C--:B------:R-:W-:Y:S02]  /*12040*/  LEA R134, P3, R143, R72.reuse, 0x1 ;  /* 0x000000488f867211 */ /* 0x080fe400078608ff */
[-C--:B------:R-:W-:Y:S01]  /*12050*/  LEA R136, P4, R145, R72.reuse, 0x1 ;  /* 0x0000004891887211 */ /* 0x080fe200078808ff */
[C---:B------:R-:W-:Y:S01]  /*12060*/  IMAD R181, R74.reuse, 0x4, R179 ;  /* 0x000000044ab57824 */ /* 0x040fe200078e02b3 */
[-C--:B------:R-:W-:Y:S02]  /*12070*/  LEA.HI.X.SX32 R135, R143, R73.reuse, 0x1, P3 ;  /* 0x000000498f877211 */ /* 0x080fe400018f0eff */
[----:B------:R-:W-:Y:S01]  /*12080*/  LEA R140, P3, R149, R72, 0x1 ;  /* 0x00000048958c7211 */ /* 0x000fe200078608ff */
[----:B------:R-:W-:Y:S01]  /*12090*/  IMAD R183, R74, 0x4, R181 ;  /* 0x000000044ab77824 */ /* 0x000fe200078e02b5 */
[----:B------:R-:W-:-:S02]  /*120a0*/  LEA.HI.X.SX32 R139, R147, R73, 0x1, P5 ;  /* 0x00000049938b7211 */ /* 0x000fc400028f0eff */
[-C--:B------:R-:W-:Y:S01]  /*120b0*/  LEA.HI.X.SX32 R141, R149, R73.reuse, 0x1, P3 ;  /* 0x00000049958d7211 */ /* 0x080fe200018f0eff */
[C---:B------:R-:W-:Y:S01]  /*120c0*/  IMAD R185, R74.reuse, 0x4, R183 ;  /* 0x000000044ab97824 */ /* 0x040fe200078e02b7 */
[-C--:B------:R-:W-:Y:S02]  /*120d0*/  LEA R146, P3, R155, R72.reuse, 0x1 ;  /* 0x000000489b927211 */ /* 0x080fe400078608ff */
[-C--:B------:R-:W-:Y:S01]  /*120e0*/  LEA R144, P5, R153, R72.reuse, 0x1 ;  /* 0x0000004899907211 */ /* 0x080fe200078a08ff */
[----:B------:R-:W-:Y:S01]  /*120f0*/  IMAD R187, R74, 0x4, R185 ;  /* 0x000000044abb7824 */ /* 0x000fe200078e02b9 */
[-C--:B------:R-:W-:Y:S02]  /*12100*/  LEA.HI.X.SX32 R147, R155, R73.reuse, 0x1, P3 ;  /* 0x000000499b937211 */ /* 0x080fe400018f0eff */
[----:B------:R-:W-:Y:S02]  /*12110*/  LEA R152, P3, R75, R72, 0x1 ;  /* 0x000000484b987211 */ /* 0x000fe400078608ff */
[----:B------:R-:W-:-:S02]  /*12120*/  LEA.HI.X.SX32 R137, R145, R73, 0x1, P4 ;  /* 0x0000004991897211 */ /* 0x000fc400020f0eff */
[-C--:B------:R-:W-:Y:S02]  /*12130*/  LEA R142, P4, R151, R72.reuse, 0x1 ;  /* 0x00000048978e7211 */ /* 0x080fe400078808ff */
[-C--:B------:R-:W-:Y:S02]  /*12140*/  LEA.HI.X.SX32 R145, R153, R73.reuse, 0x1, P5 ;  /* 0x0000004999917211 */ /* 0x080fe400028f0eff */
[-C--:B------:R-:W-:Y:S02]  /*12150*/  LEA R150, P5, R159, R72.reuse, 0x1 ;  /* 0x000000489f967211 */ /* 0x080fe400078a08ff */
[-C--:B------:R-:W-:Y:S01]  /*12160*/  LEA.HI.X.SX32 R153, R75, R73.reuse, 0x1, P3 ;  /* 0x000000494b997211 */ /* 0x080fe200018f0eff */
[----:B------:R-:W-:Y:S01]  /*12170*/  IMAD R75, R74, 0x4, R187 ;  /* 0x000000044a4b7824 */ /* 0x000fe200078e02bb */
[----:B------:R-:W-:Y:S02]  /*12180*/  LEA.HI.X.SX32 R143, R151, R73, 0x1, P4 ;  /* 0x00000049978f7211 */ /* 0x000fe400020f0eff */
[----:B------:R-:W-:-:S02]  /*12190*/  LEA R148, P4, R157, R72, 0x1 ;  /* 0x000000489d947211 */ /* 0x000fc400078808ff */
[----:B------:R-:W-:Y:S02]  /*121a0*/  LEA.HI.X.SX32 R151, R159, R73, 0x1, P5 ;  /* 0x000000499f977211 */ /* 0x000fe400028f0eff */
[-C--:B------:R-:W-:Y:S02]  /*121b0*/  LEA R156, P5, R163, R72.reuse, 0x1 ;  /* 0x00000048a39c7211 */ /* 0x080fe400078a08ff */
[C---:B------:R-:W-:Y:S02]  /*121c0*/  LEA R191, R74.reuse, R75, 0x2 ;  /* 0x0000004b4abf7211 */ /* 0x040fe400078e10ff */
[-C--:B------:R-:W-:Y:S02]  /*121d0*/  LEA.HI.X.SX32 R149, R157, R73.reuse, 0x1, P4 ;  /* 0x000000499d957211 */ /* 0x080fe400020f0eff */
[----:B------:R-:W-:Y:S01]  /*121e0*/  LEA R154, P4, R161, R72, 0x1 ;  /* 0x00000048a19a7211 */ /* 0x000fe200078808ff */
[----:B------:R-:W-:Y:S01]  /*121f0*/  IMAD R193, R74, 0x4, R191 ;  /* 0x000000044ac17824 */ /* 0x000fe200078e02bf */
[----:B------:R-:W-:-:S02]  /*12200*/  LEA.HI.X.SX32 R157, R163, R73, 0x1, P5 ;  /* 0x00000049a39d7211 */ /* 0x000fc400028f0eff */
[-C--:B------:R-:W-:Y:S02]  /*12210*/  LEA R162, P5, R39, R72.reuse, 0x1 ;  /* 0x0000004827a27211 */ /* 0x080fe400078a08ff */
[-C--:B------:R-:W-:Y:S02]  /*12220*/  LEA.HI.X.SX32 R155, R161, R73.reuse, 0x1, P4 ;  /* 0x00000049a19b7211 */ /* 0x080fe400020f0eff */
[-C--:B------:R-:W-:Y:S02]  /*12230*/  LEA R158, P3, R165, R72.reuse, 0x1 ;  /* 0x00000048a59e7211 */ /* 0x080fe400078608ff */
[----:B------:R-:W-:Y:S02]  /*12240*/  LEA R160, P4, R167, R72, 0x1 ;  /* 0x00000048a7a07211 */ /* 0x000fe400078808ff */
[-C--:B------:R-:W-:Y:S01]  /*12250*/  LEA.HI.X.SX32 R163, R39, R73.reuse, 0x1, P5 ;  /* 0x0000004927a37211 */ /* 0x080fe200028f0eff */
[----:B------:R-:W-:Y:S01]  /*12260*/  IMAD R39, R74, 0x4, R193 ;  /* 0x000000044a277824 */ /* 0x000fe200078e02c1 */
[----:B------:R-:W-:-:S02]  /*12270*/  LEA.HI.X.SX32 R159, R165, R73, 0x1, P3 ;  /* 0x00000049a59f7211 */ /* 0x000fc400018f0eff */
[-C--:B------:R-:W-:Y:S01]  /*12280*/  LEA.HI.X.SX32 R161, R167, R73.reuse, 0x1, P4 ;  /* 0x00000049a7a17211 */ /* 0x080fe200020f0eff */
[C---:B------:R-:W-:Y:S01]  /*12290*/  IMAD R197, R74.reuse, 0x4, R39 ;  /* 0x000000044ac57824 */ /* 0x040fe200078e0227 */
[-C--:B------:R-:W-:Y:S02]  /*122a0*/  LEA R164, P3, R169, R72.reuse, 0x1 ;  /* 0x00000048a9a47211 */ /* 0x080fe400078608ff */
[-C--:B------:R-:W-:Y:S02]  /*122b0*/  LEA R166, P4, R15, R72.reuse, 0x1 ;  /* 0x000000480fa67211 */ /* 0x080fe400078808ff */
[-C--:B------:R-:W-:Y:S02]  /*122c0*/  LEA.HI.X.SX32 R165, R169, R73.reuse, 0x1, P3 ;  /* 0x00000049a9a57211 */ /* 0x080fe400018f0eff */
[----:B------:R-:W-:Y:S01]  /*122d0*/  LEA.HI.X.SX32 R167, R15, R73, 0x1, P4 ;  /* 0x000000490fa77211 */ /* 0x000fe200020f0eff */
[----:B------:R-:W-:Y:S01]  /*122e0*/  IMAD R15, R74, 0x4, R197 ;  /* 0x000000044a0f7824 */ /* 0x000fe200078e02c5 */
[----:B------:R-:W-:-:S02]  /*122f0*/  LEA R170, P3, R11, R72, 0x1 ;  /* 0x000000480baa7211 */ /* 0x000fc400078608ff */
[-C--:B------:R-:W-:Y:S02]  /*12300*/  LEA R172, P4, R13, R72.reuse, 0x1 ;  /* 0x000000480dac7211 */ /* 0x080fe400078808ff */
[-C--:B------:R-:W-:Y:S01]  /*12310*/  LEA.HI.X.SX32 R171, R11, R73.reuse, 0x1, P3 ;  /* 0x000000490bab7211 */ /* 0x080fe200018f0eff */
[C---:B------:R-:W-:Y:S01]  /*12320*/  IMAD R11, R74.reuse, 0x4, R15 ;  /* 0x000000044a0b7824 */ /* 0x040fe200078e020f */
[----:B------:R-:W-:Y:S02]  /*12330*/  LEA R168, P5, R21, R72, 0x1 ;  /* 0x0000004815a87211 */ /* 0x000fe400078a08ff */
[----:B------:R-:W-:Y:S02]  /*12340*/  LEA.HI.X.SX32 R173, R13, R73, 0x1, P4 ;  /* 0x000000490dad7211 */ /* 0x000fe400020f0eff */
[----:B------:R-:W-:Y:S02]  /*12350*/  LEA R13, R74, R11, 0x2 ;  /* 0x0000000b4a0d7211 */ /* 0x000fe400078e10ff */
        /* <DEDUP_REMOVED lines=10> */
[-C--:B------:R-:W-:Y:S01]  /*12400*/  LEA.HI.X.SX32 R183, R183, R73.reuse, 0x1, P3 ;  /* 0x00000049b7b77211 */ /* 0x080fe200018f0eff */
[C---:B------:R-:W-:Y:S01]  /*12410*/  IMAD R211, R74.reuse, 0x4, R37 ;  /* 0x000000044ad37824 */ /* 0x040fe200078e0225 */
[-C--:B------:R-:W-:Y:S02]  /*12420*/  LEA R188, P3, R75, R72.reuse, 0x1 ;  /* 0x000000484bbc7211 */ /* 0x080fe400078608ff */
[-C--:B------:R-:W-:Y:S02]  /*12430*/  LEA R178, P4, R179, R72.reuse, 0x1 ;  /* 0x00000048b3b27211 */ /* 0x080fe400078808ff */
[-C--:B------:R-:W-:Y:S02]  /*12440*/  LEA.HI.X.SX32 R181, R181, R73.reuse, 0x1, P5 ;  /* 0x00000049b5b57211 */ /* 0x080fe400028f0eff */
[----:B------:R-:W-:Y:S02]  /*12450*/  LEA R186, P5, R187, R72, 0x1 ;  /* 0x00000048bbba7211 */ /* 0x000fe400078a08ff */
[-C--:B------:R-:W-:Y:S01]  /*12460*/  LEA.HI.X.SX32 R189, R75, R73.reuse, 0x1, P3 ;  /* 0x000000494bbd7211 */ /* 0x080fe200018f0eff */
[----:B------:R-:W-:Y:S01]  /*12470*/  IMAD R75, R74, 0x4, R211 ;  /* 0x000000044a4b7824 */ /* 0x000fe200078e02d3 */
[----:B------:R-:W-:-:S02]  /*12480*/  LEA.HI.X.SX32 R179, R179, R73, 0x1, P4 ;  /* 0x00000049b3b37211 */ /* 0x000fc400020f0eff */
[-C--:B------:R-:W-:Y:S02]  /*12490*/  LEA R184, P4, R185, R72.reuse, 0x1 ;  /* 0x00000048b9b87211 */ /* 0x080fe400078808ff */
[----:B------:R-:W-:Y:S02]  /*124a0*/  LEA.HI.X.SX32 R187, R187, R73, 0x1, P5 ;  /* 0x00000049bbbb7211 */ /* 0x000fe400028f0eff */
[-C--:B------:R-:W-:Y:S02]  /*124b0*/  LEA R192, P5, R193, R72.reuse, 0x1 ;  /* 0x00000048c1c07211 */ /* 0x080fe400078a08ff */
[----:B------:R-:W-:Y:S02]  /*124c0*/  LEA R194, P3, R39, R72, 0x1 ;  /* 0x0000004827c27211 */ /* 0x000fe400078608ff */
[----:B------:R-:W-:Y:S02]  /*124d0*/  LEA R215, R74, R75, 0x2 ;  /* 0x0000004b4ad77211 */ /* 0x000fe400078e10ff */
        /* <DEDUP_REMOVED lines=8> */
[-C--:B------:R-:W-:Y:S01]  /*12560*/  LEA.HI.X.SX32 R199, R15, R73.reuse, 0x1, P5 ;  /* 0x000000490fc77211 */ /* 0x080fe200028f0eff */
[C---:B------:R-:W-:Y:S01]  /*12570*/  IMAD R15, R74.reuse, 0x4, R39 ;  /* 0x000000044a0f7824 */ /* 0x040fe200078e0227 */
[-C--:B------:R-:W-:Y:S02]  /*12580*/  LEA R200, P3, R11, R72.reuse, 0x1 ;  /* 0x000000480bc87211 */ /* 0x080fe400078608ff */
[-C--:B------:R-:W-:Y:S02]  /*12590*/  LEA.HI.X.SX32 R197, R197, R73.reuse, 0x1, P4 ;  /* 0x00000049c5c57211 */ /* 0x080fe400020f0eff */
[-C--:B------:R-:W-:Y:S02]  /*125a0*/  LEA R202, P4, R13, R72.reuse, 0x1 ;  /* 0x000000480dca7211 */ /* 0x080fe400078808ff */
[----:B------:R-:W-:Y:S01]  /*125b0*/  LEA.HI.X.SX32 R201, R11, R73, 0x1, P3 ;  /* 0x000000490bc97211 */ /* 0x000fe200018f0eff */
[----:B------:R-:W-:Y:S01]  /*125c0*/  IMAD R11, R74, 0x4, R15 ;  /* 0x000000044a0b7824 */ /* 0x000fe200078e020f */
[----:B------:R-:W-:-:S02]  /*125d0*/  LEA R204, P5, R21, R72, 0x1 ;  /* 0x0000004815cc7211 */ /* 0x000fc400078a08ff */
[-C--:B------:R-:W-:Y:S01]  /*125e0*/  LEA.HI.X.SX32 R203, R13, R73.reuse, 0x1, P4 ;  /* 0x000000490dcb7211 */ /* 0x080fe200020f0eff */
[C---:B------:R-:W-:Y:S01]  /*125f0*/  IMAD R13, R74.reuse, 0x4, R11 ;  /* 0x000000044a0d7824 */ /* 0x040fe200078e020b */
[-C--:B------:R-:W-:Y:S02]  /*12600*/  LEA.HI.X.SX32 R205, R21, R73.reuse, 0x1, P5 ;  /* 0x0000004915cd7211 */ /* 0x080fe400028f0eff */
[-C--:B------:R-:W-:Y:S01]  /*12610*/  LEA R206, P3, R23, R72.reuse, 0x1 ;  /* 0x0000004817ce7211 */ /* 0x080fe200078608ff */
[----:B------:R-:W-:Y:S01]  /*12620*/  IMAD R21, R74, 0x4, R13 ;  /* 0x000000044a157824 */ /* 0x000fe200078e020d */
[-C--:B------:R-:W-:Y:S02]  /*12630*/  LEA R208, P4, R37, R72.reuse, 0x1 ;  /* 0x0000004825d07211 */ /* 0x080fe400078808ff */
[----:B------:R-:W-:Y:S02]  /*12640*/  LEA R210, P5, R211, R72, 0x1 ;  /* 0x00000048d3d27211 */ /* 0x000fe400078a08ff */
[----:B------:R-:W-:-:S02]  /*12650*/  LEA.HI.X.SX32 R207, R23, R73, 0x1, P3 ;  /* 0x0000004917cf7211 */ /* 0x000fc400018f0eff */
[C---:B------:R-:W-:Y:S02]  /*12660*/  LEA R23, R74.reuse, R21, 0x2 ;  /* 0x000000154a177211 */ /* 0x040fe400078e10ff */
[-C--:B------:R-:W-:Y:S02]  /*12670*/  LEA.HI.X.SX32 R209, R37, R73.reuse, 0x1, P4 ;  /* 0x0000004925d17211 */ /* 0x080fe400020f0eff */
[----:B------:R-:W-:Y:S01]  /*12680*/  LEA.HI.X.SX32 R211, R211, R73, 0x1, P5 ;  /* 0x00000049d3d37211 */ /* 0x000fe200028f0eff */
[----:B------:R-:W-:Y:S01]  /*12690*/  IMAD R37, R74, 0x4, R23 ;  /* 0x000000044a257824 */ /* 0x000fe200078e0217 */
[-C--:B------:R-:W-:Y:S02]  /*126a0*/  LEA R212, P3, R75, R72.reuse, 0x1 ;  /* 0x000000484bd47211 */ /* 0x080fe400078608ff */
[-C--:B------:R-:W-:Y:S02]  /*126b0*/  LEA R214, P4, R215, R72.reuse, 0x1 ;  /* 0x00000048d7d67211 */ /* 0x080fe400078808ff */
[----:B------:R-:W-:-:S02]  /*126c0*/  LEA R216, P5, R39, R72, 0x1 ;  /* 0x0000004827d87211 */ /* 0x000fc400078a08ff */
[-C--:B------:R-:W-:Y:S02]  /*126d0*/  LEA.HI.X.SX32 R213, R75, R73.reuse, 0x1, P3 ;  /* 0x000000494bd57211 */ /* 0x080fe400018f0eff */
[-C--:B------:R-:W-:Y:S02]  /*126e0*/  LEA.HI.X.SX32 R215, R215, R73.reuse, 0x1, P4 ;  /* 0x00000049d7d77211 */ /* 0x080fe400020f0eff */
[-C--:B------:R-:W-:Y:S01]  /*126f0*/  LEA.HI.X.SX32 R217, R39, R73.reuse, 0x1, P5 ;  /* 0x0000004927d97211 */ /* 0x080fe200028f0eff */
[C---:B------:R-:W-:Y:S01]  /*12700*/  IMAD R39, R74.reuse, 0x4, R37 ;  /* 0x000000044a277824 */ /* 0x040fe200078e0225 */
[-C--:B------:R-:W-:Y:S02]  /*12710*/  LEA R218, P3, R15, R72.reuse, 0x1 ;  /* 0x000000480fda7211 */ /* 0x080fe400078608ff */
        /* <DEDUP_REMOVED lines=8> */
[----:B------:R-:W-:Y:S01]  /*127a0*/  IMAD R75, R74, 0x4, R11 ;  /* 0x000000044a4b7824 */ /* 0x000fe200078e020b */
[-C--:B------:R-:W-:Y:S02]  /*127b0*/  LEA R232, P4, R15, R72.reuse, 0x1 ;  /* 0x000000480fe87211 */ /* 0x080fe400078808ff */
[----:B------:R-:W-:Y:S02]  /*127c0*/  LEA R224, P3, R21, R72, 0x1 ;  /* 0x0000004815e07211 */ /* 0x000fe400078608ff */
[----:B------:R-:W-:-:S02]  /*127d0*/  LEA.HI.X.SX32 R223, R13, R73, 0x1, P5 ;  /* 0x000000490ddf7211 */ /* 0x000fc400028f0eff */
[-C--:B------:R-:W-:Y:S02]  /*127e0*/  LEA.HI.X.SX32 R233, R15, R73.reuse, 0x1, P4 ;  /* 0x000000490fe97211 */ /* 0x080fe400020f0eff */
[-C--:B------:R-:W-:Y:S01]  /*127f0*/  LEA.HI.X.SX32 R225, R21, R73.reuse, 0x1, P3 ;  /* 0x0000004915e17211 */ /* 0x080fe200018f0eff */
[----:B------:R-:W2:Y:S01]  /*12800*/  LDS.128 R12, [R5] ;  /* 0x00000000050c7984 */ /* 0x000ea20000000c00 */
[-C--:B------:R-:W-:Y:S02]  /*12810*/  LEA R228, P5, R37, R72.reuse, 0x1 ;  /* 0x0000004825e47211 */ /* 0x080fe400078a08ff */
[----:B0-----:R-:W-:Y:S01]  /*12820*/  PRMT R7, R69, 0x7632, R7 ;  /* 0x0000763245077816 */ /* 0x001fe20000000007 */
[----:B------:R-:W0:Y:S01]  /*12830*/  LDS.128 R20, [R0] ;  /* 0x0000000000147984 */ /* 0x000e220000000c00 */
[----:B------:R-:W-:Y:S02]  /*12840*/  LEA.HI.X.SX32 R229, R37, R73, 0x1, P5 ;  /* 0x0000004925e57211 */ /* 0x000fe400028f0eff */
[----:B------:R-:W-:Y:S01]  /*12850*/  LEA R234, P5, R11, R72, 0x1 ;  /* 0x000000480bea7211 */ /* 0x000fe200078a08ff */
[----:B------:R3:W-:Y:S01]  /*12860*/  STG.E.U16 desc[UR4][R44.64], R7 ;  /* 0x000000072c007986 */ /* 0x0007e2000c101504 */
[----:B------:R-:W-:-:S02]  /*12870*/  PRMT R6, R55, 0x7632, R6 ;  /* 0x0000763237067816 */ /* 0x000fc40000000006 */
[----:B------:R-:W-:Y:S01]  /*12880*/  LEA.HI.X.SX32 R235, R11, R73, 0x1, P5 ;  /* 0x000000490beb7211 */ /* 0x000fe200028f0eff */
[----:B------:R-:W-:Y:S01]  /*12890*/  STG.E.U16 desc[UR4][R46.64], R54 ;  /* 0x000000362e007986 */ /* 0x000fe2000c101504 */
[----:B------:R-:W-:Y:S02]  /*128a0*/  PRMT R11, R70, 0x7632, R11 ;  /* 0x00007632460b7816 */ /* 0x000fe4000000000b */
[----:B-1----:R-:W-:Y:S01]  /*128b0*/  PRMT R41, R71, 0x7632, R41 ;  /* 0x0000763247297816 */ /* 0x002fe20000000029 */
[----:B------:R-:W-:Y:S01]  /*128c0*/  STG.E.U16 desc[UR4][R48.64], R70 ;  /* 0x0000004630007986 */ /* 0x000fe2000c101504 */
[----:B------:R-:W-:Y:S02]  /*128d0*/  PRMT R69, R26, 0x7632, R69 ;  /* 0x000076321a457816 */ /* 0x000fe40000000045 */
[----:B------:R-:W-:Y:S01]  /*128e0*/  LEA R37, R74, R75, 0x2 ;  /* 0x0000004b4a257211 */ /* 0x000fe200078e10ff */
[----:B------:R1:W-:Y:S01]  /*128f0*/  STG.E.U16 desc[UR4][R50.64], R8 ;  /* 0x0000000832007986 */ /* 0x0003e2000c101504 */
[----:B---3--:R-:W-:-:S02]  /*12900*/  PRMT R7, R17, 0x7632, R7 ;  /* 0x0000763211077816 */ /* 0x008fc40000000007 */
[-C--:B------:R-:W-:Y:S01]  /*12910*/  LEA R230, P3, R39, R72.reuse, 0x1 ;  /* 0x0000004827e67211 */ /* 0x080fe200078608ff */
[----:B------:R3:W-:Y:S01]  /*12920*/  STG.E.U16 desc[UR4][R60.64], R11 ;  /* 0x0000000b3c007986 */ /* 0x0007e2000c101504 */
[C---:B------:R-:W-:Y:S01]  /*12930*/  IMAD R239, R74.reuse, 0x4, R37 ;  /* 0x000000044aef7824 */ /* 0x040fe200078e0225 */
[----:B------:R-:W-:Y:S02]  /*12940*/  LEA R38, P4, R37, R72, 0x1 ;  /* 0x0000004825267211 */ /* 0x000fe400078808ff */
[----:B------:R-:W-:Y:S01]  /*12950*/  STG.E.U16 desc[UR4][R76.64], R55 ;  /* 0x000000374c007986 */ /* 0x000fe2000c101504 */
[----:B------:R-:W-:Y:S01]  /*12960*/  IMAD R74, R74, 0x4, R239 ;  /* 0x000000044a4a7824 */ /* 0x000fe200078e02ef */
[----:B------:R-:W-:Y:S02]  /*12970*/  LEA.HI.X.SX32 R231, R39, R73, 0x1, P3 ;  /* 0x0000004927e77211 */ /* 0x000fe400018f0eff */
[----:B------:R-:W-:Y:S01]  /*12980*/  STG.E.U16 desc[UR4][R78.64], R71 ;  /* 0x000000474e007986 */ /* 0x000fe2000c101504 */
[----:B-1----:R-:W-:-:S02]  /*12990*/  PRMT R8, R25, 0x7632, R8 ;  /* 0x0000763219087816 */ /* 0x002fc40000000008 */
[----:B------:R-:W-:Y:S01]  /*129a0*/  LEA R236, P3, R75, R72, 0x1 ;  /* 0x000000484bec7211 */ /* 0x000fe200078608ff */
[----:B------:R1:W-:Y:S01]  /*129b0*/  STG.E.U16 desc[UR4][R80.64], R6 ;  /* 0x0000000650007986 */ /* 0x0003e2000c101504 */
[----:B---3--:R-:W-:Y:S02]  /*129c0*/  PRMT R60, R16, 0x7632, R60 ;  /* 0x00007632103c7816 */ /* 0x008fe4000000003c */
[----:B------:R-:W-:Y:S01]  /*129d0*/  PRMT R61, R24, 0x7632, R61 ;  /* 0x00007632183d7816 */ /* 0x000fe2000000003d */
[----:B------:R-:W-:Y:S01]  /*129e0*/  STG.E.U16 desc[UR4][R82.64], R41 ;  /* 0x0000002952007986 */ /* 0x000fe2000c101504 */
[----:B--2---:R-:W-:Y:S02]  /*129f0*/  PRMT R44, R12, 0x7632, R44 ;  /* 0x000076320c2c7816 */ /* 0x004fe4000000002c */
[----:B------:R-:W-:Y:S01]  /*12a00*/  PRMT R48, R13, 0x7632, R48 ;  /* 0x000076320d307816 */ /* 0x000fe20000000030 */
[----:B------:R2:W-:Y:S01]  /*12a10*/  STG.E.U16 desc[UR4][R84.64], R12 ;  /* 0x0000000c54007986 */ /* 0x0005e2000c101504 */
[----:B0-----:R-:W-:-:S02]  /*12a20*/  PRMT R45, R20, 0x7632, R45 ;  /* 0x00007632142d7816 */ /* 0x001fc4000000002d */
[----:B------:R-:W-:Y:S01]  /*12a30*/  PRMT R49, R21, 0x7632, R49 ;  /* 0x0000763215317816 */ /* 0x000fe20000000031 */
[----:B------:R-:W-:Y:S01]  /*12a40*/  STG.E.U16 desc[UR4][R86.64], R20 ;  /* 0x0000001456007986 */ /* 0x000fe2000c101504 */
[----:B------:R-:W-:Y:S02]  /*12a50*/  PRMT R52, R14, 0x7632, R52 ;  /* 0x000076320e347816 */ /* 0x000fe40000000034 */
[----:B------:R-:W-:Y:S01]  /*12a60*/  PRMT R53, R22, 0x7632, R53 ;  /* 0x0000763216357816 */ /* 0x000fe20000000035 */
[----:B------:R0:W-:Y:S01]  /*12a70*/  STG.E.U16 desc[UR4][R88.64], R44 ;  /* 0x0000002c58007986 */ /* 0x0001e2000c101504 */
[----:B------:R-:W-:Y:S02]  /*12a80*/  PRMT R4, R15, 0x7632, R4 ;  /* 0x000076320f047816 */ /* 0x000fe40000000004 */
[----:B-1----:R-:W-:Y:S01]  /*12a90*/  PRMT R6, R23, 0x7632, R6 ;  /* 0x0000763217067816 */ /* 0x002fe20000000006 */
[----:B------:R-:W-:Y:S01]  /*12aa0*/  STG.E.U16 desc[UR4][R90.64], R45 ;  /* 0x0000002d5a007986 */ /* 0x000fe2000c101504 */
[----:B------:R-:W-:-:S02]  /*12ab0*/  PRMT R76, R32, 0x7632, R76 ;  /* 0x00007632204c7816 */ /* 0x000fc4000000004c */
[----:B------:R-:W-:Y:S01]  /*12ac0*/  PRMT R77, R28, 0x7632, R77 ;  /* 0x000076321c4d7816 */ /* 0x000fe2000000004d */
[----:B------:R1:W-:Y:S01]  /*12ad0*/  STG.E.U16 desc[UR4][R92.64], R13 ;  /* 0x0000000d5c007986 */ /* 0x0003e2000c101504 */
[----:B------:R-:W-:Y:S02]  /*12ae0*/  PRMT R80, R33, 0x7632, R80 ;  /* 0x0000763221507816 */ /* 0x000fe40000000050 */
        /* <DEDUP_REMOVED lines=8> */
[----:B-1----:R-:W-:Y:S02]  /*12b70*/  PRMT R92, R64, 0x7632, R92 ;  /* 0x00007632405c7816 */ /* 0x002fe4000000005c */
[----:B------:R-:W-:Y:S01]  /*12b80*/  PRMT R93, R56, 0x7632, R93 ;  /* 0x00007632385d7816 */ /* 0x000fe2000000005d */
[----:B------:R0:W-:Y:S01]  /*12b90*/  STG.E.U16 desc[UR4][R100.64], R14 ;  /* 0x0000000e64007986 */ /* 0x0001e2000c101504 */
[-C--:B------:R-:W-:Y:S02]  /*12ba0*/  LEA R36, P5, R239, R72.reuse, 0x1 ;  /* 0x00000048ef247211 */ /* 0x080fe400078a08ff */
[----:B------:R-:W-:Y:S01]  /*12bb0*/  LEA R72, P6, R74, R72, 0x1 ;  /* 0x000000484a487211 */ /* 0x000fe200078c08ff */
[----:B------:R-:W-:Y:S01]  /*12bc0*/  STG.E.U16 desc[UR4][R102.64], R22 ;  /* 0x0000001666007986 */ /* 0x000fe2000c101504 */
[----:B--2---:R-:W-:-:S02]  /*12bd0*/  PRMT R96, R65, 0x7632, R96 ;  /* 0x0000763241607816 */ /* 0x004fc40000000060 */
[----:B------:R-:W-:Y:S01]  /*12be0*/  PRMT R97, R57, 0x7632, R97 ;  /* 0x0000763239617816 */ /* 0x000fe20000000061 */
[----:B------:R1:W-:Y:S01]  /*12bf0*/  STG.E.U16 desc[UR4][R104.64], R52 ;  /* 0x0000003468007986 */ /* 0x0003e2000c101504 */
[-C--:B------:R-:W-:Y:S02]  /*12c00*/  LEA.HI.X.SX32 R237, R75, R73.reuse, 0x1, P3 ;  /* 0x000000494bed7211 */ /* 0x080fe400018f0eff */
[-C--:B------:R-:W-:Y:S01]  /*12c10*/  LEA.HI.X.SX32 R39, R37, R73.reuse, 0x1, P4 ;  /* 0x0000004925277211 */ /* 0x080fe200020f0eff */
[----:B------:R-:W-:Y:S01]  /*12c20*/  STG.E.U16 desc[UR4][R106.64], R53 ;  /* 0x000000356a007986 */ /* 0x000fe2000c101504 */
[----:B0-----:R-:W-:Y:S02]  /*12c30*/  PRMT R100, R66, 0x7632, R100 ;  /* 0x0000763242647816 */ /* 0x001fe40000000064 */
[----:B------:R-:W-:Y:S01]  /*12c40*/  PRMT R101, R58, 0x7632, R101 ;  /* 0x000076323a657816 */ /* 0x000fe20000000065 */
[----:B------:R-:W-:Y:S01]  /*12c50*/  STG.E.U16 desc[UR4][R108.64], R15 ;  /* 0x0000000f6c007986 */ /* 0x000fe2000c101504 */
[----:B------:R-:W-:-:S02]  /*12c60*/  LEA.HI.X.SX32 R37, R239, R73, 0x1, P5 ;  /* 0x00000049ef257211 */ /* 0x000fc400028f0eff */
[----:B------:R-:W-:Y:S01]  /*12c70*/  LEA.HI.X.SX32 R73, R74, R73, 0x1, P6 ;  /* 0x000000494a497211 */ /* 0x000fe200030f0eff */
[----:B------:R-:W-:Y:S01]  /*12c80*/  STG.E.U16 desc[UR4][R110.64], R23 ;  /* 0x000000176e007986 */ /* 0x000fe2000c101504 */
[----:B-1----:R-:W-:Y:S02]  /*12c90*/  PRMT R104, R67, 0x7632, R104 ;  /* 0x0000763243687816 */ /* 0x002fe40000000068 */
[----:B------:R-:W-:Y:S01]  /*12ca0*/  PRMT R105, R59, 0x7632, R105 ;  /* 0x000076323b697816 */ /* 0x000fe20000000069 */
[----:B------:R0:W-:Y:S04]  /*12cb0*/  STG.E.U16 desc[UR4][R112.64], R4 ;  /* 0x0000000470007986 */ /* 0x0001e8000c101504 */
[----:B------:R1:W-:Y:S04]  /*12cc0*/  STG.E.U16 desc[UR4][R114.64], R6 ;  /* 0x0000000672007986 */ /* 0x0003e8000c101504 */
[----:B------:R-:W-:Y:S04]  /*12cd0*/  STG.E.U16 desc[UR4][R116.64], R16 ;  /* 0x0000001074007986 */ /* 0x000fe8000c101504 */
[----:B------:R-:W-:Y:S01]  /*12ce0*/  STG.E.U16 desc[UR4][R118.64], R24 ;  /* 0x0000001876007986 */ /* 0x000fe2000c101504 */
[----:B0-----:R-:W-:-:S03]  /*12cf0*/  PRMT R4, R19, 0x7632, R4 ;  /* 0x0000763213047816 */ /* 0x001fc60000000004 */
[----:B------:R-:W-:Y:S01]  /*12d00*/  STG.E.U16 desc[UR4][R120.64], R60 ;  /* 0x0000003c78007986 */ /* 0x000fe2000c101504 */
[----:B-1----:R-:W-:-:S03]  /*12d10*/  PRMT R6, R27, 0x7632, R6 ;  /* 0x000076321b067816 */ /* 0x002fc60000000006 */
[----:B------:R-:W-:Y:S04]  /*12d20*/  STG.E.U16 desc[UR4][R122.64], R61 ;  /* 0x0000003d7a007986 */ /* 0x000fe8000c101504 */
[----:B------:R-:W-:Y:S04]  /*12d30*/  STG.E.U16 desc[UR4][R124.64], R17 ;  /* 0x000000117c007986 */ /* 0x000fe8000c101504 */
[----:B------:R-:W-:Y:S04]  /*12d40*/  STG.E.U16 desc[UR4][R126.64], R25 ;  /* 0x000000197e007986 */ /* 0x000fe8000c101504 */
[----:B------:R-:W-:Y:S04]  /*12d50*/  STG.E.U16 desc[UR4][R128.64], R7 ;  /* 0x0000000780007986 */ /* 0x000fe8000c101504 */
[----:B------:R0:W-:Y:S04]  /*12d60*/  STG.E.U16 desc[UR4][R130.64], R8 ;  /* 0x0000000882007986 */ /* 0x0001e8000c101504 */
[----:B------:R-:W-:Y:S04]  /*12d70*/  STG.E.U16 desc[UR4][R132.64], R18 ;  /* 0x0000001284007986 */ /* 0x000fe8000c101504 */
[----:B------:R-:W-:Y:S04]  /*12d80*/  STG.E.U16 desc[UR4][R134.64], R26 ;  /* 0x0000001a86007986 */ /* 0x000fe8000c101504 */
[----:B------:R-:W-:Y:S01]  /*12d90*/  STG.E.U16 desc[UR4][R136.64], R68 ;  /* 0x0000004488007986 */ /* 0x000fe2000c101504 */
[----:B0-----:R-:W-:-:S03]  /*12da0*/  FFMA R8, R63, 0.69314718246459960938, R10 ;  /* 0x3f3172183f087823 */ /* 0x001fc6000000000a */
[----:B------:R-:W-:Y:S04]  /*12db0*/  STG.E.U16 desc[UR4][R138.64], R69 ;  /* 0x000000458a007986 */ /* 0x000fe8000c101504 */
[----:B------:R-:W-:Y:S04]  /*12dc0*/  STG.E.U16 desc[UR4][R140.64], R19 ;  /* 0x000000138c007986 */ /* 0x000fe8000c101504 */
[----:B------:R-:W-:Y:S04]  /*12dd0*/  STG.E.U16 desc[UR4][R142.64], R27 ;  /* 0x0000001b8e007986 */ /* 0x000fe8000c101504 */
[----:B------:R-:W-:Y:S04]  /*12de0*/  STG.E.U16 desc[UR4][R144.64], R4 ;  /* 0x0000000490007986 */ /* 0x000fe8000c101504 */
[----:B------:R-:W-:Y:S04]  /*12df0*/  STG.E.U16 desc[UR4][R146.64], R6 ;  /* 0x0000000692007986 */ /* 0x000fe8000c101504 */
[----:B------:R-:W0:Y:S04]  /*12e00*/  LDS.128 R4, [R5+0x800] ;  /* 0x0008000005047984 */ /* 0x000e280000000c00 */
[----:B------:R1:W2:Y:S04]  /*12e10*/  LDS.128 R12, [R0+0x800] ;  /* 0x00080000000c7984 */ /* 0x0002a80000000c00 */
[----:B------:R-:W-:Y:S04]  /*12e20*/  STG.E.U16 desc[UR4][R148.64], R32 ;  /* 0x0000002094007986 */ /* 0x000fe8000c101504 */
[----:B------:R-:W-:Y:S01]  /*12e30*/  STG.E.U16 desc[UR4][R150.64], R28 ;  /* 0x0000001c96007986 */ /* 0x000fe2000c101504 */
[----:B-1----:R-:W1:Y:S03]  /*12e40*/  LDC R0, c[0x0][0x27c] ;  /* 0x00009f00ff007b82 */ /* 0x002e660000000800 */
[----:B------:R-:W-:Y:S04]  /*12e50*/  STG.E.U16 desc[UR4][R152.64], R76 ;  /* 0x0000004c98007986 */ /* 0x000fe8000c101504 */
[----:B------:R-:W-:Y:S04]  /*12e60*/  STG.E.U16 desc[UR4][R154.64], R77 ;  /* 0x0000004d9a007986 */ /* 0x000fe8000c101504 */
[----:B------:R-:W-:Y:S04]  /*12e70*/  STG.E.U16 desc[UR4][R156.64], R33 ;  /* 0x000000219c007986 */ /* 0x000fe8000c101504 */
[----:B------:R-:W-:Y:S04]  /*12e80*/  STG.E.U16 desc[UR4][R158.64], R29 ;  /* 0x0000001d9e007986 */ /* 0x000fe8000c101504 */
[----:B------:R-:W-:Y:S04]  /*12e90*/  STG.E.U16 desc[UR4][R160.64], R80 ;  /* 0x00000050a0007986 */ /* 0x000fe8000c101504 */
[----:B------:R-:W-:Y:S04]  /*12ea0*/  STG.E.U16 desc[UR4][R162.64], R81 ;  /* 0x00000051a2007986 */ /* 0x000fe8000c101504 */
[----:B------:R-:W-:Y:S01]  /*12eb0*/  STG.E.U16 desc[UR4][R164.64], R34 ;  /* 0x00000022a4007986 */ /* 0x000fe2000c101504 */
[----:B0-----:R-:W-:-:S02]  /*12ec0*/  PRMT R108, R4, 0x7632, R108 ;  /* 0x00007632046c7816 */ /* 0x001fc4000000006c */
[----:B------:R-:W-:Y:S01]  /*12ed0*/  PRMT R112, R5, 0x7632, R112 ;  /* 0x0000763205707816 */ /* 0x000fe20000000070 */
[----:B------:R-:W-:Y:S01]  /*12ee0*/  STG.E.U16 desc[UR4][R166.64], R30 ;  /* 0x0000001ea6007986 */ /* 0x000fe2000c101504 */
[----:B--2---:R-:W-:Y:S02]  /*12ef0*/  PRMT R109, R12, 0x7632, R109 ;  /* 0x000076320c6d7816 */ /* 0x004fe4000000006d */
[----:B------:R-:W-:Y:S01]  /*12f00*/  PRMT R113, R13, 0x7632, R113 ;  /* 0x000076320d717816 */ /* 0x000fe20000000071 */
[----:B------:R-:W-:Y:S01]  /*12f10*/  STG.E.U16 desc[UR4][R168.64], R84 ;  /* 0x00000054a8007986 */ /* 0x000fe2000c101504 */
[----:B------:R-:W-:Y:S02]  /*12f20*/  PRMT R116, R6, 0x7632, R116 ;  /* 0x0000763206747816 */ /* 0x000fe40000000074 */
[----:B------:R-:W-:Y:S01]  /*12f30*/  PRMT R117, R14, 0x7632, R117 ;  /* 0x000076320e757816 */ /* 0x000fe20000000075 */
[----:B------:R-:W-:Y:S01]  /*12f40*/  STG.E.U16 desc[UR4][R170.64], R85 ;  /* 0x00000055aa007986 */ /* 0x000fe2000c101504 */
[----:B------:R-:W-:-:S03]  /*12f50*/  PRMT R18, R7, 0x7632, R18 ;  /* 0x0000763207127816 */ /* 0x000fc60000000012 */
[----:B------:R-:W-:Y:S04]  /*12f60*/  STG.E.U16 desc[UR4][R172.64], R35 ;  /* 0x00000023ac007986 */ /* 0x000fe8000c101504 */
        /* <DEDUP_REMOVED lines=19> */
[----:B------:R0:W-:Y:S04]  /*130a0*/  STG.E.U16 desc[UR4][R212.64], R4 ;  /* 0x00000004d4007986 */ /* 0x0001e8000c101504 */
[----:B------:R2:W-:Y:S04]  /*130b0*/  STG.E.U16 desc[UR4][R214.64], R12 ;  /* 0x0000000cd6007986 */ /* 0x0005e8000c101504 */
[----:B------:R2:W-:Y:S04]  /*130c0*/  STG.E.U16 desc[UR4][R216.64], R108 ;  /* 0x0000006cd8007986 */ /* 0x0005e8000c101504 */
[----:B------:R2:W-:Y:S01]  /*130d0*/  STG.E.U16 desc[UR4][R218.64], R109 ;  /* 0x0000006dda007986 */ /* 0x0005e2000c101504 */
[----:B0-----:R-:W-:-:S03]  /*130e0*/  PRMT R4, R15, 0x7632, R4 ;  /* 0x000076320f047816 */ /* 0x001fc60000000004 */
[----:B------:R2:W-:Y:S04]  /*130f0*/  STG.E.U16 desc[UR4][R220.64], R5 ;  /* 0x00000005dc007986 */ /* 0x0005e8000c101504 */
        /* <DEDUP_REMOVED lines=10> */
[----:B------:R2:W-:Y:S01]  /*131a0*/  STG.E.U16 desc[UR4][R72.64], R4 ;  /* 0x0000000448007986 */ /* 0x0005e2000c101504 */
[----:B------:R-:W-:Y:S06]  /*131b0*/  BAR.SYNC.DEFER_BLOCKING 0x0 ;  /* 0x0000000000007b1d */ /* 0x000fec0000010000 */
[----:B------:R2:W-:Y:S02]  /*131c0*/  STS.64 [R3], R8 ;  /* 0x0000000803007388 */ /* 0x0005e40000000a00 */
[----:B------:R-:W-:Y:S06]  /*131d0*/  BAR.SYNC.DEFER_BLOCKING 0x0 ;  /* 0x0000000000007b1d */ /* 0x000fec0000010000 */
[----:B-1----:R-:W-:Y:S05]  /*131e0*/  @P0 EXIT ;  /* 0x000000000000094d */ /* 0x002fea0003800000 */
[----:B--2---:R-:W0:Y:S01]  /*131f0*/  LDS R7, [R2] ;  /* 0x0000000002077984 */ /* 0x004e220000000800 */
[----:B------:R-:W1:Y:S01]  /*13200*/  LDC.64 R8, c[0x0][0x230] ;  /* 0x00008c00ff087b82 */ /* 0x000e620000000a00 */
[----:B------:R-:W-:Y:S02]  /*13210*/  IMAD R0, R240, R0, RZ ;  /* 0x00000000f0007224 */ /* 0x000fe400078e02ff */
[----:B------:R-:W-:Y:S02]  /*13220*/  IMAD.SHL.U32 R4, R238, 0x4, RZ ;  /* 0x00000004ee047824 */ /* 0x000fe400078e00ff */
[C---:B------:R-:W-:Y:S02]  /*13230*/  IMAD.SHL.U32 R5, R0.reuse, 0x4, RZ ;  /* 0x0000000400057824 */ /* 0x040fe400078e00ff */
[----:B------:R-:W-:-:S04]  /*13240*/  IMAD.HI R0, R0, 0x4, RZ ;  /* 0x0000000400007827 */ /* 0x000fc800078e02ff */
[----:B------:R-:W-:Y:S01]  /*13250*/  IMAD.HI R3, R238, 0x4, RZ ;  /* 0x00000004ee037827 */ /* 0x000fe200078e02ff */
[----:B-1----:R-:W-:-:S04]  /*13260*/  IADD3 R4, P0, P1, R4, R8, R5 ;  /* 0x0000000804047210 */ /* 0x002fc8000791e005 */
[----:B------:R-:W-:-:S05]  /*13270*/  IADD3.X R5, R3, R9, R0, P0, P1 ;  /* 0x0000000903057210 */ /* 0x000fca00007e2400 */
[----:B0-----:R-:W-:Y:S01]  /*13280*/  STG.E desc[UR4][R4.64], R7 ;  /* 0x0000000704007986 */ /* 0x001fe2000c101904 */
[----:B------:R-:W-:Y:S05]  /*13290*/  EXIT ;  /* 0x000000000000794d */ /* 0x000fea0003800000 */
.L_x_2:
[----:B------:R-:W-:-:S00]  /*132a0*/  BRA `(.L_x_2) ;  /* 0xfffffffc00fc7947 */ /* 0x000fc0000383ffff */
[----:B------:R-:W-:-:S00]  /*132b0*/  NOP ;  /* 0x0000000000007918 */ /* 0x000fc00000000000 */
        /* <DEDUP_REMOVED lines=12> */
.L_x_3:


//--------------------- .nv.global.init           --------------------------
	.section	.nv.global.init,"aw",@progbits
.nv.global.init:
	.type		_$_str,@object
	.size		_$_str,(.L_0 - _$_str)
_$_str:
        /*0000*/ 	.byte	0x5f, 0x5f, 0x43, 0x55, 0x44, 0x41, 0x5f, 0x46, 0x54, 0x5a, 0x00
.L_0:


//--------------------- .nv.shared.attn_fwd       --------------------------
	.section	.nv.shared.attn_fwd,"aw",@nobits
	.sectionflags	@""
	.align	16
	.zero		1024


//--------------------- .nv.shared.reserved.0     --------------------------
	.section	.nv.shared.reserved.0,"aw",@nobits
	.weak		__nv_reservedSMEM_offset_0_alias
	.size		__nv_reservedSMEM_offset_0_alias, 0, 0
	.other		__nv_reservedSMEM_offset_0_alias,@"STO_CUDA_RESERVED_SHARED STV_DEFAULT"
__nv_reservedSMEM_offset_0_alias:
	.zero		0


//--------------------- .nv.constant0.attn_fwd    --------------------------
	.section	.nv.constant0.attn_fwd,"a",@progbits
	.sectionflags	@""
	.align	4
.nv.constant0.attn_fwd:
	.zero		664


//--------------------- SYMBOLS --------------------------

	.type		.nv.reservedSmem.offset0,@object
	.size		.nv.reservedSmem.offset0,0x4
